def matmul_kernel(
    a_ptr,
    b_ptr,
    c_ptr,
    M,
    N,
    K,
    stride_am,
    stride_ak,
    stride_bk,
    stride_bn,
    stride_cm,
    stride_cn,
    BLOCK_M: tl.constexpr,
    BLOCK_N: tl.constexpr,
    BLOCK_K: tl.constexpr,
    GROUP_M: tl.constexpr,
):
    pid = tl.program_id(axis=0)
    num_pid_m = tl.cdiv(M, BLOCK_M)
    num_pid_n = tl.cdiv(N, BLOCK_N)
    num_pid_in_group = GROUP_M * num_pid_n
    group_id = pid // num_pid_in_group
    first_pid_m = group_id * GROUP_M
    group_size_m = min(num_pid_m - first_pid_m, GROUP_M)
    pid_m = first_pid_m + ((pid % num_pid_in_group) % group_size_m)
    pid_n = (pid % num_pid_in_group) // group_size_m

    offs_am = (pid_m * BLOCK_M + tl.arange(0, BLOCK_M)) % M
    offs_bn = (pid_n * BLOCK_N + tl.arange(0, BLOCK_N)) % N
    offs_k = tl.arange(0, BLOCK_K)
    a_ptrs = a_ptr + offs_am[:, None] * stride_am + offs_k[None, :] * stride_ak
    b_ptrs = b_ptr + offs_k[:, None] * stride_bk + offs_bn[None, :] * stride_bn

    acc = tl.zeros((BLOCK_M, BLOCK_N), dtype=tl.float32)
    for kk in range(0, tl.cdiv(K, BLOCK_K)):
        a = tl.load(a_ptrs, mask=offs_k[None, :] < K - kk * BLOCK_K, other=0.0)
        b = tl.load(b_ptrs, mask=offs_k[:, None] < K - kk * BLOCK_K, other=0.0)
        acc = tl.dot(a, b, acc)
        a_ptrs += BLOCK_K * stride_ak
        b_ptrs += BLOCK_K * stride_bk

    c = acc.to(c_ptr.dtype.element_ty)
    offs_cm = pid_m * BLOCK_M + tl.arange(0, BLOCK_M)
    offs_cn = pid_n * BLOCK_N + tl.arange(0, BLOCK_N)
    c_ptrs = c_ptr + offs_cm[:, None] * stride_cm + offs_cn[None, :] * stride_cn
    mask = (offs_cm[:, None] < M) & (offs_cn[None, :] < N)
    tl.store(c_ptrs, c, mask=mask)

# config = {"BLOCK_K": 128, "BLOCK_M": 32, "BLOCK_N": 512, "GROUP_M": 8, "arch": "sm_80", "dtype": "bf16", "num_ctas": 1, "num_stages": 3, "num_warps": 4}
# arch = sm_80


// ===== COMPILED SASS (sm_80) =====

	.target	sm_80

	.elftype	@"ET_EXEC"


//--------------------- .note.nv.tkinfo           --------------------------
	.section	.note.nv.tkinfo,"",@"SHT_NOTE"
	.sectionflags	@"SHF_NOTE_NV_TKINFO"
	.tkinfo
        /*0018*/ 	.word	0x00000002
        /*0030*/ 	.string	""
        /*0030*/ 	.string	"ptxas"
        /*0030*/ 	.string	"Cuda compilation tools, release 13.0, V13.0.88"
        /*0030*/ 	.string	"Build cuda_13.0.r13.0/compiler.36424714_0"
        /*0030*/ 	.string	"-v  -suppress-debug-info  -lineinfo  -arch sm_80 "



//--------------------- .note.nv.cuinfo           --------------------------
	.section	.note.nv.cuinfo,"",@"SHT_NOTE"
	.sectionflags	@"SHF_NOTE_NV_CUINFO"
        /*0018*/ 	.short	0x0002
        /*001a*/ 	.short	0x0050
        /*001c*/ 	.short	0x0082
	.zero		2


//--------------------- .nv.info                  --------------------------
	.section	.nv.info,"",@"SHT_CUDA_INFO"
	.align	4


	//----- nvinfo : EIATTR_REGCOUNT
	.align		4
        /*0000*/ 	.byte	0x04, 0x2f
        /*0002*/ 	.short	(.L_1 - .L_0)
	.align		4
.L_0:
        /*0004*/ 	.word	index@(matmul_kernel)
        /*0008*/ 	.word	0x00000020


	//----- nvinfo : EIATTR_FRAME_SIZE
	.align		4
.L_1:
        /*000c*/ 	.byte	0x04, 0x11
        /*000e*/ 	.short	(.L_3 - .L_2)
	.align		4
.L_2:
        /*0010*/ 	.word	index@(matmul_kernel)
        /*0014*/ 	.word	0x00003618


	//----- nvinfo : EIATTR_MIN_STACK_SIZE
	.align		4
.L_3:
        /*0018*/ 	.byte	0x04, 0x12
        /*001a*/ 	.short	(.L_5 - .L_4)
	.align		4
.L_4:
        /*001c*/ 	.word	index@(matmul_kernel)
        /*0020*/ 	.word	0x00003618
.L_5:


//--------------------- .nv.info.matmul_kernel    --------------------------
	.section	.nv.info.matmul_kernel,"",@"SHT_CUDA_INFO"
	.sectionflags	@""
	.align	4


	//----- nvinfo : EIATTR_CUDA_API_VERSION
	.align		4
        /*0000*/ 	.byte	0x04, 0x37
        /*0002*/ 	.short	(.L_7 - .L_6)
.L_6:
        /*0004*/ 	.word	0x00000082


	//----- nvinfo : EIATTR_SW2861232_WAR
	.align		4
.L_7:
        /*0008*/ 	.byte	0x01, 0x35
	.zero		2


	//----- nvinfo : EIATTR_PARAM_CBANK
	.align		4
        /*000c*/ 	.byte	0x04, 0x0a
        /*000e*/ 	.short	(.L_9 - .L_8)
	.align		4
.L_8:
        /*0010*/ 	.word	index@(.nv.constant0.matmul_kernel)
        /*0014*/ 	.short	0x0160
        /*0016*/ 	.short	0x0050


	//----- nvinfo : EIATTR_CBANK_PARAM_SIZE
	.align		4
.L_9:
        /*0018*/ 	.byte	0x03, 0x19
        /*001a*/ 	.short	0x0050


	//----- nvinfo : EIATTR_KPARAM_INFO
	.align		4
        /*001c*/ 	.byte	0x04, 0x17
        /*001e*/ 	.short	(.L_11 - .L_10)
.L_10:
        /*0020*/ 	.word	0x00000000
        /*0024*/ 	.short	0x000d
        /*0026*/ 	.short	0x0048
        /*0028*/ 	.byte	0x00, 0xf4, 0x21, 0x00


	//----- nvinfo : EIATTR_KPARAM_INFO
	.align		4
.L_11:
        /*002c*/ 	.byte	0x04, 0x17
        /*002e*/ 	.short	(.L_13 - .L_12)
.L_12:
        /*0030*/ 	.word	0x00000000
        /*0034*/ 	.short	0x000c
        /*0036*/ 	.short	0x0040
        /*0038*/ 	.byte	0x00, 0xf4, 0x21, 0x00


	//----- nvinfo : EIATTR_KPARAM_INFO
	.align		4
.L_13:
        /*003c*/ 	.byte	0x04, 0x17
        /*003e*/ 	.short	(.L_15 - .L_14)
.L_14:
        /*0040*/ 	.word	0x00000000
        /*0044*/ 	.short	0x000b
        /*0046*/ 	.short	0x0038
        /*0048*/ 	.byte	0x00, 0xf0, 0x11, 0x00


	//----- nvinfo : EIATTR_KPARAM_INFO
	.align		4
.L_15:
        /*004c*/ 	.byte	0x04, 0x17
        /*004e*/ 	.short	(.L_17 - .L_16)
.L_16:
        /*0050*/ 	.word	0x00000000
        /*0054*/ 	.short	0x000a
        /*0056*/ 	.short	0x0034
        /*0058*/ 	.byte	0x00, 0xf0, 0x11, 0x00


	//----- nvinfo : EIATTR_KPARAM_INFO
	.align		4
.L_17:
        /*005c*/ 	.byte	0x04, 0x17
        /*005e*/ 	.short	(.L_19 - .L_18)
.L_18:
        /*0060*/ 	.word	0x00000000
        /*0064*/ 	.short	0x0009
        /*0066*/ 	.short	0x0030
        /*0068*/ 	.byte	0x00, 0xf0, 0x11, 0x00


	//----- nvinfo : EIATTR_KPARAM_INFO
	.align		4
.L_19:
        /*006c*/ 	.byte	0x04, 0x17
        /*006e*/ 	.short	(.L_21 - .L_20)
.L_20:
        /*0070*/ 	.word	0x00000000
        /*0074*/ 	.short	0x0008
        /*0076*/ 	.short	0x002c
        /*0078*/ 	.byte	0x00, 0xf0, 0x11, 0x00


	//----- nvinfo : EIATTR_KPARAM_INFO
	.align		4
.L_21:
        /*007c*/ 	.byte	0x04, 0x17
        /*007e*/ 	.short	(.L_23 - .L_22)
.L_22:
        /*0080*/ 	.word	0x00000000
        /*0084*/ 	.short	0x0007
        /*0086*/ 	.short	0x0028
        /*0088*/ 	.byte	0x00, 0xf0, 0x11, 0x00


	//----- nvinfo : EIATTR_KPARAM_INFO
	.align		4
.L_23:
        /*008c*/ 	.byte	0x04, 0x17
        /*008e*/ 	.short	(.L_25 - .L_24)
.L_24:
        /*0090*/ 	.word	0x00000000
        /*0094*/ 	.short	0x0006
        /*0096*/ 	.short	0x0024
        /*0098*/ 	.byte	0x00, 0xf0, 0x11, 0x00


	//----- nvinfo : EIATTR_KPARAM_INFO
	.align		4
.L_25:
        /*009c*/ 	.byte	0x04, 0x17
        /*009e*/ 	.short	(.L_27 - .L_26)
.L_26:
        /*00a0*/ 	.word	0x00000000
        /*00a4*/ 	.short	0x0005
        /*00a6*/ 	.short	0x0020
        /*00a8*/ 	.byte	0x00, 0xf0, 0x11, 0x00


	//----- nvinfo : EIATTR_KPARAM_INFO
	.align		4
.L_27:
        /*00ac*/ 	.byte	0x04, 0x17
        /*00ae*/ 	.short	(.L_29 - .L_28)
.L_28:
        /*00b0*/ 	.word	0x00000000
        /*00b4*/ 	.short	0x0004
        /*00b6*/ 	.short	0x001c
        /*00b8*/ 	.byte	0x00, 0xf0, 0x11, 0x00


	//----- nvinfo : EIATTR_KPARAM_INFO
	.align		4
.L_29:
        /*00bc*/ 	.byte	0x04, 0x17
        /*00be*/ 	.short	(.L_31 - .L_30)
.L_30:
        /*00c0*/ 	.word	0x00000000
        /*00c4*/ 	.short	0x0003
        /*00c6*/ 	.short	0x0018
        /*00c8*/ 	.byte	0x00, 0xf0, 0x11, 0x00


	//----- nvinfo : EIATTR_KPARAM_INFO
	.align		4
.L_31:
        /*00cc*/ 	.byte	0x04, 0x17
        /*00ce*/ 	.short	(.L_33 - .L_32)
.L_32:
        /*00d0*/ 	.word	0x00000000
        /*00d4*/ 	.short	0x0002
        /*00d6*/ 	.short	0x0010
        /*00d8*/ 	.byte	0x00, 0xf4, 0x21, 0x00


	//----- nvinfo : EIATTR_KPARAM_INFO
	.align		4
.L_33:
        /*00dc*/ 	.byte	0x04, 0x17
        /*00de*/ 	.short	(.L_35 - .L_34)
.L_34:
        /*00e0*/ 	.word	0x00000000
        /*00e4*/ 	.short	0x0001
        /*00e6*/ 	.short	0x0008
        /*00e8*/ 	.byte	0x00, 0xf4, 0x21, 0x00


	//----- nvinfo : EIATTR_KPARAM_INFO
	.align		4
.L_35:
        /*00ec*/ 	.byte	0x04, 0x17
        /*00ee*/ 	.short	(.L_37 - .L_36)
.L_36:
        /*00f0*/ 	.word	0x00000000
        /*00f4*/ 	.short	0x0000
        /*00f6*/ 	.short	0x0000
        /*00f8*/ 	.byte	0x00, 0xf4, 0x21, 0x00


	//----- nvinfo : EIATTR_MAXREG_COUNT
	.align		4
.L_37:
        /*00fc*/ 	.byte	0x03, 0x1b
        /*00fe*/ 	.short	0x00ff


	//----- nvinfo : EIATTR_NUM_BARRIERS
	.align		4
        /*0100*/ 	.byte	0x02, 0x4c
        /*0102*/ 	.byte	0x01
	.zero		1


	//----- nvinfo : EIATTR_ANNOTATIONS
	.align		4
        /*0104*/ 	.byte	0x04, 0x55
        /*0106*/ 	.short	(.L_39 - .L_38)


	//   ....[0]....
.L_38:
        /*0108*/ 	.word	0x00000001
        /*010c*/ 	.byte	0xf0, 0x05, 0x00, 0x00, 0x01, 0x00, 0x00, 0x00, 0x20, 0x06, 0x00, 0x00, 0x01, 0x00, 0x00, 0x00
        /* <DEDUP_REMOVED lines=2615> */
        /*a48c*/ 	.byte	0x50, 0x9c, 0x03, 0x00, 0x01, 0x00, 0x00, 0x00, 0x60, 0x9c, 0x03, 0x00


	//----- nvinfo : EIATTR_MERCURY_ISA_VERSION
	.align		4
.L_39:
        /*a498*/ 	.byte	0x03, 0x5f
        /*a49a*/ 	.short	0x0000


	//----- nvinfo : EIATTR_EXIT_INSTR_OFFSETS
	.align		4
        /*a49c*/ 	.byte	0x04, 0x1c
        /*a49e*/ 	.short	(.L_41 - .L_40)


	//   ....[0]....
.L_40:
        /*a4a0*/ 	.word	0x0006fe60


	//   ....[1]....
        /*a4a4*/ 	.word	0x0006fe90


	//----- nvinfo : EIATTR_REQNTID
	.align		4
.L_41:
        /*a4a8*/ 	.byte	0x04, 0x10
        /*a4aa*/ 	.short	(.L_43 - .L_42)
.L_42:
        /*a4ac*/ 	.word	0x00000080
        /*a4b0*/ 	.word	0x00000001
        /*a4b4*/ 	.word	0x00000001
.L_43:


//--------------------- .nv.callgraph             --------------------------
	.section	.nv.callgraph,"",@"SHT_CUDA_CALLGRAPH"
	.align	4
	.sectionentsize	8
	.align		4
        /*0000*/ 	.word	0x00000000
	.align		4
        /*0004*/ 	.word	0xffffffff
	.align		4
        /*0008*/ 	.word	0x00000000
	.align		4
        /*000c*/ 	.word	0xfffffffe
	.align		4
        /*0010*/ 	.word	0x00000000
	.align		4
        /*0014*/ 	.word	0xfffffffd
	.align		4
        /*0018*/ 	.word	0x00000000
	.align		4
        /*001c*/ 	.word	0xfffffffc


//--------------------- .nv.rel.action            --------------------------
	.section	.nv.rel.action,"",@"SHT_CUDA_RELOCINFO"
	.align	8
	.sectionentsize	8
        /*0000*/ 	.byte	0x73, 0x00, 0x00, 0x00, 0x00, 0x00, 0x00, 0x00, 0x00, 0x00, 0x00, 0x11, 0x25, 0x00, 0x05, 0x36


//--------------------- .nv.constant0.matmul_kernel --------------------------
	.section	.nv.constant0.matmul_kernel,"a",@progbits
	.sectionflags	@""
	.align	4
.nv.constant0.matmul_kernel:
	.zero		432


//--------------------- .text.matmul_kernel       --------------------------
	.section	.text.matmul_kernel,"ax",@progbits
	.sectioninfo	@"SHI_REGISTERS=32"
	.align	128
        .global         matmul_kernel
        .type           matmul_kernel,@function
        .size           matmul_kernel,(.L_x_5 - matmul_kernel)
        .other          matmul_kernel,@"STO_CUDA_ENTRY STV_DEFAULT"
matmul_kernel:
.text.matmul_kernel:
[----:B------:R-:W-:-:S03]  /*0000*/  IMAD.MOV.U32 R1, RZ, RZ, c[0x0][0x28] ;  /* 0x00000a00ff017624 */ /* 0x000fc600078e00ff */
[----:B------:R-:W-:Y:S01]  /*0010*/  IMAD.MOV.U32 R0, RZ, RZ, c[0x0][0x17c] ;  /* 0x00005f00ff007624 */ /* 0x000fe200078e00ff */
[----:B------:R-:W0:Y:S01]  /*0020*/  S2R R12, SR_TID.X ;  /* 0x00000000000c7919 */ /* 0x000e220000002100 */
[----:B------:R-:W-:Y:S01]  /*0030*/  IADD3 R1, R1, -0x3618, RZ ;  /* 0xffffc9e801017810 */ /* 0x000fe20007ffe0ff */
[----:B------:R-:W-:Y:S02]  /*0040*/  ULDC.64 UR10, c[0x0][0x118] ;  /* 0x00004600000a7ab9 */ /* 0x000fe40000000a00 */
[----:B------:R-:W-:-:S04]  /*0050*/  IADD3 R0, R0, 0x1ff, RZ ;  /* 0x000001ff00007810 */ /* 0x000fc80007ffe0ff */
[----:B------:R-:W-:-:S04]  /*0060*/  SHF.R.S32.HI R3, RZ, 0x1f, R0 ;  /* 0x0000001fff037819 */ /* 0x000fc80000011400 */
[----:B------:R-:W-:-:S04]  /*0070*/  LEA.HI R3, R3, R0, RZ, 0x9 ;  /* 0x0000000003037211 */ /* 0x000fc800078f48ff */
[----:B------:R-:W-:Y:S02]  /*0080*/  SHF.R.S32.HI R0, RZ, 0x9, R3 ;  /* 0x00000009ff007819 */ /* 0x000fe40000011403 */
[----:B------:R-:W1:Y:S03]  /*0090*/  S2R R3, SR_CTAID.X ;  /* 0x0000000000037919 */ /* 0x000e660000002500 */
[----:B------:R-:W-:-:S05]  /*00a0*/  IMAD.SHL.U32 R0, R0, 0x8, RZ ;  /* 0x0000000800007824 */ /* 0x000fca00078e00ff */
[-C--:B------:R-:W-:Y:S02]  /*00b0*/  IABS R7, R0.reuse ;  /* 0x0000000000077213 */ /* 0x080fe40000000000 */
[----:B------:R-:W-:Y:S02]  /*00c0*/  IABS R10, R0 ;  /* 0x00000000000a7213 */ /* 0x000fe40000000000 */
[----:B------:R-:W2:Y:S01]  /*00d0*/  I2F.RP R2, R7 ;  /* 0x0000000700027306 */ /* 0x000ea20000209400 */
[----:B-1----:R-:W-:-:S07]  /*00e0*/  IABS R8, R3 ;  /* 0x0000000300087213 */ /* 0x002fce0000000000 */
[----:B--2---:R-:W1:Y:S02]  /*00f0*/  MUFU.RCP R2, R2 ;  /* 0x0000000200027308 */ /* 0x004e640000001000 */
[----:B-1----:R-:W-:Y:S01]  /*0100*/  IADD3 R4, R2, 0xffffffe, RZ ;  /* 0x0ffffffe02047810 */ /* 0x002fe20007ffe0ff */
[----:B------:R-:W-:-:S05]  /*0110*/  IMAD.MOV R2, RZ, RZ, -R10 ;  /* 0x000000ffff027224 */ /* 0x000fca00078e0a0a */
[----:B------:R1:W2:Y:S02]  /*0120*/  F2I.FTZ.U32.TRUNC.NTZ R5, R4 ;  /* 0x0000000400057305 */ /* 0x0002a4000021f000 */
[----:B-1----:R-:W-:Y:S02]  /*0130*/  IMAD.MOV.U32 R4, RZ, RZ, RZ ;  /* 0x000000ffff047224 */ /* 0x002fe400078e00ff */
[----:B--2---:R-:W-:-:S04]  /*0140*/  IMAD.MOV R6, RZ, RZ, -R5 ;  /* 0x000000ffff067224 */ /* 0x004fc800078e0a05 */
[----:B------:R-:W-:Y:S02]  /*0150*/  IMAD R9, R6, R7, RZ ;  /* 0x0000000706097224 */ /* 0x000fe400078e02ff */
[----:B------:R-:W-:Y:S02]  /*0160*/  IMAD.MOV.U32 R6, RZ, RZ, R8 ;  /* 0x000000ffff067224 */ /* 0x000fe400078e0008 */
[----:B------:R-:W-:-:S06]  /*0170*/  IMAD.HI.U32 R5, R5, R9, R4 ;  /* 0x0000000905057227 */ /* 0x000fcc00078e0004 */
[----:B------:R-:W-:-:S04]  /*0180*/  IMAD.HI.U32 R5, R5, R6, RZ ;  /* 0x0000000605057227 */ /* 0x000fc800078e00ff */
[----:B------:R-:W-:-:S05]  /*0190*/  IMAD R2, R5, R2, R6 ;  /* 0x0000000205027224 */ /* 0x000fca00078e0206 */
[----:B------:R-:W-:-:S13]  /*01a0*/  ISETP.GT.U32.AND P1, PT, R7, R2, PT ;  /* 0x000000020700720c */ /* 0x000fda0003f24070 */
[----:B------:R-:W-:Y:S01]  /*01b0*/  @!P1 IMAD.IADD R2, R2, 0x1, -R7 ;  /* 0x0000000102029824 */ /* 0x000fe200078e0a07 */
[----:B------:R-:W-:Y:S02]  /*01c0*/  @!P1 IADD3 R5, R5, 0x1, RZ ;  /* 0x0000000105059810 */ /* 0x000fe40007ffe0ff */
[----:B------:R-:W-:Y:S02]  /*01d0*/  ISETP.NE.AND P1, PT, R0, RZ, PT ;  /* 0x000000ff0000720c */ /* 0x000fe40003f25270 */
[----:B------:R-:W-:Y:S02]  /*01e0*/  ISETP.GE.U32.AND P0, PT, R2, R7, PT ;  /* 0x000000070200720c */ /* 0x000fe40003f06070 */
[----:B------:R-:W-:-:S04]  /*01f0*/  LOP3.LUT R2, R3, R0, RZ, 0x3c, !PT ;  /* 0x0000000003027212 */ /* 0x000fc800078e3cff */
[----:B------:R-:W-:Y:S01]  /*0200*/  ISETP.GE.AND P2, PT, R2, RZ, PT ;  /* 0x000000ff0200720c */ /* 0x000fe20003f46270 */
[----:B------:R-:W-:-:S05]  /*0210*/  IMAD.MOV.U32 R2, RZ, RZ, 0x1f ;  /* 0x0000001fff027424 */ /* 0x000fca00078e00ff */
[----:B------:R-:W-:Y:S02]  /*0220*/  IADD3 R2, R2, c[0x0][0x178], RZ ;  /* 0x00005e0002027a10 */ /* 0x000fe40007ffe0ff */
[----:B------:R-:W-:-:S05]  /*0230*/  @P0 IADD3 R5, R5, 0x1, RZ ;  /* 0x0000000105050810 */ /* 0x000fca0007ffe0ff */
[----:B------:R-:W-:Y:S01]  /*0240*/  IMAD.MOV.U32 R4, RZ, RZ, R5 ;  /* 0x000000ffff047224 */ /* 0x000fe200078e0005 */
[----:B------:R-:W-:-:S03]  /*0250*/  SHF.R.S32.HI R5, RZ, 0x1f, R2 ;  /* 0x0000001fff057819 */ /* 0x000fc60000011402 */
[----:B------:R-:W-:Y:S01]  /*0260*/  @!P2 IMAD.MOV R4, RZ, RZ, -R4 ;  /* 0x000000ffff04a224 */ /* 0x000fe200078e0a04 */
[----:B------:R-:W-:Y:S02]  /*0270*/  @!P1 LOP3.LUT R4, RZ, R0, RZ, 0x33, !PT ;  /* 0x00000000ff049212 */ /* 0x000fe400078e33ff */
[----:B------:R-:W-:-:S03]  /*0280*/  LEA.HI R5, R5, R2, RZ, 0x5 ;  /* 0x0000000205057211 */ /* 0x000fc600078f28ff */
[----:B------:R-:W-:Y:S02]  /*0290*/  IMAD.SHL.U32 R2, R4, 0x8, RZ ;  /* 0x0000000804027824 */ /* 0x000fe400078e00ff */
[----:B------:R-:W-:-:S03]  /*02a0*/  IMAD.MOV R4, RZ, RZ, -R4 ;  /* 0x000000ffff047224 */ /* 0x000fc600078e0a04 */
[----:B------:R-:W-:Y:S01]  /*02b0*/  LEA.HI.SX32 R5, R5, -R2, 0x1b ;  /* 0x8000000205057211 */ /* 0x000fe200078fdaff */
[----:B------:R-:W-:Y:S02]  /*02c0*/  IMAD R11, R0, R4, R3 ;  /* 0x00000004000b7224 */ /* 0x000fe400078e0203 */
[----:B------:R-:W-:Y:S01]  /*02d0*/  IMAD.MOV.U32 R4, RZ, RZ, RZ ;  /* 0x000000ffff047224 */ /* 0x000fe200078e00ff */
[----:B------:R-:W-:-:S04]  /*02e0*/  IMNMX R6, R5, 0x8, PT ;  /* 0x0000000805067817 */ /* 0x000fc80003800200 */
[-C--:B------:R-:W-:Y:S02]  /*02f0*/  IABS R8, R6.reuse ;  /* 0x0000000600087213 */ /* 0x080fe40000000000 */
[----:B------:R-:W-:Y:S02]  /*0300*/  IABS R0, R6 ;  /* 0x0000000600007213 */ /* 0x000fe40000000000 */
[----:B------:R-:W1:Y:S08]  /*0310*/  I2F.RP R7, R8 ;  /* 0x0000000800077306 */ /* 0x000e700000209400 */
[----:B-1----:R-:W1:Y:S02]  /*0320*/  MUFU.RCP R7, R7 ;  /* 0x0000000700077308 */ /* 0x002e640000001000 */
[----:B-1----:R-:W-:-:S06]  /*0330*/  IADD3 R5, R7, 0xffffffe, RZ ;  /* 0x0ffffffe07057810 */ /* 0x002fcc0007ffe0ff */
[----:B------:R-:W1:Y:S02]  /*0340*/  F2I.FTZ.U32.TRUNC.NTZ R5, R5 ;  /* 0x0000000500057305 */ /* 0x000e64000021f000 */
[----:B-1----:R-:W-:-:S04]  /*0350*/  IMAD.MOV R9, RZ, RZ, -R5 ;  /* 0x000000ffff097224 */ /* 0x002fc800078e0a05 */
[----:B------:R-:W-:Y:S01]  /*0360*/  IMAD.MOV.U32 R3, RZ, RZ, R9 ;  /* 0x000000ffff037224 */ /* 0x000fe200078e0009 */
[----:B------:R-:W-:-:S03]  /*0370*/  IABS R9, R11 ;  /* 0x0000000b00097213 */ /* 0x000fc60000000000 */
[----:B------:R-:W-:-:S04]  /*0380*/  IMAD R3, R3, R8, RZ ;  /* 0x0000000803037224 */ /* 0x000fc800078e02ff */
[----:B------:R-:W-:Y:S01]  /*0390*/  IMAD.HI.U32 R4, R5, R3, R4 ;  /* 0x0000000305047227 */ /* 0x000fe200078e0004 */
[----:B0-----:R-:W-:-:S03]  /*03a0*/  SHF.R.U32.HI R5, RZ, 0x5, R12 ;  /* 0x00000005ff057819 */ /* 0x001fc6000001160c */
[----:B------:R-:W-:Y:S01]  /*03b0*/  IMAD.MOV R3, RZ, RZ, -R0 ;  /* 0x000000ffff037224 */ /* 0x000fe200078e0a00 */
[----:B------:R-:W-:Y:S01]  /*03c0*/  SGXT.U32 R13, R5, 0x2 ;  /* 0x00000002050d781a */ /* 0x000fe20000000000 */
[----:B------:R-:W-:-:S03]  /*03d0*/  IMAD.HI.U32 R0, R4, R9, RZ ;  /* 0x0000000904007227 */ /* 0x000fc600078e00ff */
[----:B------:R-:W-:Y:S01]  /*03e0*/  LOP3.LUT R5, R13, 0x4, RZ, 0xfc, !PT ;  /* 0x000000040d057812 */ /* 0x000fe200078efcff */
[----:B------:R-:W-:Y:S02]  /*03f0*/  IMAD R3, R0, R3, R9 ;  /* 0x0000000300037224 */ /* 0x000fe400078e0209 */
[----:B------:R-:W-:-:S03]  /*0400*/  IMAD.MOV.U32 R4, RZ, RZ, 0x7f ;  /* 0x0000007fff047424 */ /* 0x000fc600078e00ff */
[----:B------:R-:W-:Y:S02]  /*0410*/  ISETP.GT.U32.AND P1, PT, R8, R3, PT ;  /* 0x000000030800720c */ /* 0x000fe40003f24070 */
[----:B------:R-:W-:Y:S02]  /*0420*/  IADD3 R14, R4, c[0x0][0x180], RZ ;  /* 0x00006000040e7a10 */ /* 0x000fe40007ffe0ff */
[C---:B------:R-:W-:Y:S02]  /*0430*/  LOP3.LUT R4, R13.reuse, 0x8, RZ, 0xfc, !PT ;  /* 0x000000080d047812 */ /* 0x040fe400078efcff */
[C---:B------:R-:W-:Y:S02]  /*0440*/  LOP3.LUT R4, R13.reuse, 0x14, RZ, 0xfc, !PT ;  /* 0x000000140d047812 */ /* 0x040fe400078efcff */
[C---:B------:R-:W-:Y:S02]  /*0450*/  LOP3.LUT R4, R13.reuse, 0x20, RZ, 0xfc, !PT ;  /* 0x000000200d047812 */ /* 0x040fe400078efcff */
[----:B------:R-:W-:-:S02]  /*0460*/  LOP3.LUT R4, R13, 0x2c, RZ, 0xfc, !PT ;  /* 0x0000002c0d047812 */ /* 0x000fc400078efcff */
[----:B------:R-:W-:Y:S01]  /*0470*/  LOP3.LUT R4, R13, 0x38, RZ, 0xfc, !PT ;  /* 0x000000380d047812 */ /* 0x000fe200078efcff */
[----:B------:R-:W-:Y:S01]  /*0480*/  @!P1 IMAD.IADD R3, R3, 0x1, -R8 ;  /* 0x0000000103039824 */ /* 0x000fe200078e0a08 */
[----:B------:R-:W-:Y:S02]  /*0490*/  @!P1 IADD3 R0, R0, 0x1, RZ ;  /* 0x0000000100009810 */ /* 0x000fe40007ffe0ff */
[----:B------:R-:W-:Y:S02]  /*04a0*/  ISETP.NE.AND P1, PT, R6, RZ, PT ;  /* 0x000000ff0600720c */ /* 0x000fe40003f25270 */
[----:B------:R-:W-:Y:S02]  /*04b0*/  ISETP.GE.U32.AND P0, PT, R3, R8, PT ;  /* 0x000000080300720c */ /* 0x000fe40003f06070 */
[----:B------:R-:W-:Y:S02]  /*04c0*/  LOP3.LUT R3, R11, R6, RZ, 0x3c, !PT ;  /* 0x000000060b037212 */ /* 0x000fe400078e3cff */
[----:B------:R-:W-:-:S02]  /*04d0*/  LOP3.LUT R4, R13, 0x44, RZ, 0xfc, !PT ;  /* 0x000000440d047812 */ /* 0x000fc400078efcff */
[----:B------:R-:W-:Y:S02]  /*04e0*/  ISETP.GE.AND P2, PT, R3, RZ, PT ;  /* 0x000000ff0300720c */ /* 0x000fe40003f46270 */
[C---:B------:R-:W-:Y:S02]  /*04f0*/  LOP3.LUT R4, R13.reuse, 0x50, RZ, 0xfc, !PT ;  /* 0x000000500d047812 */ /* 0x040fe400078efcff */
[C---:B------:R-:W-:Y:S02]  /*0500*/  LOP3.LUT R4, R13.reuse, 0x5c, RZ, 0xfc, !PT ;  /* 0x0000005c0d047812 */ /* 0x040fe400078efcff */
[----:B------:R-:W-:Y:S02]  /*0510*/  LOP3.LUT R4, R13, 0x68, RZ, 0xfc, !PT ;  /* 0x000000680d047812 */ /* 0x000fe400078efcff */
[----:B------:R-:W-:Y:S02]  /*0520*/  @P0 IADD3 R0, R0, 0x1, RZ ;  /* 0x0000000100000810 */ /* 0x000fe40007ffe0ff */
[----:B------:R-:W-:-:S02]  /*0530*/  ISETP.GT.AND P0, PT, R14, 0x7f, PT ;  /* 0x0000007f0e00780c */ /* 0x000fc40003f04270 */
[----:B------:R-:W-:Y:S01]  /*0540*/  LOP3.LUT R4, R13, 0x74, RZ, 0xfc, !PT ;  /* 0x000000740d047812 */ /* 0x000fe200078efcff */
[----:B------:R-:W-:Y:S01]  /*0550*/  @!P2 IMAD.MOV R0, RZ, RZ, -R0 ;  /* 0x000000ffff00a224 */ /* 0x000fe200078e0a00 */
[----:B------:R-:W-:-:S05]  /*0560*/  @!P1 LOP3.LUT R0, RZ, R6, RZ, 0x33, !PT ;  /* 0x00000006ff009212 */ /* 0x000fca00078e33ff */
[----:B------:R-:W-:Y:S02]  /*0570*/  IMAD.MOV R3, RZ, RZ, -R0 ;  /* 0x000000ffff037224 */ /* 0x000fe400078e0a00 */
[----:B------:R-:W-:Y:S02]  /*0580*/  IMAD.SHL.U32 R28, R0, 0x200, RZ ;  /* 0x00000200001c7824 */ /* 0x000fe400078e00ff */
[----:B------:R-:W-:-:S04]  /*0590*/  IMAD R3, R6, R3, R11 ;  /* 0x0000000306037224 */ /* 0x000fc800078e020b */
[----:B------:R-:W-:Y:S01]  /*05a0*/  IMAD.IADD R3, R2, 0x1, R3 ;  /* 0x0000000102037824 */ /* 0x000fe200078e0203 */
[----:B------:R-:W-:-:S05]  /*05b0*/  LOP3.LUT R2, R12, 0x1f, RZ, 0xc0, !PT ;  /* 0x0000001f0c027812 */ /* 0x000fca00078ec0ff */
[----:B------:R-:W-:Y:S01]  /*05c0*/  IMAD R2, R3, 0x20, R2 ;  /* 0x0000002003027824 */ /* 0x000fe200078e0202 */
[C---:B------:R-:W-:Y:S02]  /*05d0*/  LOP3.LUT R3, R13.reuse, 0xc, RZ, 0xfc, !PT ;  /* 0x0000000c0d037812 */ /* 0x040fe400078efcff */
[C---:B------:R-:W-:Y:S02]  /*05e0*/  LOP3.LUT R3, R13.reuse, 0x18, RZ, 0xfc, !PT ;  /* 0x000000180d037812 */ /* 0x040fe400078efcff */
[----:B------:R0:W-:Y:S01]  /*05f0*/  STL [R1+0x1860], R2 ;  /* 0x0018600201007387 */ /* 0x0001e20000100800 */
[C---:B------:R-:W-:Y:S02]  /*0600*/  LOP3.LUT R3, R13.reuse, 0x24, RZ, 0xfc, !PT ;  /* 0x000000240d037812 */ /* 0x040fe400078efcff */
[C---:B------:R-:W-:Y:S01]  /*0610*/  LOP3.LUT R3, R13.reuse, 0x30, RZ, 0xfc, !PT ;  /* 0x000000300d037812 */ /* 0x040fe200078efcff */
[----:B------:R1:W-:Y:S01]  /*0620*/  STL [R1+0x344], R28 ;  /* 0x0003441c01007387 */ /* 0x0003e20000100800 */
[----:B------:R-:W-:-:S02]  /*0630*/  LOP3.LUT R3, R13, 0x3c, RZ, 0xfc, !PT ;  /* 0x0000003c0d037812 */ /* 0x000fc400078efcff */
[C---:B------:R-:W-:Y:S02]  /*0640*/  LOP3.LUT R3, R13.reuse, 0x48, RZ, 0xfc, !PT ;  /* 0x000000480d037812 */ /* 0x040fe400078efcff */
[C---:B------:R-:W-:Y:S02]  /*0650*/  LOP3.LUT R3, R13.reuse, 0x54, RZ, 0xfc, !PT ;  /* 0x000000540d037812 */ /* 0x040fe400078efcff */
[C---:B0-----:R-:W-:Y:S02]  /*0660*/  LOP3.LUT R2, R13.reuse, 0x10, RZ, 0xfc, !PT ;  /* 0x000000100d027812 */ /* 0x041fe400078efcff */
[C---:B------:R-:W-:Y:S02]  /*0670*/  LOP3.LUT R2, R13.reuse, 0x1c, RZ, 0xfc, !PT ;  /* 0x0000001c0d027812 */ /* 0x040fe400078efcff */
[C---:B------:R-:W-:Y:S02]  /*0680*/  LOP3.LUT R2, R13.reuse, 0x28, RZ, 0xfc, !PT ;  /* 0x000000280d027812 */ /* 0x040fe400078efcff */
[----:B------:R-:W-:-:S02]  /*0690*/  LOP3.LUT R2, R13, 0x34, RZ, 0xfc, !PT ;  /* 0x000000340d027812 */ /* 0x000fc400078efcff */
[C---:B------:R-:W-:Y:S02]  /*06a0*/  LOP3.LUT R2, R13.reuse, 0x40, RZ, 0xfc, !PT ;  /* 0x000000400d027812 */ /* 0x040fe400078efcff */
[C---:B------:R-:W-:Y:S02]  /*06b0*/  LOP3.LUT R2, R13.reuse, 0x4c, RZ, 0xfc, !PT ;  /* 0x0000004c0d027812 */ /* 0x040fe400078efcff */
[C---:B------:R-:W-:Y:S02]  /*06c0*/  LOP3.LUT R2, R13.reuse, 0x58, RZ, 0xfc, !PT ;  /* 0x000000580d027812 */ /* 0x040fe400078efcff */
[C---:B------:R-:W-:Y:S02]  /*06d0*/  LOP3.LUT R3, R13.reuse, 0x60, RZ, 0xfc, !PT ;  /* 0x000000600d037812 */ /* 0x040fe400078efcff */
[C---:B------:R-:W-:Y:S02]  /*06e0*/  LOP3.LUT R2, R13.reuse, 0x64, RZ, 0xfc, !PT ;  /* 0x000000640d027812 */ /* 0x040fe400078efcff */
[----:B------:R-:W-:-:S02]  /*06f0*/  LOP3.LUT R3, R13, 0x6c, RZ, 0xfc, !PT ;  /* 0x0000006c0d037812 */ /* 0x000fc400078efcff */
[C---:B------:R-:W-:Y:S02]  /*0700*/  LOP3.LUT R2, R13.reuse, 0x70, RZ, 0xfc, !PT ;  /* 0x000000700d027812 */ /* 0x040fe400078efcff */
[C---:B------:R-:W-:Y:S02]  /*0710*/  LOP3.LUT R3, R13.reuse, 0x78, RZ, 0xfc, !PT ;  /* 0x000000780d037812 */ /* 0x040fe400078efcff */
[----:B------:R-:W-:Y:S01]  /*0720*/  LOP3.LUT R2, R13, 0x7c, RZ, 0xfc, !PT ;  /* 0x0000007c0d027812 */ /* 0x000fe200078efcff */
[----:B------:R-:W-:Y:S05]  /*0730*/  @P0 BRA `(.L_x_0) ;  /* 0x0000037000000947 */ /* 0x000fea0003800000 */
[----:B-1----:R-:W-:Y:S01]  /*0740*/  IMAD.SHL.U32 R0, R12, 0x20, RZ ;  /* 0x000000200c007824 */ /* 0x002fe200078e00ff */
[----:B------:R-:W-:Y:S01]  /*0750*/  CS2R R24, SRZ ;  /* 0x0000000000187805 */ /* 0x000fe2000001ff00 */
[----:B------:R-:W-:Y:S01]  /*0760*/  CS2R R26, SRZ ;  /* 0x00000000001a7805 */ /* 0x000fe2000001ff00 */
[----:B------:R-:W-:Y:S01]  /*0770*/  CS2R R20, SRZ ;  /* 0x0000000000147805 */ /* 0x000fe2000001ff00 */
[----:B------:R-:W-:Y:S01]  /*0780*/  CS2R R22, SRZ ;  /* 0x0000000000167805 */ /* 0x000fe2000001ff00 */
[----:B------:R0:W-:Y:S01]  /*0790*/  STL [R1+0x183c], R0 ;  /* 0x00183c0001007387 */ /* 0x0001e20000100800 */
[----:B------:R-:W-:Y:S01]  /*07a0*/  CS2R R16, SRZ ;  /* 0x0000000000107805 */ /* 0x000fe2000001ff00 */
[----:B------:R-:W-:Y:S01]  /*07b0*/  CS2R R18, SRZ ;  /* 0x0000000000127805 */ /* 0x000fe2000001ff00 */
[----:B------:R-:W-:Y:S01]  /*07c0*/  CS2R R12, SRZ ;  /* 0x00000000000c7805 */ /* 0x000fe2000001ff00 */
[----:B------:R0:W-:Y:S01]  /*07d0*/  STL [R1], RZ ;  /* 0x000000ff01007387 */ /* 0x0001e20000100800 */
[----:B------:R-:W-:Y:S01]  /*07e0*/  CS2R R14, SRZ ;  /* 0x00000000000e7805 */ /* 0x000fe2000001ff00 */
[----:B------:R-:W-:Y:S01]  /*07f0*/  CS2R R8, SRZ ;  /* 0x0000000000087805 */ /* 0x000fe2000001ff00 */
[----:B------:R-:W-:Y:S01]  /*0800*/  CS2R R10, SRZ ;  /* 0x00000000000a7805 */ /* 0x000fe2000001ff00 */
[----:B------:R0:W-:Y:S01]  /*0810*/  STL [R1+0x4], RZ ;  /* 0x000004ff01007387 */ /* 0x0001e20000100800 */
[----:B------:R-:W-:Y:S01]  /*0820*/  CS2R R4, SRZ ;  /* 0x0000000000047805 */ /* 0x000fe2000001ff00 */
[----:B------:R-:W-:-:S02]  /*0830*/  CS2R R6, SRZ ;  /* 0x0000000000067805 */ /* 0x000fc4000001ff00 */
[----:B------:R0:W-:Y:S04]  /*0840*/  STL [R1+0x8], RZ ;  /* 0x000008ff01007387 */ /* 0x0001e80000100800 */
        /* <DEDUP_REMOVED lines=36> */
[----:B------:R0:W-:Y:S01]  /*0a90*/  STL [R1+0x9c], RZ ;  /* 0x00009cff01007387 */ /* 0x0001e20000100800 */
[----:B------:R-:W-:Y:S05]  /*0aa0*/  BRA `(.L_x_1) ;  /* 0x0006a37000007947 */ /* 0x000fea0003800000 */
.L_x_0:
[----:B-1----:R-:W-:Y:S01]  /*0ab0*/  IABS R4, c[0x0][0x17c] ;  /* 0x00005f0000047a13 */ /* 0x002fe20000000000 */
[----:B------:R-:W-:Y:S01]  /*0ac0*/  IMAD.MOV.U32 R2, RZ, RZ, RZ ;  /* 0x000000ffff027224 */ /* 0x000fe200078e00ff */
[C---:B------:R-:W-:Y:S01]  /*0ad0*/  IADD3 R5, R28.reuse, 0x1fe, RZ ;  /* 0x000001fe1c057810 */ /* 0x040fe20007ffe0ff */
[----:B------:R-:W-:Y:S01]  /*0ae0*/  ULDC.64 UR6, c[0x0][0x188] ;  /* 0x0000620000067ab9 */ /* 0x000fe20000000a00 */
[----:B------:R-:W0:Y:S01]  /*0af0*/  I2F.RP R0, R4 ;  /* 0x0000000400007306 */ /* 0x000e220000209400 */
[----:B------:R-:W-:-:S02]  /*0b00*/  IADD3 R7, R28, 0x1fc, RZ ;  /* 0x000001fc1c077810 */ /* 0x000fc40007ffe0ff */
[----:B------:R-:W-:Y:S02]  /*0b10*/  IABS R8, R5 ;  /* 0x0000000500087213 */ /* 0x000fe40000000000 */
[----:B------:R-:W-:Y:S02]  /*0b20*/  IABS R11, R7 ;  /* 0x00000007000b7213 */ /* 0x000fe40000000000 */
[----:B------:R-:W-:Y:S02]  /*0b30*/  ISETP.GE.AND P6, PT, R5, RZ, PT ;  /* 0x000000ff0500720c */ /* 0x000fe40003fc6270 */
[----:B------:R-:W-:-:S04]  /*0b40*/  IADD3 R5, R28, 0x1fa, RZ ;  /* 0x000001fa1c057810 */ /* 0x000fc80007ffe0ff */
[----:B------:R-:W-:Y:S01]  /*0b50*/  IABS R14, R5 ;  /* 0x00000005000e7213 */ /* 0x000fe20000000000 */
[----:B0-----:R-:W0:Y:S02]  /*0b60*/  MUFU.RCP R0, R0 ;  /* 0x0000000000007308 */ /* 0x001e240000001000 */
[----:B0-----:R-:W-:-:S06]  /*0b70*/  IADD3 R0, R0, 0xffffffe, RZ ;  /* 0x0ffffffe00007810 */ /* 0x001fcc0007ffe0ff */
[----:B------:R0:W1:Y:S02]  /*0b80*/  F2I.FTZ.U32.TRUNC.NTZ R3, R0 ;  /* 0x0000000000037305 */ /* 0x000064000021f000 */
[----:B0-----:R-:W-:-:S04]  /*0b90*/  IADD3 R0, R28, 0x1ff, RZ ;  /* 0x000001ff1c007810 */ /* 0x001fc80007ffe0ff */
[----:B------:R-:W-:Y:S02]  /*0ba0*/  IABS R9, R0 ;  /* 0x0000000000097213 */ /* 0x000fe40000000000 */
[----:B------:R-:W-:Y:S01]  /*0bb0*/  ISETP.GE.AND P0, PT, R0, RZ, PT ;  /* 0x000000ff0000720c */ /* 0x000fe20003f06270 */
[----:B-1----:R-:W-:-:S04]  /*0bc0*/  IMAD.MOV R25, RZ, RZ, -R3 ;  /* 0x000000ffff197224 */ /* 0x002fc800078e0a03 */
[----:B------:R-:W-:-:S04]  /*0bd0*/  IMAD R25, R25, R4, RZ ;  /* 0x0000000419197224 */ /* 0x000fc800078e02ff */
[----:B------:R-:W-:Y:S01]  /*0be0*/  IMAD.HI.U32 R25, R3, R25, R2 ;  /* 0x0000001903197227 */ /* 0x000fe200078e0002 */
[----:B------:R-:W-:-:S04]  /*0bf0*/  IADD3 R3, R28, 0x1fd, RZ ;  /* 0x000001fd1c037810 */ /* 0x000fc80007ffe0ff */
[----:B------:R-:W-:Y:S01]  /*0c00*/  IABS R10, R3 ;  /* 0x00000003000a7213 */ /* 0x000fe20000000000 */
[----:B------:R-:W-:Y:S01]  /*0c10*/  IMAD.HI.U32 R6, R25, R9, RZ ;  /* 0x0000000919067227 */ /* 0x000fe200078e00ff */
[----:B------:R-:W-:-:S03]  /*0c20*/  ISETP.GE.AND P2, PT, R3, RZ, PT ;  /* 0x000000ff0300720c */ /* 0x000fc60003f46270 */
[----:B------:R-:W-:-:S04]  /*0c30*/  IMAD.HI.U32 R2, R25, R8, RZ ;  /* 0x0000000819027227 */ /* 0x000fc800078e00ff */
[----:B------:R-:W-:Y:S02]  /*0c40*/  IMAD.MOV R6, RZ, RZ, -R6 ;  /* 0x000000ffff067224 */ /* 0x000fe400078e0a06 */
[----:B------:R-:W-:Y:S02]  /*0c50*/  IMAD.MOV R2, RZ, RZ, -R2 ;  /* 0x000000ffff027224 */ /* 0x000fe400078e0a02 */
[----:B------:R-:W-:Y:S01]  /*0c60*/  IMAD R9, R4, R6, R9 ;  /* 0x0000000604097224 */ /* 0x000fe200078e0209 */
[----:B------:R-:W-:Y:S01]  /*0c70*/  IADD3 R6, R28, 0x1fb, RZ ;  /* 0x000001fb1c067810 */ /* 0x000fe20007ffe0ff */
[C---:B------:R-:W-:Y:S02]  /*0c80*/  IMAD R8, R4.reuse, R2, R8 ;  /* 0x0000000204087224 */ /* 0x040fe400078e0208 */
[----:B------:R-:W-:Y:S01]  /*0c90*/  IMAD.MOV.U32 R0, RZ, RZ, R10 ;  /* 0x000000ffff007224 */ /* 0x000fe200078e000a */
[C---:B------:R-:W-:Y:S01]  /*0ca0*/  ISETP.GT.U32.AND P1, PT, R4.reuse, R9, PT ;  /* 0x000000090400720c */ /* 0x040fe20003f24070 */
[----:B------:R-:W-:Y:S01]  /*0cb0*/  IMAD.HI.U32 R2, R25, R11, RZ ;  /* 0x0000000b19027227 */ /* 0x000fe200078e00ff */
[----:B------:R-:W-:-:S02]  /*0cc0*/  ISETP.GT.U32.AND P3, PT, R4, R8, PT ;  /* 0x000000080400720c */ /* 0x000fc40003f64070 */
[----:B------:R-:W-:Y:S01]  /*0cd0*/  IABS R15, R6 ;  /* 0x00000006000f7213 */ /* 0x000fe20000000000 */
[----:B------:R-:W-:-:S04]  /*0ce0*/  IMAD.HI.U32 R10, R25, R0, RZ ;  /* 0x00000000190a7227 */ /* 0x000fc800078e00ff */
[----:B------:R-:W-:Y:S02]  /*0cf0*/  IMAD.MOV R2, RZ, RZ, -R2 ;  /* 0x000000ffff027224 */ /* 0x000fe400078e0a02 */
[----:B------:R-:W-:Y:S02]  /*0d00*/  IMAD.MOV R10, RZ, RZ, -R10 ;  /* 0x000000ffff0a7224 */ /* 0x000fe400078e0a0a */
[----:B------:R-:W-:Y:S01]  /*0d10*/  IMAD R11, R4, R2, R11 ;  /* 0x00000002040b7224 */ /* 0x000fe200078e020b */
[----:B------:R-:W-:Y:S01]  /*0d20*/  IADD3 R2, R28, 0x1f9, RZ ;  /* 0x000001f91c027810 */ /* 0x000fe20007ffe0ff */
[C---:B------:R-:W-:Y:S02]  /*0d30*/  IMAD R0, R4.reuse, R10, R0 ;  /* 0x0000000a04007224 */ /* 0x040fe400078e0200 */
[--C-:B------:R-:W-:Y:S01]  /*0d40*/  @!P1 IMAD.IADD R9, R9, 0x1, -R4.reuse ;  /* 0x0000000109099824 */ /* 0x100fe200078e0a04 */
[----:B------:R-:W-:Y:S01]  /*0d50*/  ISETP.GT.U32.AND P1, PT, R4, R11, PT ;  /* 0x0000000b0400720c */ /* 0x000fe20003f24070 */
[----:B------:R-:W-:Y:S01]  /*0d60*/  @!P3 IMAD.IADD R8, R8, 0x1, -R4 ;  /* 0x000000010808b824 */ /* 0x000fe200078e0a04 */
[C---:B------:R-:W-:Y:S01]  /*0d70*/  ISETP.GT.U32.AND P4, PT, R4.reuse, R0, PT ;  /* 0x000000000400720c */ /* 0x040fe20003f84070 */
[----:B------:R-:W-:Y:S01]  /*0d80*/  IMAD.HI.U32 R3, R25, R14, RZ ;  /* 0x0000000e19037227 */ /* 0x000fe200078e00ff */
[----:B------:R-:W-:-:S02]  /*0d90*/  ISETP.GT.U32.AND P5, PT, R4, R9, PT ;  /* 0x000000090400720c */ /* 0x000fc40003fa4070 */
[----:B------:R-:W-:Y:S01]  /*0da0*/  ISETP.GT.U32.AND P3, PT, R4, R8, PT ;  /* 0x000000080400720c */ /* 0x000fe20003f64070 */
[----:B------:R-:W-:Y:S01]  /*0db0*/  IMAD.MOV R3, RZ, RZ, -R3 ;  /* 0x000000ffff037224 */ /* 0x000fe200078e0a03 */
[----:B------:R-:W-:Y:S01]  /*0dc0*/  IABS R12, R2 ;  /* 0x00000002000c7213 */ /* 0x000fe20000000000 */
[----:B------:R-:W-:-:S04]  /*0dd0*/  IMAD.HI.U32 R10, R25, R15, RZ ;  /* 0x0000000f190a7227 */ /* 0x000fc800078e00ff */
[--C-:B------:R-:W-:Y:S02]  /*0de0*/  @!P1 IMAD.IADD R11, R11, 0x1, -R4.reuse ;  /* 0x000000010b0b9824 */ /* 0x100fe400078e0a04 */
[--C-:B------:R-:W-:Y:S01]  /*0df0*/  @!P4 IMAD.IADD R0, R0, 0x1, -R4.reuse ;  /* 0x000000010000c824 */ /* 0x100fe200078e0a04 */
[----:B------:R-:W-:Y:S01]  /*0e00*/  ISETP.GE.AND P4, PT, R7, RZ, PT ;  /* 0x000000ff0700720c */ /* 0x000fe20003f86270 */
[--C-:B------:R-:W-:Y:S01]  /*0e10*/  @!P5 IMAD.IADD R9, R9, 0x1, -R4.reuse ;  /* 0x000000010909d824 */ /* 0x100fe200078e0a04 */
[----:B------:R-:W-:Y:S01]  /*0e20*/  ISETP.GT.U32.AND P5, PT, R4, R11, PT ;  /* 0x0000000b0400720c */ /* 0x000fe20003fa4070 */
[----:B------:R-:W-:Y:S01]  /*0e30*/  @!P3 IMAD.IADD R8, R8, 0x1, -R4 ;  /* 0x000000010808b824 */ /* 0x000fe200078e0a04 */
[----:B------:R-:W-:Y:S01]  /*0e40*/  ISETP.GT.U32.AND P1, PT, R4, R0, PT ;  /* 0x000000000400720c */ /* 0x000fe20003f24070 */
[----:B------:R-:W-:-:S04]  /*0e50*/  IMAD.HI.U32 R7, R25, R12, RZ ;  /* 0x0000000c19077227 */ /* 0x000fc800078e00ff */
[----:B------:R-:W-:Y:S01]  /*0e60*/  IMAD R14, R4, R3, R14 ;  /* 0x00000003040e7224 */ /* 0x000fe200078e020e */
[----:B------:R-:W-:Y:S01]  /*0e70*/  IADD3 R3, R28, 0x1f8, RZ ;  /* 0x000001f81c037810 */ /* 0x000fe20007ffe0ff */
[----:B------:R-:W-:Y:S02]  /*0e80*/  IMAD.MOV.U32 R13, RZ, RZ, R8 ;  /* 0x000000ffff0d7224 */ /* 0x000fe400078e0008 */
[----:B------:R-:W-:Y:S01]  /*0e90*/  IMAD.MOV R7, RZ, RZ, -R7 ;  /* 0x000000ffff077224 */ /* 0x000fe200078e0a07 */
[----:B------:R-:W-:Y:S01]  /*0ea0*/  IABS R8, R3 ;  /* 0x0000000300087213 */ /* 0x000fe20000000000 */
[----:B------:R-:W-:Y:S01]  /*0eb0*/  @!P6 IMAD.MOV R13, RZ, RZ, -R13 ;  /* 0x000000ffff0de224 */ /* 0x000fe200078e0a0d */
[C---:B------:R-:W-:Y:S01]  /*0ec0*/  ISETP.GT.U32.AND P6, PT, R4.reuse, R14, PT ;  /* 0x0000000e0400720c */ /* 0x040fe20003fc4070 */
[----:B------:R-:W-:Y:S02]  /*0ed0*/  IMAD R12, R4, R7, R12 ;  /* 0x00000007040c7224 */ /* 0x000fe400078e020c */
[----:B------:R-:W-:-:S02]  /*0ee0*/  IMAD.MOV R10, RZ, RZ, -R10 ;  /* 0x000000ffff0a7224 */ /* 0x000fc400078e0a0a */
[--C-:B------:R-:W-:Y:S01]  /*0ef0*/  @!P5 IMAD.IADD R11, R11, 0x1, -R4.reuse ;  /* 0x000000010b0bd824 */ /* 0x100fe200078e0a04 */
[C---:B------:R-:W-:Y:S01]  /*0f00*/  ISETP.GT.U32.AND P5, PT, R4.reuse, R12, PT ;  /* 0x0000000c0400720c */ /* 0x040fe20003fa4070 */
[----:B------:R-:W-:Y:S02]  /*0f10*/  IMAD R15, R4, R10, R15 ;  /* 0x0000000a040f7224 */ /* 0x000fe400078e020f */
[----:B------:R-:W-:Y:S01]  /*0f20*/  @!P1 IMAD.IADD R0, R0, 0x1, -R4 ;  /* 0x0000000100009824 */ /* 0x000fe200078e0a04 */
[----:B------:R-:W-:Y:S01]  /*0f30*/  ISETP.GE.AND P1, PT, R5, RZ, PT ;  /* 0x000000ff0500720c */ /* 0x000fe20003f26270 */
[----:B------:R-:W-:Y:S01]  /*0f40*/  IMAD.MOV.U32 R16, RZ, RZ, R9 ;  /* 0x000000ffff107224 */ /* 0x000fe200078e0009 */
[----:B------:R-:W-:Y:S01]  /*0f50*/  ISETP.GT.U32.AND P3, PT, R4, R15, PT ;  /* 0x0000000f0400720c */ /* 0x000fe20003f64070 */
[----:B------:R-:W-:Y:S01]  /*0f60*/  IMAD.MOV.U32 R9, RZ, RZ, R0 ;  /* 0x000000ffff097224 */ /* 0x000fe200078e0000 */
[----:B------:R-:W-:Y:S01]  /*0f70*/  IADD3 R5, R28, 0x1f7, RZ ;  /* 0x000001f71c057810 */ /* 0x000fe20007ffe0ff */
[----:B------:R-:W-:Y:S01]  /*0f80*/  @!P6 IMAD.IADD R14, R14, 0x1, -R4 ;  /* 0x000000010e0ee824 */ /* 0x000fe200078e0a04 */
[----:B------:R-:W-:Y:S01]  /*0f90*/  IADD3 R0, R28, 0x1f5, RZ ;  /* 0x000001f51c007810 */ /* 0x000fe20007ffe0ff */
[----:B------:R-:W-:Y:S01]  /*0fa0*/  @!P0 IMAD.MOV R16, RZ, RZ, -R16 ;  /* 0x000000ffff108224 */ /* 0x000fe200078e0a10 */
[----:B------:R-:W-:Y:S01]  /*0fb0*/  IABS R7, R5 ;  /* 0x0000000500077213 */ /* 0x000fe20000000000 */
[----:B------:R-:W-:Y:S01]  /*0fc0*/  @!P2 IMAD.MOV R9, RZ, RZ, -R9 ;  /* 0x000000ffff09a224 */ /* 0x000fe200078e0a09 */
[----:B------:R-:W-:Y:S01]  /*0fd0*/  ISETP.GT.U32.AND P2, PT, R4, R14, PT ;  /* 0x0000000e0400720c */ /* 0x000fe20003f44070 */
[--C-:B------:R-:W-:Y:S01]  /*0fe0*/  @!P5 IMAD.IADD R12, R12, 0x1, -R4.reuse ;  /* 0x000000010c0cd824 */ /* 0x100fe200078e0a04 */
[----:B------:R-:W-:Y:S01]  /*0ff0*/  STL [R1+0x1b8], R16 ;  /* 0x0001b81001007387 */ /* 0x000fe20000100800 */
[----:B------:R-:W-:Y:S01]  /*1000*/  ISETP.GE.AND P0, PT, R6, RZ, PT ;  /* 0x000000ff0600720c */ /* 0x000fe20003f06270 */
[----:B------:R-:W-:Y:S01]  /*1010*/  IMAD.MOV.U32 R18, RZ, RZ, R11 ;  /* 0x000000ffff127224 */ /* 0x000fe200078e000b */
[----:B------:R-:W-:Y:S01]  /*1020*/  IADD3 R6, R28, 0x1f6, RZ ;  /* 0x000001f61c067810 */ /* 0x000fe20007ffe0ff */
[----:B------:R0:W-:Y:S01]  /*1030*/  STL [R1+0x10c], R13 ;  /* 0x00010c0d01007387 */ /* 0x0001e20000100800 */
[----:B------:R-:W-:Y:S01]  /*1040*/  @!P3 IMAD.IADD R15, R15, 0x1, -R4 ;  /* 0x000000010f0fb824 */ /* 0x000fe200078e0a04 */
[----:B------:R-:W-:Y:S01]  /*1050*/  ISETP.GT.U32.AND P5, PT, R4, R12, PT ;  /* 0x0000000c0400720c */ /* 0x000fe20003fa4070 */
[----:B------:R-:W-:Y:S01]  /*1060*/  @!P4 IMAD.MOV R18, RZ, RZ, -R18 ;  /* 0x000000ffff12c224 */ /* 0x000fe200078e0a12 */
[----:B------:R1:W-:Y:S01]  /*1070*/  STL [R1+0xa0], R9 ;  /* 0x0000a00901007387 */ /* 0x0003e20000100800 */
[----:B------:R-:W-:Y:S01]  /*1080*/  ISETP.GE.AND P3, PT, R2, RZ, PT ;  /* 0x000000ff0200720c */ /* 0x000fe20003f66270 */
[----:B------:R-:W-:Y:S01]  /*1090*/  IMAD.HI.U32 R2, R25, R8, RZ ;  /* 0x0000000819027227 */ /* 0x000fe200078e00ff */
[----:B------:R-:W-:Y:S01]  /*10a0*/  ISETP.GT.U32.AND P6, PT, R4, R15, PT ;  /* 0x0000000f0400720c */ /* 0x000fe20003fc4070 */
[----:B------:R-:W-:Y:S02]  /*10b0*/  STL [R1+0x2c], R18 ;  /* 0x00002c1201007387 */ /* 0x000fe40000100800 */
[----:B------:R-:W-:Y:S01]  /*10c0*/  @!P2 IMAD.IADD R14, R14, 0x1, -R4 ;  /* 0x000000010e0ea824 */ /* 0x000fe200078e0a04 */
[----:B------:R-:W-:Y:S01]  /*10d0*/  ISETP.GE.AND P2, PT, R3, RZ, PT ;  /* 0x000000ff0300720c */ /* 0x000fe20003f46270 */
[----:B------:R-:W-:Y:S01]  /*10e0*/  IMAD.MOV R2, RZ, RZ, -R2 ;  /* 0x000000ffff027224 */ /* 0x000fe200078e0a02 */
[----:B0-----:R-:W-:Y:S01]  /*10f0*/  IABS R13, R6 ;  /* 0x00000006000d7213 */ /* 0x001fe20000000000 */
[----:B-1----:R-:W-:-:S04]  /*1100*/  IMAD.HI.U32 R9, R25, R7, RZ ;  /* 0x0000000719097227 */ /* 0x002fc800078e00ff */
[----:B------:R-:W-:Y:S02]  /*1110*/  IMAD.MOV R9, RZ, RZ, -R9 ;  /* 0x000000ffff097224 */ /* 0x000fe400078e0a09 */
[----:B------:R-:W-:Y:S02]  /*1120*/  @!P5 IMAD.IADD R12, R12, 0x1, -R4 ;  /* 0x000000010c0cd824 */ /* 0x000fe400078e0a04 */
[----:B------:R-:W-:Y:S01]  /*1130*/  IMAD R3, R4, R9, R7 ;  /* 0x0000000904037224 */ /* 0x000fe200078e0207 */
[----:B------:R-:W-:Y:S01]  /*1140*/  IADD3 R7, R28, 0x1f4, RZ ;  /* 0x000001f41c077810 */ /* 0x000fe20007ffe0ff */
[C---:B------:R-:W-:Y:S01]  /*1150*/  IMAD R8, R4.reuse, R2, R8 ;  /* 0x0000000204087224 */ /* 0x040fe200078e0208 */
[----:B------:R-:W-:Y:S01]  /*1160*/  IABS R2, R0 ;  /* 0x0000000000027213 */ /* 0x000fe20000000000 */
[----:B------:R-:W-:Y:S01]  /*1170*/  @!P6 IMAD.IADD R15, R15, 0x1, -R4 ;  /* 0x000000010f0fe824 */ /* 0x000fe200078e0a04 */
[C---:B------:R-:W-:Y:S01]  /*1180*/  ISETP.GT.U32.AND P5, PT, R4.reuse, R3, PT ;  /* 0x000000030400720c */ /* 0x040fe20003fa4070 */
[----:B------:R-:W-:Y:S01]  /*1190*/  IMAD.HI.U32 R16, R25, R13, RZ ;  /* 0x0000000d19107227 */ /* 0x000fe200078e00ff */
[----:B------:R-:W-:-:S02]  /*11a0*/  ISETP.GT.U32.AND P6, PT, R4, R8, PT ;  /* 0x000000080400720c */ /* 0x000fc40003fc4070 */
[----:B------:R-:W-:Y:S01]  /*11b0*/  IABS R10, R7 ;  /* 0x00000007000a7213 */ /* 0x000fe20000000000 */
[----:B------:R-:W-:-:S04]  /*11c0*/  IMAD.HI.U32 R9, R25, R2, RZ ;  /* 0x0000000219097227 */ /* 0x000fc800078e00ff */
[----:B------:R-:W-:-:S04]  /*11d0*/  IMAD.HI.U32 R11, R25, R10, RZ ;  /* 0x0000000a190b7227 */ /* 0x000fc800078e00ff */
[--C-:B------:R-:W-:Y:S02]  /*11e0*/  @!P5 IMAD.IADD R3, R3, 0x1, -R4.reuse ;  /* 0x000000010303d824 */ /* 0x100fe400078e0a04 */
[----:B------:R-:W-:Y:S01]  /*11f0*/  @!P6 IMAD.IADD R8, R8, 0x1, -R4 ;  /* 0x000000010808e824 */ /* 0x000fe200078e0a04 */
[----:B------:R-:W-:Y:S01]  /*1200*/  ISETP.GE.AND P6, PT, R5, RZ, PT ;  /* 0x000000ff0500720c */ /* 0x000fe20003fc6270 */
[----:B------:R-:W-:Y:S01]  /*1210*/  IMAD.MOV R16, RZ, RZ, -R16 ;  /* 0x000000ffff107224 */ /* 0x000fe200078e0a10 */
[C---:B------:R-:W-:Y:S01]  /*1220*/  ISETP.GT.U32.AND P5, PT, R4.reuse, R3, PT ;  /* 0x000000030400720c */ /* 0x040fe20003fa4070 */
[----:B------:R-:W-:Y:S01]  /*1230*/  IMAD.MOV R11, RZ, RZ, -R11 ;  /* 0x000000ffff0b7224 */ /* 0x000fe200078e0a0b */
[----:B------:R-:W-:Y:S01]  /*1240*/  ISETP.GT.U32.AND P4, PT, R4, R8, PT ;  /* 0x000000080400720c */ /* 0x000fe20003f84070 */
[----:B------:R-:W-:Y:S01]  /*1250*/  IMAD.MOV R9, RZ, RZ, -R9 ;  /* 0x000000ffff097224 */ /* 0x000fe200078e0a09 */
[----:B------:R-:W-:Y:S01]  /*1260*/  IADD3 R5, R28, 0x1f3, RZ ;  /* 0x000001f31c057810 */ /* 0x000fe20007ffe0ff */
[----:B------:R-:W-:-:S02]  /*1270*/  IMAD R13, R4, R16, R13 ;  /* 0x00000010040d7224 */ /* 0x000fc400078e020d */
[----:B------:R-:W-:Y:S02]  /*1280*/  IMAD.MOV.U32 R17, RZ, RZ, R15 ;  /* 0x000000ffff117224 */ /* 0x000fe400078e000f */
[C---:B------:R-:W-:Y:S02]  /*1290*/  IMAD R10, R4.reuse, R11, R10 ;  /* 0x0000000b040a7224 */ /* 0x040fe400078e020a */
[C---:B------:R-:W-:Y:S01]  /*12a0*/  IMAD R2, R4.reuse, R9, R2 ;  /* 0x0000000904027224 */ /* 0x040fe200078e0202 */
[----:B------:R-:W-:Y:S01]  /*12b0*/  IABS R9, R5 ;  /* 0x0000000500097213 */ /* 0x000fe20000000000 */
[----:B------:R-:W-:Y:S01]  /*12c0*/  @!P0 IMAD.MOV R17, RZ, RZ, -R17 ;  /* 0x000000ffff118224 */ /* 0x000fe200078e0a11 */
[C---:B------:R-:W-:Y:S01]  /*12d0*/  ISETP.GT.U32.AND P0, PT, R4.reuse, R13, PT ;  /* 0x0000000d0400720c */ /* 0x040fe20003f04070 */
[----:B------:R-:W-:Y:S01]  /*12e0*/  @!P5 IMAD.IADD R3, R3, 0x1, -R4 ;  /* 0x000000010303d824 */ /* 0x000fe200078e0a04 */
[C---:B------:R-:W-:Y:S01]  /*12f0*/  ISETP.GT.U32.AND P5, PT, R4.reuse, R10, PT ;  /* 0x0000000a0400720c */ /* 0x040fe20003fa4070 */
[----:B------:R-:W-:Y:S01]  /*1300*/  @!P1 IMAD.MOV R14, RZ, RZ, -R14 ;  /* 0x000000ffff0e9224 */ /* 0x000fe200078e0a0e */
[----:B------:R-:W-:Y:S01]  /*1310*/  STL [R1+0x1c], R17 ;  /* 0x00001c1101007387 */ /* 0x000fe20000100800 */
[----:B------:R-:W-:Y:S01]  /*1320*/  @!P3 IMAD.MOV R12, RZ, RZ, -R12 ;  /* 0x000000ffff0cb224 */ /* 0x000fe200078e0a0c */
[----:B------:R-:W-:Y:S01]  /*1330*/  ISETP.GT.U32.AND P3, PT, R4, R2, PT ;  /* 0x000000020400720c */ /* 0x000fe20003f64070 */
[----:B------:R-:W-:Y:S01]  /*1340*/  @!P4 IMAD.IADD R8, R8, 0x1, -R4 ;  /* 0x000000010808c824 */ /* 0x000fe200078e0a04 */
[----:B------:R-:W-:Y:S01]  /*1350*/  STL [R1+0x18], R14 ;  /* 0x0000180e01007387 */ /* 0x000fe20000100800 */
[----:B------:R-:W-:-:S02]  /*1360*/  ISETP.GE.AND P4, PT, R0, RZ, PT ;  /* 0x000000ff0000720c */ /* 0x000fc40003f86270 */
[----:B------:R-:W-:Y:S01]  /*1370*/  IADD3 R0, R28, 0x1f2, RZ ;  /* 0x000001f21c007810 */ /* 0x000fe20007ffe0ff */
[----:B------:R0:W-:Y:S01]  /*1380*/  STL [R1+0x4], R12 ;  /* 0x0000040c01007387 */ /* 0x0001e20000100800 */
[--C-:B------:R-:W-:Y:S01]  /*1390*/  @!P0 IMAD.IADD R13, R13, 0x1, -R4.reuse ;  /* 0x000000010d0d8824 */ /* 0x100fe200078e0a04 */
[----:B------:R-:W-:Y:S01]  /*13a0*/  ISETP.GE.AND P1, PT, R6, RZ, PT ;  /* 0x000000ff0600720c */ /* 0x000fe20003f26270 */
[--C-:B------:R-:W-:Y:S01]  /*13b0*/  @!P5 IMAD.IADD R10, R10, 0x1, -R4.reuse ;  /* 0x000000010a0ad824 */ /* 0x100fe200078e0a04 */
[----:B------:R-:W-:Y:S01]  /*13c0*/  IABS R11, R0 ;  /* 0x00000000000b7213 */ /* 0x000fe20000000000 */
[----:B------:R-:W-:Y:S01]  /*13d0*/  IMAD.HI.U32 R6, R25, R9, RZ ;  /* 0x0000000919067227 */ /* 0x000fe200078e00ff */
[----:B------:R-:W-:Y:S02]  /*13e0*/  ISETP.GE.AND P0, PT, R7, RZ, PT ;  /* 0x000000ff0700720c */ /* 0x000fe40003f06270 */
[----:B------:R-:W-:Y:S01]  /*13f0*/  ISETP.GT.U32.AND P5, PT, R4, R10, PT ;  /* 0x0000000a0400720c */ /* 0x000fe20003fa4070 */
[----:B------:R-:W-:Y:S01]  /*1400*/  @!P3 IMAD.IADD R2, R2, 0x1, -R4 ;  /* 0x000000010202b824 */ /* 0x000fe200078e0a04 */
[----:B------:R-:W-:Y:S01]  /*1410*/  ISETP.GT.U32.AND P3, PT, R4, R13, PT ;  /* 0x0000000d0400720c */ /* 0x000fe20003f64070 */
[----:B0-----:R-:W-:Y:S01]  /*1420*/  IMAD.MOV.U32 R12, RZ, RZ, R8 ;  /* 0x000000ffff0c7224 */ /* 0x001fe200078e0008 */
[----:B------:R-:W-:Y:S01]  /*1430*/  IADD3 R7, R28, 0x1f1, RZ ;  /* 0x000001f11c077810 */ /* 0x000fe20007ffe0ff */
[----:B------:R-:W-:-:S02]  /*1440*/  IMAD.MOV R6, RZ, RZ, -R6 ;  /* 0x000000ffff067224 */ /* 0x000fc400078e0a06 */
[----:B------:R-:W-:Y:S01]  /*1450*/  @!P2 IMAD.MOV R12, RZ, RZ, -R12 ;  /* 0x000000ffff0ca224 */ /* 0x000fe200078e0a0c */
[C---:B------:R-:W-:Y:S01]  /*1460*/  ISETP.GT.U32.AND P2, PT, R4.reuse, R2, PT ;  /* 0x000000020400720c */ /* 0x040fe20003f44070 */
[----:B------:R-:W-:Y:S01]  /*1470*/  IMAD R9, R4, R6, R9 ;  /* 0x0000000604097224 */ /* 0x000fe200078e0209 */
[----:B------:R-:W-:Y:S02]  /*1480*/  IABS R8, R7 ;  /* 0x0000000700087213 */ /* 0x000fe40000000000 */
[----:B------:R0:W-:Y:S01]  /*1490*/  STL [R1+0x76c], R12 ;  /* 0x00076c0c01007387 */ /* 0x0001e20000100800 */
[--C-:B------:R-:W-:Y:S02]  /*14a0*/  @!P5 IMAD.IADD R10, R10, 0x1, -R4.reuse ;  /* 0x000000010a0ad824 */ /* 0x100fe400078e0a04 */
[----:B------:R-:W-:Y:S01]  /*14b0*/  @!P3 IMAD.IADD R13, R13, 0x1, -R4 ;  /* 0x000000010d0db824 */ /* 0x000fe200078e0a04 */
[----:B------:R-:W-:Y:S01]  /*14c0*/  ISETP.GT.U32.AND P3, PT, R4, R9, PT ;  /* 0x000000090400720c */ /* 0x000fe20003f64070 */
[----:B------:R-:W-:-:S02]  /*14d0*/  @!P0 IMAD.MOV R10, RZ, RZ, -R10 ;  /* 0x000000ffff0a8224 */ /* 0x000fc400078e0a0a */
[----:B------:R-:W-:Y:S02]  /*14e0*/  IMAD.MOV.U32 R14, RZ, RZ, R13 ;  /* 0x000000ffff0e7224 */ /* 0x000fe400078e000d */
[----:B------:R-:W-:Y:S01]  /*14f0*/  @!P2 IMAD.IADD R2, R2, 0x1, -R4 ;  /* 0x000000010202a824 */ /* 0x000fe200078e0a04 */
[----:B------:R-:W-:Y:S01]  /*1500*/  ISETP.GE.AND P2, PT, R0, RZ, PT ;  /* 0x000000ff0000720c */ /* 0x000fe20003f46270 */
[----:B0-----:R-:W-:Y:S02]  /*1510*/  IMAD.MOV.U32 R12, RZ, RZ, R3 ;  /* 0x000000ffff0c7224 */ /* 0x001fe400078e0003 */
[----:B------:R-:W-:-:S04]  /*1520*/  IMAD.HI.U32 R3, R25, R11, RZ ;  /* 0x0000000b19037227 */ /* 0x000fc800078e00ff */
[----:B------:R-:W-:Y:S02]  /*1530*/  IMAD.MOV R3, RZ, RZ, -R3 ;  /* 0x000000ffff037224 */ /* 0x000fe400078e0a03 */
[----:B------:R-:W-:Y:S01]  /*1540*/  @!P6 IMAD.MOV R12, RZ, RZ, -R12 ;  /* 0x000000ffff0ce224 */ /* 0x000fe200078e0a0c */
[----:B------:R-:W-:Y:S01]  /*1550*/  ISETP.GE.AND P6, PT, R5, RZ, PT ;  /* 0x000000ff0500720c */ /* 0x000fe20003fc6270 */
[----:B------:R-:W-:Y:S01]  /*1560*/  IMAD R11, R4, R3, R11 ;  /* 0x00000003040b7224 */ /* 0x000fe200078e020b */
[----:B------:R-:W-:Y:S01]  /*1570*/  IADD3 R3, R28, 0x1f0, RZ ;  /* 0x000001f01c037810 */ /* 0x000fe20007ffe0ff */
[----:B------:R-:W-:Y:S01]  /*1580*/  @!P3 IMAD.IADD R9, R9, 0x1, -R4 ;  /* 0x000000010909b824 */ /* 0x000fe200078e0a04 */
[----:B------:R0:W-:Y:S01]  /*1590*/  STL [R1+0x770], R12 ;  /* 0x0007700c01007387 */ /* 0x0001e20000100800 */
[----:B------:R-:W-:Y:S01]  /*15a0*/  @!P1 IMAD.MOV R14, RZ, RZ, -R14 ;  /* 0x000000ffff0e9224 */ /* 0x000fe200078e0a0e */
[----:B------:R-:W-:Y:S01]  /*15b0*/  ISETP.GT.U32.AND P5, PT, R4, R11, PT ;  /* 0x0000000b0400720c */ /* 0x000fe20003fa4070 */
[----:B------:R-:W-:Y:S01]  /*15c0*/  IMAD.MOV.U32 R13, RZ, RZ, R2 ;  /* 0x000000ffff0d7224 */ /* 0x000fe200078e0002 */
[----:B------:R-:W-:-:S02]  /*15d0*/  IABS R0, R3 ;  /* 0x0000000300007213 */ /* 0x000fc40000000000 */
[----:B------:R-:W-:Y:S01]  /*15e0*/  IADD3 R5, R28, 0x1ef, RZ ;  /* 0x000001ef1c057810 */ /* 0x000fe20007ffe0ff */
[----:B------:R-:W-:Y:S01]  /*15f0*/  @!P4 IMAD.MOV R13, RZ, RZ, -R13 ;  /* 0x000000ffff0dc224 */ /* 0x000fe200078e0a0d */
[----:B------:R-:W-:Y:S01]  /*1600*/  ISETP.GT.U32.AND P1, PT, R4, R9, PT ;  /* 0x000000090400720c */ /* 0x000fe20003f24070 */
[----:B------:R-:W-:Y:S01]  /*1610*/  STL [R1+0x780], R14 ;  /* 0x0007800e01007387 */ /* 0x000fe20000100800 */
[----:B0-----:R-:W-:Y:S01]  /*1620*/  IMAD.HI.U32 R12, R25, R8, RZ ;  /* 0x00000008190c7227 */ /* 0x001fe200078e00ff */
[----:B------:R-:W-:Y:S02]  /*1630*/  ISETP.GE.AND P3, PT, R7, RZ, PT ;  /* 0x000000ff0700720c */ /* 0x000fe40003f66270 */
[----:B------:R-:W-:Y:S01]  /*1640*/  IABS R6, R5 ;  /* 0x0000000500067213 */ /* 0x000fe20000000000 */
[----:B------:R-:W-:Y:S01]  /*1650*/  IMAD.MOV R12, RZ, RZ, -R12 ;  /* 0x000000ffff0c7224 */ /* 0x000fe200078e0a0c */
[----:B------:R-:W-:Y:S01]  /*1660*/  ISETP.GE.AND P0, PT, R3, RZ, PT ;  /* 0x000000ff0300720c */ /* 0x000fe20003f06270 */
[----:B------:R-:W-:Y:S01]  /*1670*/  @!P5 IMAD.IADD R11, R11, 0x1, -R4 ;  /* 0x000000010b0bd824 */ /* 0x000fe200078e0a04 */
[----:B------:R0:W-:Y:S01]  /*1680*/  STL [R1+0x784], R13 ;  /* 0x0007840d01007387 */ /* 0x0001e20000100800 */
[----:B------:R-:W-:-:S03]  /*1690*/  IMAD.HI.U32 R7, R25, R0, RZ ;  /* 0x0000000019077227 */ /* 0x000fc600078e00ff */
[C---:B------:R-:W-:Y:S01]  /*16a0*/  ISETP.GT.U32.AND P5, PT, R4.reuse, R11, PT ;  /* 0x0000000b0400720c */ /* 0x040fe20003fa4070 */
[----:B------:R-:W-:Y:S01]  /*16b0*/  IMAD R8, R4, R12, R8 ;  /* 0x0000000c04087224 */ /* 0x000fe200078e0208 */
[----:B------:R1:W-:Y:S01]  /*16c0*/  STL [R1+0x788], R10 ;  /* 0x0007880a01007387 */ /* 0x0003e20000100800 */
[----:B------:R-:W-:Y:S01]  /*16d0*/  IMAD.MOV R3, RZ, RZ, -R7 ;  /* 0x000000ffff037224 */ /* 0x000fe200078e0a07 */
[----:B------:R-:W-:Y:S01]  /*16e0*/  IADD3 R7, R28, 0x1ee, RZ ;  /* 0x000001ee1c077810 */ /* 0x000fe20007ffe0ff */
[----:B------:R-:W-:Y:S01]  /*16f0*/  IMAD.HI.U32 R2, R25, R6, RZ ;  /* 0x0000000619027227 */ /* 0x000fe200078e00ff */
[----:B------:R-:W-:-:S03]  /*1700*/  ISETP.GT.U32.AND P4, PT, R4, R8, PT ;  /* 0x000000080400720c */ /* 0x000fc60003f84070 */
[----:B------:R-:W-:Y:S01]  /*1710*/  IMAD R0, R4, R3, R0 ;  /* 0x0000000304007224 */ /* 0x000fe200078e0200 */
[----:B------:R-:W-:Y:S01]  /*1720*/  IADD3 R3, R28, 0x1ed, RZ ;  /* 0x000001ed1c037810 */ /* 0x000fe20007ffe0ff */
[----:B------:R-:W-:Y:S02]  /*1730*/  IMAD.MOV R2, RZ, RZ, -R2 ;  /* 0x000000ffff027224 */ /* 0x000fe400078e0a02 */
[--C-:B------:R-:W-:Y:S01]  /*1740*/  @!P1 IMAD.IADD R9, R9, 0x1, -R4.reuse ;  /* 0x0000000109099824 */ /* 0x100fe200078e0a04 */
[----:B------:R-:W-:Y:S01]  /*1750*/  ISETP.GE.AND P1, PT, R5, RZ, PT ;  /* 0x000000ff0500720c */ /* 0x000fe20003f26270 */
[----:B------:R-:W-:Y:S01]  /*1760*/  @!P5 IMAD.IADD R11, R11, 0x1, -R4 ;  /* 0x000000010b0bd824 */ /* 0x000fe200078e0a04 */
[C---:B------:R-:W-:Y:S01]  /*1770*/  ISETP.GT.U32.AND P5, PT, R4.reuse, R0, PT ;  /* 0x000000000400720c */ /* 0x040fe20003fa4070 */
[----:B------:R-:W-:Y:S01]  /*1780*/  IMAD R6, R4, R2, R6 ;  /* 0x0000000204067224 */ /* 0x000fe200078e0206 */
[----:B------:R-:W-:Y:S01]  /*1790*/  IABS R5, R7 ;  /* 0x0000000700057213 */ /* 0x000fe20000000000 */
[----:B0-----:R-:W-:Y:S01]  /*17a0*/  IMAD.MOV.U32 R13, RZ, RZ, R9 ;  /* 0x000000ffff0d7224 */ /* 0x001fe200078e0009 */
[----:B-1----:R-:W-:Y:S01]  /*17b0*/  IABS R10, R3 ;  /* 0x00000003000a7213 */ /* 0x002fe20000000000 */
[--C-:B------:R-:W-:Y:S01]  /*17c0*/  @!P4 IMAD.IADD R8, R8, 0x1, -R4.reuse ;  /* 0x000000010808c824 */ /* 0x100fe200078e0a04 */
[----:B------:R-:W-:Y:S01]  /*17d0*/  IADD3 R2, R28, 0x1ec, RZ ;  /* 0x000001ec1c027810 */ /* 0x000fe20007ffe0ff */
[----:B------:R-:W-:Y:S01]  /*17e0*/  @!P6 IMAD.MOV R13, RZ, RZ, -R13 ;  /* 0x000000ffff0de224 */ /* 0x000fe200078e0a0d */
[C---:B------:R-:W-:Y:S01]  /*17f0*/  ISETP.GT.U32.AND P6, PT, R4.reuse, R6, PT ;  /* 0x000000060400720c */ /* 0x040fe20003fc4070 */
[----:B------:R-:W-:Y:S01]  /*1800*/  IMAD.MOV.U32 R12, RZ, RZ, R11 ;  /* 0x000000ffff0c7224 */ /* 0x000fe200078e000b */
[----:B------:R-:W-:Y:S01]  /*1810*/  ISETP.GT.U32.AND P4, PT, R4, R8, PT ;  /* 0x000000080400720c */ /* 0x000fe20003f84070 */
[----:B------:R-:W-:Y:S01]  /*1820*/  IMAD.HI.U32 R11, R25, R5, RZ ;  /* 0x00000005190b7227 */ /* 0x000fe200078e00ff */
[----:B------:R-:W-:Y:S01]  /*1830*/  IABS R9, R2 ;  /* 0x0000000200097213 */ /* 0x000fe20000000000 */
[----:B------:R0:W-:Y:S02]  /*1840*/  STL [R1+0x7b0], R13 ;  /* 0x0007b00d01007387 */ /* 0x0001e40000100800 */
[----:B------:R-:W-:-:S02]  /*1850*/  @!P5 IMAD.IADD R0, R0, 0x1, -R4 ;  /* 0x000000010000d824 */ /* 0x000fc400078e0a04 */
[----:B------:R-:W-:Y:S02]  /*1860*/  IMAD.MOV R11, RZ, RZ, -R11 ;  /* 0x000000ffff0b7224 */ /* 0x000fe400078e0a0b */
[----:B------:R-:W-:Y:S01]  /*1870*/  @!P2 IMAD.MOV R12, RZ, RZ, -R12 ;  /* 0x000000ffff0ca224 */ /* 0x000fe200078e0a0c */
[----:B------:R-:W-:Y:S01]  /*1880*/  ISETP.GT.U32.AND P5, PT, R4, R0, PT ;  /* 0x000000000400720c */ /* 0x000fe20003fa4070 */
[--C-:B------:R-:W-:Y:S01]  /*1890*/  @!P6 IMAD.IADD R6, R6, 0x1, -R4.reuse ;  /* 0x000000010606e824 */ /* 0x100fe200078e0a04 */
[----:B------:R-:W-:Y:S01]  /*18a0*/  ISETP.GE.AND P2, PT, R7, RZ, PT ;  /* 0x000000ff0700720c */ /* 0x000fe20003f46270 */
[----:B------:R-:W-:Y:S01]  /*18b0*/  @!P4 IMAD.IADD R8, R8, 0x1, -R4 ;  /* 0x000000010808c824 */ /* 0x000fe200078e0a04 */
[----:B------:R-:W-:Y:S01]  /*18c0*/  ISETP.GE.AND P4, PT, R3, RZ, PT ;  /* 0x000000ff0300720c */ /* 0x000fe20003f86270 */
[----:B------:R-:W-:Y:S01]  /*18d0*/  IMAD.HI.U32 R3, R25, R10, RZ ;  /* 0x0000000a19037227 */ /* 0x000fe200078e00ff */
[----:B------:R-:W-:Y:S01]  /*18e0*/  ISETP.GT.U32.AND P6, PT, R4, R6, PT ;  /* 0x000000060400720c */ /* 0x000fe20003fc4070 */
[----:B------:R1:W-:Y:S01]  /*18f0*/  STL [R1+0x7b4], R12 ;  /* 0x0007b40c01007387 */ /* 0x0003e20000100800 */
[----:B0-----:R-:W-:Y:S01]  /*1900*/  IADD3 R13, R28, 0x1eb, RZ ;  /* 0x000001eb1c0d7810 */ /* 0x001fe20007ffe0ff */
[----:B------:R-:W-:-:S02]  /*1910*/  IMAD R5, R4, R11, R5 ;  /* 0x0000000b04057224 */ /* 0x000fc400078e0205 */
[----:B------:R-:W-:Y:S02]  /*1920*/  IMAD.MOV R3, RZ, RZ, -R3 ;  /* 0x000000ffff037224 */ /* 0x000fe400078e0a03 */
[----:B------:R-:W-:Y:S01]  /*1930*/  @!P5 IMAD.IADD R0, R0, 0x1, -R4 ;  /* 0x000000010000d824 */ /* 0x000fe200078e0a04 */
[----:B------:R-:W-:Y:S01]  /*1940*/  ISETP.GT.U32.AND P5, PT, R4, R5, PT ;  /* 0x000000050400720c */ /* 0x000fe20003fa4070 */
[----:B------:R-:W-:-:S04]  /*1950*/  IMAD.HI.U32 R7, R25, R9, RZ ;  /* 0x0000000919077227 */ /* 0x000fc800078e00ff */
[----:B------:R-:W-:Y:S01]  /*1960*/  IMAD R10, R4, R3, R10 ;  /* 0x00000003040a7224 */ /* 0x000fe200078e020a */
[----:B------:R-:W-:Y:S01]  /*1970*/  IADD3 R3, R28, 0x1e9, RZ ;  /* 0x000001e91c037810 */ /* 0x000fe20007ffe0ff */
[----:B------:R-:W-:Y:S02]  /*1980*/  IMAD.MOV.U32 R11, RZ, RZ, R0 ;  /* 0x000000ffff0b7224 */ /* 0x000fe400078e0000 */
[----:B------:R-:W-:Y:S02]  /*1990*/  IMAD.MOV R7, RZ, RZ, -R7 ;  /* 0x000000ffff077224 */ /* 0x000fe400078e0a07 */
[----:B------:R-:W-:Y:S01]  /*19a0*/  @!P6 IMAD.IADD R6, R6, 0x1, -R4 ;  /* 0x000000010606e824 */ /* 0x000fe200078e0a04 */
[----:B------:R-:W-:Y:S01]  /*19b0*/  ISETP.GE.AND P6, PT, R13, RZ, PT ;  /* 0x000000ff0d00720c */ /* 0x000fe20003fc6270 */
[----:B------:R-:W-:Y:S01]  /*19c0*/  @!P0 IMAD.MOV R11, RZ, RZ, -R11 ;  /* 0x000000ffff0b8224 */ /* 0x000fe200078e0a0b */
[C---:B------:R-:W-:Y:S01]  /*19d0*/  ISETP.GT.U32.AND P0, PT, R4.reuse, R10, PT ;  /* 0x0000000a0400720c */ /* 0x040fe20003f04070 */
[----:B------:R-:W-:Y:S01]  /*19e0*/  IMAD R9, R4, R7, R9 ;  /* 0x0000000704097224 */ /* 0x000fe200078e0209 */
[----:B------:R-:W-:Y:S01]  /*19f0*/  IABS R13, R13 ;  /* 0x0000000d000d7213 */ /* 0x000fe20000000000 */
[----:B------:R-:W-:Y:S01]  /*1a00*/  IMAD.MOV.U32 R15, RZ, RZ, R6 ;  /* 0x000000ffff0f7224 */ /* 0x000fe200078e0006 */
[----:B------:R-:W-:Y:S01]  /*1a10*/  IADD3 R7, R28, 0x1e8, RZ ;  /* 0x000001e81c077810 */ /* 0x000fe20007ffe0ff */
[----:B------:R-:W-:-:S02]  /*1a20*/  @!P5 IMAD.IADD R5, R5, 0x1, -R4 ;  /* 0x000000010505d824 */ /* 0x000fc400078e0a04 */
[----:B------:R-:W-:Y:S01]  /*1a30*/  @!P1 IMAD.MOV R15, RZ, RZ, -R15 ;  /* 0x000000ffff0f9224 */ /* 0x000fe200078e0a0f */
[C---:B------:R-:W-:Y:S01]  /*1a40*/  ISETP.GT.U32.AND P1, PT, R4.reuse, R9, PT ;  /* 0x000000090400720c */ /* 0x040fe20003f24070 */
[----:B-1----:R-:W-:Y:S01]  /*1a50*/  IMAD.MOV.U32 R12, RZ, RZ, R8 ;  /* 0x000000ffff0c7224 */ /* 0x002fe200078e0008 */
[----:B------:R-:W-:Y:S01]  /*1a60*/  ISETP.GT.U32.AND P5, PT, R4, R5, PT ;  /* 0x000000050400720c */ /* 0x000fe20003fa4070 */
[----:B------:R-:W-:Y:S01]  /*1a70*/  IMAD.HI.U32 R14, R25, R13, RZ ;  /* 0x0000000d190e7227 */ /* 0x000fe200078e00ff */
[----:B------:R-:W-:Y:S02]  /*1a80*/  IADD3 R8, R28, 0x1ea, RZ ;  /* 0x000001ea1c087810 */ /* 0x000fe40007ffe0ff */
[----:B------:R-:W-:Y:S01]  /*1a90*/  IABS R0, R7 ;  /* 0x0000000700007213 */ /* 0x000fe20000000000 */
[----:B------:R-:W-:Y:S01]  /*1aa0*/  @!P3 IMAD.MOV R12, RZ, RZ, -R12 ;  /* 0x000000ffff0cb224 */ /* 0x000fe200078e0a0c */
[----:B------:R-:W-:Y:S01]  /*1ab0*/  ISETP.GE.AND P3, PT, R2, RZ, PT ;  /* 0x000000ff0200720c */ /* 0x000fe20003f66270 */
[----:B------:R-:W-:Y:S01]  /*1ac0*/  @!P0 IMAD.IADD R10, R10, 0x1, -R4 ;  /* 0x000000010a0a8824 */ /* 0x000fe200078e0a04 */
[----:B------:R-:W-:Y:S01]  /*1ad0*/  IABS R2, R3 ;  /* 0x0000000300027213 */ /* 0x000fe20000000000 */
[----:B------:R-:W-:Y:S01]  /*1ae0*/  IMAD.MOV R14, RZ, RZ, -R14 ;  /* 0x000000ffff0e7224 */ /* 0x000fe200078e0a0e */
[----:B------:R0:W-:Y:S01]  /*1af0*/  STL [R1+0x7bc], R12 ;  /* 0x0007bc0c01007387 */ /* 0x0001e20000100800 */
[--C-:B------:R-:W-:Y:S01]  /*1b00*/  @!P1 IMAD.IADD R9, R9, 0x1, -R4.reuse ;  /* 0x0000000109099824 */ /* 0x100fe200078e0a04 */
[----:B------:R-:W-:Y:S01]  /*1b10*/  ISETP.GT.U32.AND P0, PT, R4, R10, PT ;  /* 0x0000000a0400720c */ /* 0x000fe20003f04070 */
[----:B------:R-:W-:Y:S01]  /*1b20*/  @!P5 IMAD.IADD R5, R5, 0x1, -R4 ;  /* 0x000000010505d824 */ /* 0x000fe200078e0a04 */
[----:B------:R1:W-:Y:S01]  /*1b30*/  STL [R1+0x7c0], R11 ;  /* 0x0007c00b01007387 */ /* 0x0003e20000100800 */
[----:B------:R-:W-:Y:S01]  /*1b40*/  ISETP.GE.AND P5, PT, R8, RZ, PT ;  /* 0x000000ff0800720c */ /* 0x000fe20003fa6270 */
[----:B------:R-:W-:Y:S01]  /*1b50*/  IMAD.HI.U32 R6, R25, R2, RZ ;  /* 0x0000000219067227 */ /* 0x000fe200078e00ff */
[C---:B------:R-:W-:Y:S01]  /*1b60*/  ISETP.GT.U32.AND P1, PT, R4.reuse, R9, PT ;  /* 0x000000090400720c */ /* 0x040fe20003f24070 */
[----:B------:R2:W-:Y:S01]  /*1b70*/  STL [R1+0x7b8], R15 ;  /* 0x0007b80f01007387 */ /* 0x0005e20000100800 */
[----:B0-----:R-:W-:Y:S01]  /*1b80*/  IABS R12, R8 ;  /* 0x00000008000c7213 */ /* 0x001fe20000000000 */
[----:B------:R-:W-:-:S02]  /*1b90*/  IMAD R8, R4, R14, R13 ;  /* 0x0000000e04087224 */ /* 0x000fc400078e020d */
[----:B------:R-:W-:Y:S02]  /*1ba0*/  IMAD.MOV.U32 R16, RZ, RZ, R5 ;  /* 0x000000ffff107224 */ /* 0x000fe400078e0005 */
[----:B-1----:R-:W-:-:S04]  /*1bb0*/  IMAD.HI.U32 R11, R25, R12, RZ ;  /* 0x0000000c190b7227 */ /* 0x002fc800078e00ff */
[----:B------:R-:W-:Y:S02]  /*1bc0*/  IMAD.MOV R11, RZ, RZ, -R11 ;  /* 0x000000ffff0b7224 */ /* 0x000fe400078e0a0b */
[----:B------:R-:W-:Y:S01]  /*1bd0*/  @!P0 IMAD.IADD R10, R10, 0x1, -R4 ;  /* 0x000000010a0a8824 */ /* 0x000fe200078e0a04 */
[C---:B------:R-:W-:Y:S01]  /*1be0*/  ISETP.GT.U32.AND P0, PT, R4.reuse, R8, PT ;  /* 0x000000080400720c */ /* 0x040fe20003f04070 */
[----:B------:R-:W-:Y:S02]  /*1bf0*/  IMAD R12, R4, R11, R12 ;  /* 0x0000000b040c7224 */ /* 0x000fe400078e020c */
[----:B------:R-:W-:-:S04]  /*1c00*/  IMAD.HI.U32 R11, R25, R0, RZ ;  /* 0x00000000190b7227 */ /* 0x000fc800078e00ff */
[----:B------:R-:W-:Y:S02]  /*1c10*/  IMAD.MOV R5, RZ, RZ, -R11 ;  /* 0x000000ffff057224 */ /* 0x000fe400078e0a0b */
[----:B------:R-:W-:Y:S02]  /*1c20*/  @!P1 IMAD.IADD R9, R9, 0x1, -R4 ;  /* 0x0000000109099824 */ /* 0x000fe400078e0a04 */
[----:B------:R-:W-:Y:S01]  /*1c30*/  @!P2 IMAD.MOV R16, RZ, RZ, -R16 ;  /* 0x000000ffff10a224 */ /* 0x000fe200078e0a10 */
[C---:B------:R-:W-:Y:S01]  /*1c40*/  ISETP.GT.U32.AND P2, PT, R4.reuse, R12, PT ;  /* 0x0000000c0400720c */ /* 0x040fe20003f44070 */
[----:B------:R-:W-:Y:S01]  /*1c50*/  IMAD R0, R4, R5, R0 ;  /* 0x0000000504007224 */ /* 0x000fe200078e0200 */
[----:B------:R-:W-:Y:S01]  /*1c60*/  IADD3 R5, R28, 0x1e6, RZ ;  /* 0x000001e61c057810 */ /* 0x000fe20007ffe0ff */
[----:B------:R-:W-:Y:S01]  /*1c70*/  IMAD.MOV.U32 R11, RZ, RZ, R9 ;  /* 0x000000ffff0b7224 */ /* 0x000fe200078e0009 */
[----:B------:R0:W-:Y:S01]  /*1c80*/  STL [R1+0x78c], R16 ;  /* 0x00078c1001007387 */ /* 0x0001e20000100800 */
[----:B------:R-:W-:Y:S01]  /*1c90*/  @!P0 IMAD.IADD R8, R8, 0x1, -R4 ;  /* 0x0000000108088824 */ /* 0x000fe200078e0a04 */
[----:B------:R-:W-:Y:S01]  /*1ca0*/  IABS R9, R5 ;  /* 0x0000000500097213 */ /* 0x000fe20000000000 */
[----:B------:R-:W-:Y:S01]  /*1cb0*/  @!P3 IMAD.MOV R11, RZ, RZ, -R11 ;  /* 0x000000ffff0bb224 */ /* 0x000fe200078e0a0b */
[C---:B------:R-:W-:Y:S01]  /*1cc0*/  ISETP.GT.U32.AND P3, PT, R4.reuse, R0, PT ;  /* 0x000000000400720c */ /* 0x040fe20003f64070 */
[----:B------:R-:W-:Y:S01]  /*1cd0*/  IMAD.MOV R6, RZ, RZ, -R6 ;  /* 0x000000ffff067224 */ /* 0x000fe200078e0a06 */
[----:B------:R-:W-:Y:S01]  /*1ce0*/  ISETP.GT.U32.AND P0, PT, R4, R8, PT ;  /* 0x000000080400720c */ /* 0x000fe20003f04070 */
[----:B--2---:R-:W-:-:S02]  /*1cf0*/  IMAD.MOV.U32 R15, RZ, RZ, R10 ;  /* 0x000000ffff0f7224 */ /* 0x004fc400078e000a */
[----:B------:R-:W-:Y:S01]  /*1d00*/  IMAD R2, R4, R6, R2 ;  /* 0x0000000604027224 */ /* 0x000fe200078e0202 */
[----:B------:R-:W-:Y:S01]  /*1d10*/  IADD3 R6, R28, 0x1e5, RZ ;  /* 0x000001e51c067810 */ /* 0x000fe20007ffe0ff */
[----:B------:R-:W-:Y:S01]  /*1d20*/  @!P4 IMAD.MOV R15, RZ, RZ, -R15 ;  /* 0x000000ffff0fc224 */ /* 0x000fe200078e0a0f */
[----:B------:R-:W-:Y:S01]  /*1d30*/  ISETP.GE.AND P4, PT, R3, RZ, PT ;  /* 0x000000ff0300720c */ /* 0x000fe20003f86270 */
[--C-:B------:R-:W-:Y:S01]  /*1d40*/  @!P2 IMAD.IADD R12, R12, 0x1, -R4.reuse ;  /* 0x000000010c0ca824 */ /* 0x100fe200078e0a04 */
[----:B------:R-:W-:Y:S02]  /*1d50*/  IADD3 R3, R28, 0x1e7, RZ ;  /* 0x000001e71c037810 */ /* 0x000fe40007ffe0ff */
[----:B------:R-:W-:Y:S01]  /*1d60*/  ISETP.GT.U32.AND P1, PT, R4, R2, PT ;  /* 0x000000020400720c */ /* 0x000fe20003f24070 */
[--C-:B------:R-:W-:Y:S01]  /*1d70*/  @!P3 IMAD.IADD R0, R0, 0x1, -R4.reuse ;  /* 0x000000010000b824 */ /* 0x100fe200078e0a04 */
[----:B------:R-:W-:Y:S01]  /*1d80*/  IABS R10, R3 ;  /* 0x00000003000a7213 */ /* 0x000fe20000000000 */
[----:B------:R-:W-:Y:S01]  /*1d90*/  @!P0 IMAD.IADD R8, R8, 0x1, -R4 ;  /* 0x0000000108088824 */ /* 0x000fe200078e0a04 */
[C---:B------:R-:W-:Y:S01]  /*1da0*/  ISETP.GT.U32.AND P2, PT, R4.reuse, R12, PT ;  /* 0x0000000c0400720c */ /* 0x040fe20003f44070 */
[----:B------:R-:W-:Y:S01]  /*1db0*/  STL [R1+0x7a8], R15 ;  /* 0x0007a80f01007387 */ /* 0x000fe20000100800 */
[----:B------:R-:W-:Y:S01]  /*1dc0*/  ISETP.GE.AND P0, PT, R7, RZ, PT ;  /* 0x000000ff0700720c */ /* 0x000fe20003f06270 */
[----:B------:R-:W-:Y:S01]  /*1dd0*/  IMAD.HI.U32 R13, R25, R10, RZ ;  /* 0x0000000a190d7227 */ /* 0x000fe200078e00ff */
[----:B------:R-:W-:Y:S01]  /*1de0*/  ISETP.GT.U32.AND P3, PT, R4, R0, PT ;  /* 0x000000000400720c */ /* 0x000fe20003f64070 */
[----:B------:R1:W-:Y:S01]  /*1df0*/  STL [R1+0x7ac], R11 ;  /* 0x0007ac0b01007387 */ /* 0x0003e20000100800 */
[----:B0-----:R-:W-:Y:S01]  /*1e00*/  IADD3 R16, R28, 0x1de, RZ ;  /* 0x000001de1c107810 */ /* 0x001fe20007ffe0ff */
[----:B------:R-:W-:-:S02]  /*1e10*/  IMAD.MOV R13, RZ, RZ, -R13 ;  /* 0x000000ffff0d7224 */ /* 0x000fc400078e0a0d */
[----:B------:R-:W-:Y:S01]  /*1e20*/  IMAD.HI.U32 R7, R25, R9, RZ ;  /* 0x0000000919077227 */ /* 0x000fe200078e00ff */
[----:B------:R-:W-:-:S03]  /*1e30*/  IABS R17, R16 ;  /* 0x0000001000117213 */ /* 0x000fc60000000000 */
[----:B------:R-:W-:Y:S02]  /*1e40*/  @!P1 IMAD.IADD R2, R2, 0x1, -R4 ;  /* 0x0000000102029824 */ /* 0x000fe400078e0a04 */
[C---:B------:R-:W-:Y:S01]  /*1e50*/  IMAD R10, R4.reuse, R13, R10 ;  /* 0x0000000d040a7224 */ /* 0x040fe200078e020a */
[----:B-1----:R-:W-:Y:S01]  /*1e60*/  IABS R11, R6 ;  /* 0x00000006000b7213 */ /* 0x002fe20000000000 */
[----:B------:R-:W-:Y:S01]  /*1e70*/  IMAD.MOV R7, RZ, RZ, -R7 ;  /* 0x000000ffff077224 */ /* 0x000fe200078e0a07 */
[----:B------:R-:W-:Y:S01]  /*1e80*/  ISETP.GT.U32.AND P1, PT, R4, R2, PT ;  /* 0x000000020400720c */ /* 0x000fe20003f24070 */
[--C-:B------:R-:W-:Y:S01]  /*1e90*/  @!P2 IMAD.IADD R12, R12, 0x1, -R4.reuse ;  /* 0x000000010c0ca824 */ /* 0x100fe200078e0a04 */
[C---:B------:R-:W-:Y:S01]  /*1ea0*/  ISETP.GT.U32.AND P2, PT, R4.reuse, R10, PT ;  /* 0x0000000a0400720c */ /* 0x040fe20003f44070 */
[----:B------:R-:W-:Y:S02]  /*1eb0*/  IMAD R9, R4, R7, R9 ;  /* 0x0000000704097224 */ /* 0x000fe400078e0209 */
[----:B------:R-:W-:-:S02]  /*1ec0*/  @!P3 IMAD.IADD R0, R0, 0x1, -R4 ;  /* 0x000000010000b824 */ /* 0x000fc400078e0a04 */
[----:B------:R-:W-:Y:S01]  /*1ed0*/  IMAD.MOV.U32 R15, RZ, RZ, R8 ;  /* 0x000000ffff0f7224 */ /* 0x000fe200078e0008 */
[----:B------:R-:W-:Y:S01]  /*1ee0*/  ISETP.GT.U32.AND P3, PT, R4, R9, PT ;  /* 0x000000090400720c */ /* 0x000fe20003f64070 */
[----:B------:R-:W-:-:S04]  /*1ef0*/  IMAD.HI.U32 R8, R25, R11, RZ ;  /* 0x0000000b19087227 */ /* 0x000fc800078e00ff */
[----:B------:R-:W-:Y:S01]  /*1f00*/  @!P6 IMAD.MOV R15, RZ, RZ, -R15 ;  /* 0x000000ffff0fe224 */ /* 0x000fe200078e0a0f */
[----:B------:R-:W-:Y:S01]  /*1f10*/  ISETP.GE.AND P6, PT, R3, RZ, PT ;  /* 0x000000ff0300720c */ /* 0x000fe20003fc6270 */
[----:B------:R-:W-:Y:S01]  /*1f20*/  @!P1 IMAD.IADD R2, R2, 0x1, -R4 ;  /* 0x0000000102029824 */ /* 0x000fe200078e0a04 */
[----:B------:R-:W-:Y:S01]  /*1f30*/  IADD3 R3, R28, 0x1e4, RZ ;  /* 0x000001e41c037810 */ /* 0x000fe20007ffe0ff */
[----:B------:R-:W-:Y:S01]  /*1f40*/  IMAD.MOV R8, RZ, RZ, -R8 ;  /* 0x000000ffff087224 */ /* 0x000fe200078e0a08 */
[----:B------:R-:W-:Y:S01]  /*1f50*/  STL [R1+0x790], R15 ;  /* 0x0007900f01007387 */ /* 0x000fe20000100800 */
[----:B------:R-:W-:Y:S01]  /*1f60*/  @!P2 IMAD.IADD R10, R10, 0x1, -R4 ;  /* 0x000000010a0aa824 */ /* 0x000fe200078e0a04 */
[----:B------:R-:W-:Y:S01]  /*1f70*/  ISETP.GE.AND P1, PT, R6, RZ, PT ;  /* 0x000000ff0600720c */ /* 0x000fe20003f26270 */
[----:B------:R-:W-:Y:S01]  /*1f80*/  IMAD.MOV.U32 R14, RZ, RZ, R12 ;  /* 0x000000ffff0e7224 */ /* 0x000fe200078e000c */
[C---:B------:R-:W-:Y:S01]  /*1f90*/  IADD3 R6, R28.reuse, 0x1e1, RZ ;  /* 0x000001e11c067810 */ /* 0x040fe20007ffe0ff */
[----:B------:R-:W-:Y:S01]  /*1fa0*/  IMAD.MOV.U32 R13, RZ, RZ, R2 ;  /* 0x000000ffff0d7224 */ /* 0x000fe200078e0002 */
[----:B------:R-:W-:Y:S01]  /*1fb0*/  IADD3 R2, R28, 0x1e3, RZ ;  /* 0x000001e31c027810 */ /* 0x000fe20007ffe0ff */
[----:B------:R-:W-:Y:S01]  /*1fc0*/  IMAD.MOV.U32 R12, RZ, RZ, R0 ;  /* 0x000000ffff0c7224 */ /* 0x000fe200078e0000 */
[C---:B------:R-:W-:Y:S01]  /*1fd0*/  ISETP.GT.U32.AND P2, PT, R4.reuse, R10, PT ;  /* 0x0000000a0400720c */ /* 0x040fe20003f44070 */
[----:B------:R-:W-:Y:S01]  /*1fe0*/  IMAD R11, R4, R8, R11 ;  /* 0x00000008040b7224 */ /* 0x000fe200078e020b */
[----:B------:R-:W-:Y:S01]  /*1ff0*/  IABS R8, R3 ;  /* 0x0000000300087213 */ /* 0x000fe20000000000 */
[----:B------:R-:W-:Y:S01]  /*2000*/  @!P3 IMAD.IADD R9, R9, 0x1, -R4 ;  /* 0x000000010909b824 */ /* 0x000fe200078e0a04 */
[----:B------:R-:W-:Y:S01]  /*2010*/  IADD3 R0, R28, 0x1e2, RZ ;  /* 0x000001e21c007810 */ /* 0x000fe20007ffe0ff */
[----:B------:R-:W-:Y:S01]  /*2020*/  @!P0 IMAD.MOV R12, RZ, RZ, -R12 ;  /* 0x000000ffff0c8224 */ /* 0x000fe200078e0a0c */
[----:B------:R-:W-:Y:S01]  /*2030*/  ISETP.GE.AND P0, PT, R2, RZ, PT ;  /* 0x000000ff0200720c */ /* 0x000fe20003f06270 */
[----:B------:R-:W-:Y:S01]  /*2040*/  IMAD.HI.U32 R7, R25, R8, RZ ;  /* 0x0000000819077227 */ /* 0x000fe200078e00ff */
[----:B------:R-:W-:-:S02]  /*2050*/  IABS R2, R2 ;  /* 0x0000000200027213 */ /* 0x000fc40000000000 */
[----:B------:R-:W-:Y:S01]  /*2060*/  ISETP.GT.U32.AND P3, PT, R4, R9, PT ;  /* 0x000000090400720c */ /* 0x000fe20003f64070 */
[----:B------:R-:W-:Y:S01]  /*2070*/  @!P4 IMAD.MOV R13, RZ, RZ, -R13 ;  /* 0x000000ffff0dc224 */ /* 0x000fe200078e0a0d */
[----:B------:R-:W-:Y:S01]  /*2080*/  ISETP.GE.AND P4, PT, R3, RZ, PT ;  /* 0x000000ff0300720c */ /* 0x000fe20003f86270 */
[----:B------:R-:W-:-:S04]  /*2090*/  IMAD.HI.U32 R3, R25, R2, RZ ;  /* 0x0000000219037227 */ /* 0x000fc800078e00ff */
[----:B------:R-:W-:Y:S02]  /*20a0*/  IMAD.MOV R7, RZ, RZ, -R7 ;  /* 0x000000ffff077224 */ /* 0x000fe400078e0a07 */
[----:B------:R-:W-:Y:S01]  /*20b0*/  @!P5 IMAD.MOV R14, RZ, RZ, -R14 ;  /* 0x000000ffff0ed224 */ /* 0x000fe200078e0a0e */
[----:B------:R-:W-:Y:S01]  /*20c0*/  ISETP.GE.AND P5, PT, R5, RZ, PT ;  /* 0x000000ff0500720c */ /* 0x000fe20003fa6270 */
[----:B------:R-:W-:Y:S01]  /*20d0*/  @!P2 IMAD.IADD R10, R10, 0x1, -R4 ;  /* 0x000000010a0aa824 */ /* 0x000fe200078e0a04 */
[----:B------:R-:W-:Y:S01]  /*20e0*/  IABS R5, R0 ;  /* 0x0000000000057213 */ /* 0x000fe20000000000 */
[----:B------:R-:W-:Y:S01]  /*20f0*/  IMAD.MOV R3, RZ, RZ, -R3 ;  /* 0x000000ffff037224 */ /* 0x000fe200078e0a03 */
[----:B------:R0:W-:Y:S01]  /*2100*/  STL [R1+0x79c], R14 ;  /* 0x00079c0e01007387 */ /* 0x0001e20000100800 */
[C---:B------:R-:W-:Y:S01]  /*2110*/  IMAD R8, R4.reuse, R7, R8 ;  /* 0x0000000704087224 */ /* 0x040fe200078e0208 */
[C---:B------:R-:W-:Y:S01]  /*2120*/  ISETP.GT.U32.AND P2, PT, R4.reuse, R11, PT ;  /* 0x0000000b0400720c */ /* 0x040fe20003f44070 */
[C---:B------:R-:W-:Y:S01]  /*2130*/  IMAD R2, R4.reuse, R3, R2 ;  /* 0x0000000304027224 */ /* 0x040fe200078e0202 */
[----:B------:R1:W-:Y:S01]  /*2140*/  STL [R1+0x7a0], R13 ;  /* 0x0007a00d01007387 */ /* 0x0003e20000100800 */
[----:B------:R-:W-:Y:S01]  /*2150*/  @!P3 IMAD.IADD R9, R9, 0x1, -R4 ;  /* 0x000000010909b824 */ /* 0x000fe200078e0a04 */
[----:B------:R-:W-:Y:S01]  /*2160*/  ISETP.GT.U32.AND P3, PT, R4, R8, PT ;  /* 0x000000080400720c */ /* 0x000fe20003f64070 */
[----:B------:R-:W-:Y:S01]  /*2170*/  IMAD.HI.U32 R7, R25, R5, RZ ;  /* 0x0000000519077227 */ /* 0x000fe200078e00ff */
[----:B------:R2:W-:Y:S03]  /*2180*/  STL [R1+0x7a4], R12 ;  /* 0x0007a40c01007387 */ /* 0x0005e60000100800 */
[----:B0-----:R-:W-:-:S02]  /*2190*/  IMAD.MOV.U32 R14, RZ, RZ, R10 ;  /* 0x000000ffff0e7224 */ /* 0x001fc400078e000a */
[----:B------:R-:W-:Y:S02]  /*21a0*/  IMAD.MOV R7, RZ, RZ, -R7 ;  /* 0x000000ffff077224 */ /* 0x000fe400078e0a07 */
[----:B------:R-:W-:Y:S01]  /*21b0*/  @!P6 IMAD.MOV R14, RZ, RZ, -R14 ;  /* 0x000000ffff0ee224 */ /* 0x000fe200078e0a0e */
[----:B------:R-:W-:Y:S01]  /*21c0*/  ISETP.GT.U32.AND P6, PT, R4, R2, PT ;  /* 0x000000020400720c */ /* 0x000fe20003fc4070 */
[----:B-1----:R-:W-:Y:S01]  /*21d0*/  IMAD.MOV.U32 R13, RZ, RZ, R9 ;  /* 0x000000ffff0d7224 */ /* 0x002fe200078e0009 */
[----:B--2---:R-:W-:Y:S01]  /*21e0*/  IABS R12, R6 ;  /* 0x00000006000c7213 */ /* 0x004fe20000000000 */
[----:B------:R-:W-:Y:S01]  /*21f0*/  @!P3 IMAD.IADD R8, R8, 0x1, -R4 ;  /* 0x000000010808b824 */ /* 0x000fe200078e0a04 */
[----:B------:R0:W-:Y:S01]  /*2200*/  STL [R1+0x794], R14 ;  /* 0x0007940e01007387 */ /* 0x0001e20000100800 */
[----:B------:R-:W-:Y:S01]  /*2210*/  @!P5 IMAD.MOV R13, RZ, RZ, -R13 ;  /* 0x000000ffff0dd224 */ /* 0x000fe200078e0a0d */
[----:B------:R-:W-:Y:S01]  /*2220*/  ISETP.GE.AND P5, PT, R0, RZ, PT ;  /* 0x000000ff0000720c */ /* 0x000fe20003fa6270 */
[----:B------:R-:W-:Y:S01]  /*2230*/  IMAD.HI.U32 R3, R25, R12, RZ ;  /* 0x0000000c19037227 */ /* 0x000fe200078e00ff */
[----:B------:R-:W-:-:S02]  /*2240*/  ISETP.GT.U32.AND P3, PT, R4, R8, PT ;  /* 0x000000080400720c */ /* 0x000fc40003f64070 */
[----:B------:R1:W-:Y:S01]  /*2250*/  STL [R1+0x798], R13 ;  /* 0x0007980d01007387 */ /* 0x0003e20000100800 */
[----:B------:R-:W-:Y:S02]  /*2260*/  IMAD.MOV R3, RZ, RZ, -R3 ;  /* 0x000000ffff037224 */ /* 0x000fe400078e0a03 */
[----:B------:R-:W-:Y:S01]  /*2270*/  @!P6 IMAD.IADD R2, R2, 0x1, -R4 ;  /* 0x000000010202e824 */ /* 0x000fe200078e0a04 */
[----:B0-----:R-:W-:Y:S01]  /*2280*/  IADD3 R14, R28, 0x1dc, RZ ;  /* 0x000001dc1c0e7810 */ /* 0x001fe20007ffe0ff */
[----:B------:R-:W-:Y:S01]  /*2290*/  IMAD R0, R4, R7, R5 ;  /* 0x0000000704007224 */ /* 0x000fe200078e0205 */
[----:B------:R-:W-:Y:S01]  /*22a0*/  IADD3 R5, R28, 0x1e0, RZ ;  /* 0x000001e01c057810 */ /* 0x000fe20007ffe0ff */
[C---:B------:R-:W-:Y:S01]  /*22b0*/  IMAD R12, R4.reuse, R3, R12 ;  /* 0x00000003040c7224 */ /* 0x040fe200078e020c */
[----:B------:R-:W-:Y:S01]  /*22c0*/  ISETP.GT.U32.AND P6, PT, R4, R2, PT ;  /* 0x000000020400720c */ /* 0x000fe20003fc4070 */
[--C-:B------:R-:W-:Y:S01]  /*22d0*/  @!P2 IMAD.IADD R11, R11, 0x1, -R4.reuse ;  /* 0x000000010b0ba824 */ /* 0x100fe200078e0a04 */
[----:B------:R-:W-:Y:S01]  /*22e0*/  IADD3 R3, R28, 0x1df, RZ ;  /* 0x000001df1c037810 */ /* 0x000fe20007ffe0ff */
[----:B------:R-:W-:Y:S01]  /*22f0*/  @!P3 IMAD.IADD R8, R8, 0x1, -R4 ;  /* 0x000000010808b824 */ /* 0x000fe200078e0a04 */
[----:B------:R-:W-:Y:S01]  /*2300*/  IABS R7, R5 ;  /* 0x0000000500077213 */ /* 0x000fe20000000000 */
[----:B------:R-:W-:Y:S01]  /*2310*/  IMAD.HI.U32 R20, R25, R17, RZ ;  /* 0x0000001119147227 */ /* 0x000fe200078e00ff */
[----:B------:R-:W-:-:S02]  /*2320*/  IABS R19, R3 ;  /* 0x0000000300137213 */ /* 0x000fc40000000000 */
[C---:B------:R-:W-:Y:S01]  /*2330*/  ISETP.GT.U32.AND P3, PT, R4.reuse, R0, PT ;  /* 0x000000000400720c */ /* 0x040fe20003f64070 */
[C---:B------:R-:W-:Y:S01]  /*2340*/  IMAD.HI.U32 R10, R25.reuse, R7, RZ ;  /* 0x00000007190a7227 */ /* 0x040fe200078e00ff */
[----:B------:R-:W-:Y:S02]  /*2350*/  ISETP.GT.U32.AND P2, PT, R4, R11, PT ;  /* 0x0000000b0400720c */ /* 0x000fe40003f44070 */
[----:B------:R-:W-:Y:S01]  /*2360*/  IABS R9, R14 ;  /* 0x0000000e00097213 */ /* 0x000fe20000000000 */
[----:B------:R-:W-:Y:S01]  /*2370*/  @!P6 IMAD.IADD R2, R2, 0x1, -R4 ;  /* 0x000000010202e824 */ /* 0x000fe200078e0a04 */
[----:B------:R-:W-:Y:S01]  /*2380*/  ISETP.GT.U32.AND P6, PT, R4, R12, PT ;  /* 0x0000000c0400720c */ /* 0x000fe20003fc4070 */
[----:B------:R-:W-:Y:S02]  /*2390*/  IMAD.MOV R10, RZ, RZ, -R10 ;  /* 0x000000ffff0a7224 */ /* 0x000fe400078e0a0a */
[----:B------:R-:W-:-:S04]  /*23a0*/  IMAD.HI.U32 R18, R25, R19, RZ ;  /* 0x0000001319127227 */ /* 0x000fc800078e00ff */
[----:B------:R-:W-:Y:S02]  /*23b0*/  IMAD R7, R4, R10, R7 ;  /* 0x0000000a04077224 */ /* 0x000fe400078e0207 */
[----:B------:R-:W-:Y:S02]  /*23c0*/  IMAD.MOV R18, RZ, RZ, -R18 ;  /* 0x000000ffff127224 */ /* 0x000fe400078e0a12 */
[--C-:B------:R-:W-:Y:S01]  /*23d0*/  @!P3 IMAD.IADD R0, R0, 0x1, -R4.reuse ;  /* 0x000000010000b824 */ /* 0x100fe200078e0a04 */
[C---:B------:R-:W-:Y:S01]  /*23e0*/  ISETP.GT.U32.AND P3, PT, R4.reuse, R7, PT ;  /* 0x000000070400720c */ /* 0x040fe20003f64070 */
[----:B------:R-:W-:Y:S02]  /*23f0*/  IMAD R18, R4, R18, R19 ;  /* 0x0000001204127224 */ /* 0x000fe400078e0213 */
[--C-:B------:R-:W-:Y:S02]  /*2400*/  @!P6 IMAD.IADD R12, R12, 0x1, -R4.reuse ;  /* 0x000000010c0ce824 */ /* 0x100fe400078e0a04 */
[----:B------:R-:W-:Y:S01]  /*2410*/  @!P2 IMAD.IADD R11, R11, 0x1, -R4 ;  /* 0x000000010b0ba824 */ /* 0x000fe200078e0a04 */
[----:B------:R-:W-:Y:S01]  /*2420*/  ISETP.GT.U32.AND P6, PT, R4, R18, PT ;  /* 0x000000120400720c */ /* 0x000fe20003fc4070 */
[----:B------:R-:W-:Y:S01]  /*2430*/  IMAD.MOV R20, RZ, RZ, -R20 ;  /* 0x000000ffff147224 */ /* 0x000fe200078e0a14 */
[----:B------:R-:W-:Y:S01]  /*2440*/  ISETP.GE.AND P2, PT, R6, RZ, PT ;  /* 0x000000ff0600720c */ /* 0x000fe20003f46270 */
[----:B------:R-:W-:Y:S01]  /*2450*/  IMAD.HI.U32 R10, R25, R9, RZ ;  /* 0x00000009190a7227 */ /* 0x000fe200078e00ff */
[----:B------:R-:W-:-:S03]  /*2460*/  IADD3 R6, R28, 0x1dd, RZ ;  /* 0x000001dd1c067810 */ /* 0x000fc60007ffe0ff */
[----:B------:R-:W-:Y:S01]  /*2470*/  @!P3 IMAD.IADD R7, R7, 0x1, -R4 ;  /* 0x000000010707b824 */ /* 0x000fe200078e0a04 */
[----:B-1----:R-:W-:Y:S01]  /*2480*/  IABS R13, R6 ;  /* 0x00000006000d7213 */ /* 0x002fe20000000000 */
[C---:B------:R-:W-:Y:S01]  /*2490*/  IMAD R17, R4.reuse, R20, R17 ;  /* 0x0000001404117224 */ /* 0x040fe200078e0211 */
[----:B------:R-:W-:Y:S01]  /*24a0*/  ISETP.GT.U32.AND P3, PT, R4, R0, PT ;  /* 0x000000000400720c */ /* 0x000fe20003f64070 */
[----:B------:R-:W-:Y:S02]  /*24b0*/  IMAD.MOV.U32 R19, RZ, RZ, R8 ;  /* 0x000000ffff137224 */ /* 0x000fe400078e0008 */
[----:B------:R-:W-:Y:S01]  /*24c0*/  @!P6 IMAD.IADD R18, R18, 0x1, -R4 ;  /* 0x000000011212e824 */ /* 0x000fe200078e0a04 */
[----:B------:R-:W-:Y:S01]  /*24d0*/  ISETP.GT.U32.AND P6, PT, R4, R7, PT ;  /* 0x000000070400720c */ /* 0x000fe20003fc4070 */
[----:B------:R-:W-:-:S04]  /*24e0*/  IMAD.HI.U32 R15, R25, R13, RZ ;  /* 0x0000000d190f7227 */ /* 0x000fc800078e00ff */
[----:B------:R-:W-:Y:S01]  /*24f0*/  @!P0 IMAD.MOV R2, RZ, RZ, -R2 ;  /* 0x000000ffff028224 */ /* 0x000fe200078e0a02 */
[C---:B------:R-:W-:Y:S01]  /*2500*/  ISETP.GT.U32.AND P0, PT, R4.reuse, R17, PT ;  /* 0x000000110400720c */ /* 0x040fe20003f04070 */
[----:B------:R-:W-:Y:S02]  /*2510*/  IMAD.MOV.U32 R21, RZ, RZ, R11 ;  /* 0x000000ffff157224 */ /* 0x000fe400078e000b */
[----:B------:R-:W-:Y:S02]  /*2520*/  IMAD.MOV R15, RZ, RZ, -R15 ;  /* 0x000000ffff0f7224 */ /* 0x000fe400078e0a0f */
[----:B------:R-:W-:Y:S02]  /*2530*/  IMAD.MOV R10, RZ, RZ, -R10 ;  /* 0x000000ffff0a7224 */ /* 0x000fe400078e0a0a */
[----:B------:R-:W-:Y:S01]  /*2540*/  @!P4 IMAD.MOV R19, RZ, RZ, -R19 ;  /* 0x000000ffff13c224 */ /* 0x000fe200078e0a13 */
[C---:B------:R-:W-:Y:S01]  /*2550*/  ISETP.GT.U32.AND P4, PT, R4.reuse, R18, PT ;  /* 0x000000120400720c */ /* 0x040fe20003f84070 */
[----:B------:R-:W-:Y:S01]  /*2560*/  @!P1 IMAD.MOV R21, RZ, RZ, -R21 ;  /* 0x000000ffff159224 */ /* 0x000fe200078e0a15 */
[C---:B------:R-:W-:Y:S01]  /*2570*/  ISETP.GT.U32.AND P1, PT, R4.reuse, R12, PT ;  /* 0x0000000c0400720c */ /* 0x040fe20003f24070 */
[----:B------:R-:W-:Y:S01]  /*2580*/  IMAD R13, R4, R15, R13 ;  /* 0x0000000f040d7224 */ /* 0x000fe200078e020d */
[----:B------:R-:W-:Y:S01]  /*2590*/  IADD3 R15, R28, 0x1db, RZ ;  /* 0x000001db1c0f7810 */ /* 0x000fe20007ffe0ff */
[----:B------:R-:W-:Y:S01]  /*25a0*/  IMAD R9, R4, R10, R9 ;  /* 0x0000000a04097224 */ /* 0x000fe200078e0209 */
[----:B------:R-:W-:Y:S01]  /*25b0*/  IADD3 R10, R28, 0x1da, RZ ;  /* 0x000001da1c0a7810 */ /* 0x000fe20007ffe0ff */
[--C-:B------:R-:W-:Y:S01]  /*25c0*/  @!P3 IMAD.IADD R0, R0, 0x1, -R4.reuse ;  /* 0x000000010000b824 */ /* 0x100fe200078e0a04 */
[C---:B------:R-:W-:Y:S01]  /*25d0*/  ISETP.GT.U32.AND P3, PT, R4.reuse, R13, PT ;  /* 0x0000000d0400720c */ /* 0x040fe20003f64070 */
[--C-:B------:R-:W-:Y:S01]  /*25e0*/  @!P6 IMAD.IADD R7, R7, 0x1, -R4.reuse ;  /* 0x000000010707e824 */ /* 0x100fe200078e0a04 */
[----:B------:R-:W-:Y:S01]  /*25f0*/  ISETP.GT.U32.AND P6, PT, R4, R9, PT ;  /* 0x000000090400720c */ /* 0x000fe20003fc4070 */
[----:B------:R-:W-:Y:S01]  /*2600*/  @!P0 IMAD.IADD R17, R17, 0x1, -R4 ;  /* 0x0000000111118824 */ /* 0x000fe200078e0a04 */
[----:B------:R-:W-:Y:S01]  /*2610*/  IABS R8, R10 ;  /* 0x0000000a00087213 */ /* 0x000fe20000000000 */
[----:B------:R-:W-:Y:S01]  /*2620*/  IMAD.MOV.U32 R20, RZ, RZ, R0 ;  /* 0x000000ffff147224 */ /* 0x000fe200078e0000 */
[----:B------:R-:W-:Y:S01]  /*2630*/  IABS R11, R15 ;  /* 0x0000000f000b7213 */ /* 0x000fe20000000000 */
[----:B------:R-:W-:Y:S01]  /*2640*/  STL [R1+0x77c], R21 ;  /* 0x00077c1501007387 */ /* 0x000fe20000100800 */
[----:B------:R-:W-:Y:S01]  /*2650*/  @!P4 IMAD.IADD R18, R18, 0x1, -R4 ;  /* 0x000000011212c824 */ /* 0x000fe200078e0a04 */
[----:B------:R-:W-:Y:S01]  /*2660*/  ISETP.GE.AND P4, PT, R3, RZ, PT ;  /* 0x000000ff0300720c */ /* 0x000fe20003f86270 */
[----:B------:R-:W-:Y:S01]  /*2670*/  @!P5 IMAD.MOV R20, RZ, RZ, -R20 ;  /* 0x000000ffff14d224 */ /* 0x000fe200078e0a14 */
[----:B------:R-:W-:Y:S01]  /*2680*/  STL [R1+0x778], R19 ;  /* 0x0007781301007387 */ /* 0x000fe20000100800 */
[--C-:B------:R-:W-:Y:S01]  /*2690*/  @!P1 IMAD.IADD R12, R12, 0x1, -R4.reuse ;  /* 0x000000010c0c9824 */ /* 0x100fe200078e0a04 */
[----:B------:R-:W-:Y:S01]  /*26a0*/  ISETP.GT.U32.AND P5, PT, R4, R17, PT ;  /* 0x000000110400720c */ /* 0x000fe20003fa4070 */
[--C-:B------:R-:W-:Y:S01]  /*26b0*/  @!P3 IMAD.IADD R13, R13, 0x1, -R4.reuse ;  /* 0x000000010d0db824 */ /* 0x100fe200078e0a04 */
[----:B------:R0:W-:Y:S01]  /*26c0*/  STL [R1+0x774], R2 ;  /* 0x0007740201007387 */ /* 0x0001e20000100800 */
[----:B------:R-:W-:Y:S01]  /*26d0*/  ISETP.GE.AND P1, PT, R5, RZ, PT ;  /* 0x000000ff0500720c */ /* 0x000fe20003f26270 */
[----:B------:R-:W-:Y:S01]  /*26e0*/  IMAD.HI.U32 R5, R25, R11, RZ ;  /* 0x0000000b19057227 */ /* 0x000fe200078e00ff */
[----:B------:R-:W-:Y:S01]  /*26f0*/  ISETP.GE.AND P3, PT, R6, RZ, PT ;  /* 0x000000ff0600720c */ /* 0x000fe20003f66270 */
[----:B------:R-:W-:Y:S01]  /*2700*/  STL [R1+0x768], R20 ;  /* 0x0007681401007387 */ /* 0x000fe20000100800 */
[----:B------:R-:W-:Y:S01]  /*2710*/  IADD3 R0, R28, 0x1d9, RZ ;  /* 0x000001d91c007810 */ /* 0x000fe20007ffe0ff */
[----:B------:R-:W-:Y:S01]  /*2720*/  IMAD.MOV R5, RZ, RZ, -R5 ;  /* 0x000000ffff057224 */ /* 0x000fe200078e0a05 */
[----:B------:R-:W-:Y:S01]  /*2730*/  ISETP.GE.AND P0, PT, R16, RZ, PT ;  /* 0x000000ff1000720c */ /* 0x000fe20003f06270 */
[----:B------:R-:W-:-:S02]  /*2740*/  @!P6 IMAD.IADD R9, R9, 0x1, -R4 ;  /* 0x000000010909e824 */ /* 0x000fc400078e0a04 */
[----:B0-----:R-:W-:-:S03]  /*2750*/  IMAD.HI.U32 R2, R25, R8, RZ ;  /* 0x0000000819027227 */ /* 0x001fc600078e00ff */
[C---:B------:R-:W-:Y:S01]  /*2760*/  ISETP.GT.U32.AND P6, PT, R4.reuse, R9, PT ;  /* 0x000000090400720c */ /* 0x040fe20003fc4070 */
[----:B------:R-:W-:Y:S02]  /*2770*/  IMAD.MOV R2, RZ, RZ, -R2 ;  /* 0x000000ffff027224 */ /* 0x000fe400078e0a02 */
[----:B------:R-:W-:Y:S02]  /*2780*/  IMAD.MOV.U32 R19, RZ, RZ, R12 ;  /* 0x000000ffff137224 */ /* 0x000fe400078e000c */
[C---:B------:R-:W-:Y:S02]  /*2790*/  IMAD R2, R4.reuse, R2, R8 ;  /* 0x0000000204027224 */ /* 0x040fe400078e0208 */
[----:B------:R-:W-:Y:S02]  /*27a0*/  IMAD.MOV.U32 R6, RZ, RZ, R18 ;  /* 0x000000ffff067224 */ /* 0x000fe400078e0012 */
[----:B------:R-:W-:Y:S01]  /*27b0*/  IMAD R3, R4, R5, R11 ;  /* 0x0000000504037224 */ /* 0x000fe200078e020b */
[----:B------:R-:W-:Y:S01]  /*27c0*/  IADD3 R5, R28, 0x1d8, RZ ;  /* 0x000001d81c057810 */ /* 0x000fe20007ffe0ff */
[----:B------:R-:W-:Y:S01]  /*27d0*/  @!P2 IMAD.MOV R19, RZ, RZ, -R19 ;  /* 0x000000ffff13a224 */ /* 0x000fe200078e0a13 */
[----:B------:R-:W-:Y:S01]  /*27e0*/  ISETP.GT.U32.AND P2, PT, R4, R13, PT ;  /* 0x0000000d0400720c */ /* 0x000fe20003f44070 */
[----:B------:R-:W-:Y:S01]  /*27f0*/  @!P4 IMAD.MOV R6, RZ, RZ, -R6 ;  /* 0x000000ffff06c224 */ /* 0x000fe200078e0a06 */
[----:B------:R-:W-:Y:S01]  /*2800*/  ISETP.GE.AND P4, PT, R14, RZ, PT ;  /* 0x000000ff0e00720c */ /* 0x000fe20003f86270 */
[--C-:B------:R-:W-:Y:S01]  /*2810*/  @!P5 IMAD.IADD R17, R17, 0x1, -R4.reuse ;  /* 0x000000011111d824 */ /* 0x100fe200078e0a04 */
[C---:B------:R-:W-:Y:S01]  /*2820*/  ISETP.GT.U32.AND P5, PT, R4.reuse, R2, PT ;  /* 0x000000020400720c */ /* 0x040fe20003fa4070 */
[----:B------:R-:W-:Y:S01]  /*2830*/  @!P1 IMAD.MOV R7, RZ, RZ, -R7 ;  /* 0x000000ffff079224 */ /* 0x000fe200078e0a07 */
[----:B------:R-:W-:Y:S01]  /*2840*/  ISETP.GT.U32.AND P1, PT, R4, R3, PT ;  /* 0x000000030400720c */ /* 0x000fe20003f24070 */
[----:B------:R-:W-:Y:S01]  /*2850*/  STL [R1+0x764], R19 ;  /* 0x0007641301007387 */ /* 0x000fe20000100800 */
[----:B------:R-:W-:Y:S01]  /*2860*/  IABS R14, R0 ;  /* 0x00000000000e7213 */ /* 0x000fe20000000000 */
[--C-:B------:R-:W-:Y:S01]  /*2870*/  @!P6 IMAD.IADD R9, R9, 0x1, -R4.reuse ;  /* 0x000000010909e824 */ /* 0x100fe200078e0a04 */
[----:B------:R-:W-:Y:S01]  /*2880*/  IABS R11, R5 ;  /* 0x00000005000b7213 */ /* 0x000fe20000000000 */
[----:B------:R0:W-:Y:S01]  /*2890*/  STL [R1+0x760], R7 ;  /* 0x0007600701007387 */ /* 0x0001e20000100800 */
[----:B------:R-:W-:Y:S01]  /*28a0*/  ISETP.GE.AND P6, PT, R10, RZ, PT ;  /* 0x000000ff0a00720c */ /* 0x000fe20003fc6270 */
[--C-:B------:R-:W-:Y:S01]  /*28b0*/  @!P2 IMAD.IADD R13, R13, 0x1, -R4.reuse ;  /* 0x000000010d0da824 */ /* 0x100fe200078e0a04 */
[----:B------:R-:W-:Y:S01]  /*28c0*/  ISETP.GE.AND P2, PT, R15, RZ, PT ;  /* 0x000000ff0f00720c */ /* 0x000fe20003f46270 */
[----:B------:R1:W-:Y:S01]  /*28d0*/  STL [R1+0x75c], R6 ;  /* 0x00075c0601007387 */ /* 0x0003e20000100800 */
[----:B------:R-:W-:Y:S01]  /*28e0*/  IADD3 R15, R28, 0x1d7, RZ ;  /* 0x000001d71c0f7810 */ /* 0x000fe20007ffe0ff */
[----:B------:R-:W-:-:S02]  /*28f0*/  @!P5 IMAD.IADD R2, R2, 0x1, -R4 ;  /* 0x000000010202d824 */ /* 0x000fc400078e0a04 */
[----:B------:R-:W-:Y:S01]  /*2900*/  @!P1 IMAD.IADD R3, R3, 0x1, -R4 ;  /* 0x0000000103039824 */ /* 0x000fe200078e0a04 */
[----:B------:R-:W-:Y:S01]  /*2910*/  ISETP.GE.AND P1, PT, R0, RZ, PT ;  /* 0x000000ff0000720c */ /* 0x000fe20003f26270 */
[----:B0-----:R-:W-:Y:S01]  /*2920*/  IMAD.HI.U32 R7, R25, R14, RZ ;  /* 0x0000000e19077227 */ /* 0x001fe200078e00ff */
[----:B------:R-:W-:-:S03]  /*2930*/  ISETP.GT.U32.AND P5, PT, R4, R2, PT ;  /* 0x000000020400720c */ /* 0x000fc60003fa4070 */
[----:B------:R-:W-:Y:S02]  /*2940*/  IMAD.MOV R8, RZ, RZ, -R7 ;  /* 0x000000ffff087224 */ /* 0x000fe400078e0a07 */
[----:B-1----:R-:W-:Y:S02]  /*2950*/  IMAD.MOV.U32 R6, RZ, RZ, R17 ;  /* 0x000000ffff067224 */ /* 0x002fe400078e0011 */
[C---:B------:R-:W-:Y:S02]  /*2960*/  IMAD R14, R4.reuse, R8, R14 ;  /* 0x00000008040e7224 */ /* 0x040fe400078e020e */
[----:B------:R-:W-:Y:S02]  /*2970*/  IMAD.MOV.U32 R8, RZ, RZ, R9 ;  /* 0x000000ffff087224 */ /* 0x000fe400078e0009 */
[----:B------:R-:W-:Y:S01]  /*2980*/  @!P0 IMAD.MOV R6, RZ, RZ, -R6 ;  /* 0x000000ffff068224 */ /* 0x000fe200078e0a06 */
[----:B------:R-:W-:Y:S01]  /*2990*/  ISETP.GT.U32.AND P0, PT, R4, R3, PT ;  /* 0x000000030400720c */ /* 0x000fe20003f04070 */
[----:B------:R-:W-:-:S03]  /*29a0*/  IMAD.HI.U32 R0, R25, R11, RZ ;  /* 0x0000000b19007227 */ /* 0x000fc600078e00ff */
[----:B------:R-:W-:Y:S01]  /*29b0*/  STL [R1+0x19e4], R6 ;  /* 0x0019e40601007387 */ /* 0x000fe20000100800 */
[----:B------:R-:W-:Y:S01]  /*29c0*/  @!P4 IMAD.MOV R8, RZ, RZ, -R8 ;  /* 0x000000ffff08c224 */ /* 0x000fe200078e0a08 */
[----:B------:R-:W-:Y:S01]  /*29d0*/  ISETP.GT.U32.AND P4, PT, R4, R14, PT ;  /* 0x0000000e0400720c */ /* 0x000fe20003f84070 */
[----:B------:R-:W-:Y:S02]  /*29e0*/  IMAD.MOV R0, RZ, RZ, -R0 ;  /* 0x000000ffff007224 */ /* 0x000fe400078e0a00 */
[--C-:B------:R-:W-:Y:S02]  /*29f0*/  @!P5 IMAD.IADD R2, R2, 0x1, -R4.reuse ;  /* 0x000000010202d824 */ /* 0x100fe400078e0a04 */
[----:B------:R-:W-:Y:S01]  /*2a00*/  IMAD R17, R4, R0, R11 ;  /* 0x0000000004117224 */ /* 0x000fe200078e020b */
[----:B------:R-:W-:Y:S01]  /*2a10*/  IADD3 R0, R28, 0x1d5, RZ ;  /* 0x000001d51c007810 */ /* 0x000fe20007ffe0ff */
[--C-:B------:R-:W-:Y:S01]  /*2a20*/  @!P0 IMAD.IADD R3, R3, 0x1, -R4.reuse ;  /* 0x0000000103038824 */ /* 0x100fe200078e0a04 */
[----:B------:R-:W-:Y:S01]  /*2a30*/  ISETP.GE.AND P0, PT, R15, RZ, PT ;  /* 0x000000ff0f00720c */ /* 0x000fe20003f06270 */
[----:B------:R-:W-:Y:S01]  /*2a40*/  IMAD.MOV.U32 R7, RZ, RZ, R13 ;  /* 0x000000ffff077224 */ /* 0x000fe200078e000d */
[----:B------:R-:W-:Y:S01]  /*2a50*/  ISETP.GT.U32.AND P5, PT, R4, R17, PT ;  /* 0x000000110400720c */ /* 0x000fe20003fa4070 */
[----:B------:R-:W-:Y:S01]  /*2a60*/  IMAD.MOV.U32 R16, RZ, RZ, R3 ;  /* 0x000000ffff107224 */ /* 0x000fe200078e0003 */
[----:B------:R-:W-:Y:S01]  /*2a70*/  IABS R15, R15 ;  /* 0x0000000f000f7213 */ /* 0x000fe20000000000 */
[----:B------:R-:W-:Y:S01]  /*2a80*/  @!P4 IMAD.IADD R14, R14, 0x1, -R4 ;  /* 0x000000010e0ec824 */ /* 0x000fe200078e0a04 */
[----:B------:R-:W-:Y:S01]  /*2a90*/  IABS R12, R0 ;  /* 0x00000000000c7213 */ /* 0x000fe20000000000 */
[----:B------:R-:W-:Y:S01]  /*2aa0*/  @!P3 IMAD.MOV R7, RZ, RZ, -R7 ;  /* 0x000000ffff07b224 */ /* 0x000fe200078e0a07 */
[----:B------:R-:W-:Y:S01]  /*2ab0*/  ISETP.GE.AND P3, PT, R5, RZ, PT ;  /* 0x000000ff0500720c */ /* 0x000fe20003f66270 */
[----:B------:R-:W-:Y:S01]  /*2ac0*/  IMAD.HI.U32 R9, R25, R15, RZ ;  /* 0x0000000f19097227 */ /* 0x000fe200078e00ff */
[----:B------:R-:W-:-:S02]  /*2ad0*/  ISETP.GT.U32.AND P4, PT, R4, R14, PT ;  /* 0x0000000e0400720c */ /* 0x000fc40003f84070 */
[----:B------:R-:W-:Y:S01]  /*2ae0*/  IADD3 R5, R28, 0x1d6, RZ ;  /* 0x000001d61c057810 */ /* 0x000fe20007ffe0ff */
[----:B------:R-:W-:Y:S01]  /*2af0*/  IMAD.MOV R9, RZ, RZ, -R9 ;  /* 0x000000ffff097224 */ /* 0x000fe200078e0a09 */
[----:B------:R-:W-:Y:S01]  /*2b00*/  STL [R1+0x19e8], R7 ;  /* 0x0019e80701007387 */ /* 0x000fe20000100800 */
[----:B------:R-:W-:Y:S01]  /*2b10*/  @!P5 IMAD.IADD R17, R17, 0x1, -R4 ;  /* 0x000000011111d824 */ /* 0x000fe200078e0a04 */
[----:B------:R-:W-:Y:S01]  /*2b20*/  IABS R10, R5 ;  /* 0x00000005000a7213 */ /* 0x000fe20000000000 */
[C---:B------:R-:W-:Y:S01]  /*2b30*/  IMAD R15, R4.reuse, R9, R15 ;  /* 0x00000009040f7224 */ /* 0x040fe200078e020f */
[----:B------:R-:W-:Y:S01]  /*2b40*/  STL [R1+0x19ec], R8 ;  /* 0x0019ec0801007387 */ /* 0x000fe20000100800 */
[----:B------:R-:W-:Y:S01]  /*2b50*/  @!P2 IMAD.MOV R16, RZ, RZ, -R16 ;  /* 0x000000ffff10a224 */ /* 0x000fe200078e0a10 */
[----:B------:R-:W-:Y:S01]  /*2b60*/  ISETP.GE.AND P2, PT, R5, RZ, PT ;  /* 0x000000ff0500720c */ /* 0x000fe20003f46270 */
[----:B------:R-:W-:Y:S01]  /*2b70*/  IMAD.HI.U32 R3, R25, R12, RZ ;  /* 0x0000000c19037227 */ /* 0x000fe200078e00ff */
[----:B------:R-:W-:-:S02]  /*2b80*/  ISETP.GT.U32.AND P5, PT, R4, R17, PT ;  /* 0x000000110400720c */ /* 0x000fc40003fa4070 */
[----:B------:R0:W-:Y:S01]  /*2b90*/  STL [R1+0x708], R16 ;  /* 0x0007081001007387 */ /* 0x0001e20000100800 */
[----:B------:R-:W-:Y:S01]  /*2ba0*/  IMAD.HI.U32 R5, R25, R10, RZ ;  /* 0x0000000a19057227 */ /* 0x000fe200078e00ff */
[C---:B------:R-:W-:Y:S02]  /*2bb0*/  IADD3 R9, R28.reuse, 0x1d2, RZ ;  /* 0x000001d21c097810 */ /* 0x040fe40007ffe0ff */
[----:B------:R-:W-:Y:S01]  /*2bc0*/  IADD3 R11, R28, 0x1d3, RZ ;  /* 0x000001d31c0b7810 */ /* 0x000fe20007ffe0ff */
[----:B------:R-:W-:Y:S01]  /*2bd0*/  @!P4 IMAD.IADD R14, R14, 0x1, -R4 ;  /* 0x000000010e0ec824 */ /* 0x000fe200078e0a04 */
[C---:B------:R-:W-:Y:S01]  /*2be0*/  ISETP.GT.U32.AND P4, PT, R4.reuse, R15, PT ;  /* 0x0000000f0400720c */ /* 0x040fe20003f84070 */
[----:B------:R-:W-:Y:S01]  /*2bf0*/  IMAD.MOV R3, RZ, RZ, -R3 ;  /* 0x000000ffff037224 */ /* 0x000fe200078e0a03 */
[----:B------:R-:W-:Y:S01]  /*2c00*/  IABS R13, R9 ;  /* 0x00000009000d7213 */ /* 0x000fe20000000000 */
[----:B------:R-:W-:Y:S01]  /*2c10*/  IMAD.MOV R5, RZ, RZ, -R5 ;  /* 0x000000ffff057224 */ /* 0x000fe200078e0a05 */
[----:B0-----:R-:W-:Y:S01]  /*2c20*/  IABS R16, R11 ;  /* 0x0000000b00107213 */ /* 0x001fe20000000000 */
[----:B------:R-:W-:-:S02]  /*2c30*/  IMAD R12, R4, R3, R12 ;  /* 0x00000003040c7224 */ /* 0x000fc400078e020c */
[----:B------:R-:W-:Y:S02]  /*2c40*/  IMAD.MOV.U32 R6, RZ, RZ, R14 ;  /* 0x000000ffff067224 */ /* 0x000fe400078e000e */
[----:B------:R-:W-:Y:S02]  /*2c50*/  IMAD R10, R4, R5, R10 ;  /* 0x00000005040a7224 */ /* 0x000fe400078e020a */
[----:B------:R-:W-:Y:S01]  /*2c60*/  @!P6 IMAD.MOV R2, RZ, RZ, -R2 ;  /* 0x000000ffff02e224 */ /* 0x000fe200078e0a02 */
[----:B------:R-:W-:Y:S01]  /*2c70*/  ISETP.GE.AND P6, PT, R0, RZ, PT ;  /* 0x000000ff0000720c */ /* 0x000fe20003fc6270 */
[----:B------:R-:W-:Y:S01]  /*2c80*/  @!P1 IMAD.MOV R6, RZ, RZ, -R6 ;  /* 0x000000ffff069224 */ /* 0x000fe200078e0a06 */
[----:B------:R-:W-:Y:S01]  /*2c90*/  ISETP.GT.U32.AND P1, PT, R4, R12, PT ;  /* 0x0000000c0400720c */ /* 0x000fe20003f24070 */
[--C-:B------:R-:W-:Y:S01]  /*2ca0*/  @!P5 IMAD.IADD R17, R17, 0x1, -R4.reuse ;  /* 0x000000011111d824 */ /* 0x100fe200078e0a04 */
[----:B------:R-:W-:Y:S01]  /*2cb0*/  IADD3 R0, R28, 0x1d4, RZ ;  /* 0x000001d41c007810 */ /* 0x000fe20007ffe0ff */
[----:B------:R-:W-:Y:S01]  /*2cc0*/  @!P4 IMAD.IADD R15, R15, 0x1, -R4 ;  /* 0x000000010f0fc824 */ /* 0x000fe200078e0a04 */
[----:B------:R-:W-:Y:S01]  /*2cd0*/  ISETP.GT.U32.AND P5, PT, R4, R10, PT ;  /* 0x0000000a0400720c */ /* 0x000fe20003fa4070 */
[----:B------:R0:W-:Y:S01]  /*2ce0*/  STL [R1+0x720], R2 ;  /* 0x0007200201007387 */ /* 0x0001e20000100800 */
[----:B------:R-:W-:-:S02]  /*2cf0*/  IABS R3, R0 ;  /* 0x0000000000037213 */ /* 0x000fc40000000000 */
[----:B------:R-:W-:Y:S01]  /*2d00*/  ISETP.GT.U32.AND P4, PT, R4, R15, PT ;  /* 0x0000000f0400720c */ /* 0x000fe20003f84070 */
[----:B------:R1:W-:Y:S02]  /*2d10*/  STL [R1+0x758], R6 ;  /* 0x0007580601007387 */ /* 0x0003e40000100800 */
[----:B------:R-:W-:-:S04]  /*2d20*/  IMAD.HI.U32 R14, R25, R3, RZ ;  /* 0x00000003190e7227 */ /* 0x000fc800078e00ff */
[----:B------:R-:W-:Y:S01]  /*2d30*/  @!P1 IMAD.IADD R12, R12, 0x1, -R4 ;  /* 0x000000010c0c9824 */ /* 0x000fe200078e0a04 */
[----:B0-----:R-:W-:Y:S01]  /*2d40*/  IADD3 R2, R28, 0x1d1, RZ ;  /* 0x000001d11c027810 */ /* 0x001fe20007ffe0ff */
[----:B------:R-:W-:Y:S02]  /*2d50*/  IMAD.MOV R14, RZ, RZ, -R14 ;  /* 0x000000ffff0e7224 */ /* 0x000fe400078e0a0e */
[----:B-1----:R-:W-:Y:S01]  /*2d60*/  IMAD.MOV.U32 R6, RZ, RZ, R17 ;  /* 0x000000ffff067224 */ /* 0x002fe200078e0011 */
[----:B------:R-:W-:Y:S01]  /*2d70*/  ISETP.GT.U32.AND P1, PT, R4, R12, PT ;  /* 0x0000000c0400720c */ /* 0x000fe20003f24070 */
[----:B------:R-:W-:Y:S01]  /*2d80*/  @!P5 IMAD.IADD R10, R10, 0x1, -R4 ;  /* 0x000000010a0ad824 */ /* 0x000fe200078e0a04 */
[----:B------:R-:W-:Y:S01]  /*2d90*/  IABS R5, R2 ;  /* 0x0000000200057213 */ /* 0x000fe20000000000 */
[----:B------:R-:W-:Y:S01]  /*2da0*/  @!P3 IMAD.MOV R6, RZ, RZ, -R6 ;  /* 0x000000ffff06b224 */ /* 0x000fe200078e0a06 */
[----:B------:R-:W-:Y:S01]  /*2db0*/  ISETP.GE.AND P3, PT, R0, RZ, PT ;  /* 0x000000ff0000720c */ /* 0x000fe20003f66270 */
[C---:B------:R-:W-:Y:S01]  /*2dc0*/  IMAD R0, R4.reuse, R14, R3 ;  /* 0x0000000e04007224 */ /* 0x040fe200078e0203 */
[C---:B------:R-:W-:Y:S01]  /*2dd0*/  ISETP.GT.U32.AND P5, PT, R4.reuse, R10, PT ;  /* 0x0000000a0400720c */ /* 0x040fe20003fa4070 */
[----:B------:R-:W-:Y:S01]  /*2de0*/  @!P4 IMAD.IADD R15, R15, 0x1, -R4 ;  /* 0x000000010f0fc824 */ /* 0x000fe200078e0a04 */
[----:B------:R0:W-:Y:S01]  /*2df0*/  STL [R1+0x754], R6 ;  /* 0x0007540601007387 */ /* 0x0001e20000100800 */
[----:B------:R-:W-:Y:S01]  /*2e00*/  IMAD.HI.U32 R3, R25, R13, RZ ;  /* 0x0000000d19037227 */ /* 0x000fe200078e00ff */
[----:B------:R-:W-:-:S03]  /*2e10*/  ISETP.GT.U32.AND P4, PT, R4, R0, PT ;  /* 0x000000000400720c */ /* 0x000fc60003f84070 */
[----:B------:R-:W-:-:S04]  /*2e20*/  IMAD.HI.U32 R17, R25, R16, RZ ;  /* 0x0000001019117227 */ /* 0x000fc800078e00ff */
[----:B------:R-:W-:-:S04]  /*2e30*/  IMAD.HI.U32 R14, R25, R5, RZ ;  /* 0x00000005190e7227 */ /* 0x000fc800078e00ff */
[----:B0-----:R-:W-:Y:S02]  /*2e40*/  IMAD.MOV.U32 R6, RZ, RZ, R15 ;  /* 0x000000ffff067224 */ /* 0x001fe400078e000f */
[----:B------:R-:W-:Y:S02]  /*2e50*/  IMAD.MOV R3, RZ, RZ, -R3 ;  /* 0x000000ffff037224 */ /* 0x000fe400078e0a03 */
[----:B------:R-:W-:Y:S02]  /*2e60*/  @!P0 IMAD.MOV R6, RZ, RZ, -R6 ;  /* 0x000000ffff068224 */ /* 0x000fe400078e0a06 */
[----:B------:R-:W-:Y:S02]  /*2e70*/  IMAD.MOV R17, RZ, RZ, -R17 ;  /* 0x000000ffff117224 */ /* 0x000fe400078e0a11 */
[----:B------:R-:W-:Y:S01]  /*2e80*/  IMAD.MOV R14, RZ, RZ, -R14 ;  /* 0x000000ffff0e7224 */ /* 0x000fe200078e0a0e */
[----:B------:R0:W-:Y:S01]  /*2e90*/  STL [R1+0x740], R6 ;  /* 0x0007400601007387 */ /* 0x0001e20000100800 */
[----:B------:R-:W-:Y:S01]  /*2ea0*/  IMAD R13, R4, R3, R13 ;  /* 0x00000003040d7224 */ /* 0x000fe200078e020d */
[----:B------:R-:W-:Y:S01]  /*2eb0*/  IADD3 R3, R28, 0x1d0, RZ ;  /* 0x000001d01c037810 */ /* 0x000fe20007ffe0ff */
[----:B------:R-:W-:-:S02]  /*2ec0*/  @!P1 IMAD.IADD R12, R12, 0x1, -R4 ;  /* 0x000000010c0c9824 */ /* 0x000fc400078e0a04 */
[----:B------:R-:W-:Y:S01]  /*2ed0*/  @!P5 IMAD.IADD R10, R10, 0x1, -R4 ;  /* 0x000000010a0ad824 */ /* 0x000fe200078e0a04 */
[----:B------:R-:W-:Y:S01]  /*2ee0*/  ISETP.GE.AND P5, PT, R11, RZ, PT ;  /* 0x000000ff0b00720c */ /* 0x000fe20003fa6270 */
[C---:B------:R-:W-:Y:S01]  /*2ef0*/  IMAD R11, R4.reuse, R17, R16 ;  /* 0x00000011040b7224 */ /* 0x040fe200078e0210 */
[C---:B------:R-:W-:Y:S01]  /*2f00*/  ISETP.GT.U32.AND P1, PT, R4.reuse, R13, PT ;  /* 0x0000000d0400720c */ /* 0x040fe20003f24070 */
[C---:B------:R-:W-:Y:S01]  /*2f10*/  IMAD R5, R4.reuse, R14, R5 ;  /* 0x0000000e04057224 */ /* 0x040fe200078e0205 */
[----:B------:R-:W-:Y:S01]  /*2f20*/  IABS R14, R3 ;  /* 0x00000003000e7213 */ /* 0x000fe20000000000 */
[----:B0-----:R-:W-:Y:S01]  /*2f30*/  IMAD.MOV.U32 R6, RZ, RZ, R12 ;  /* 0x000000ffff067224 */ /* 0x001fe200078e000c */
[----:B------:R-:W-:Y:S01]  /*2f40*/  ISETP.GT.U32.AND P0, PT, R4, R11, PT ;  /* 0x0000000b0400720c */ /* 0x000fe20003f04070 */
[----:B------:R-:W-:Y:S02]  /*2f50*/  @!P4 IMAD.IADD R0, R0, 0x1, -R4 ;  /* 0x000000010000c824 */ /* 0x000fe400078e0a04 */
[----:B------:R-:W-:Y:S01]  /*2f60*/  @!P6 IMAD.MOV R6, RZ, RZ, -R6 ;  /* 0x000000ffff06e224 */ /* 0x000fe200078e0a06 */
[C---:B------:R-:W-:Y:S01]  /*2f70*/  ISETP.GT.U32.AND P6, PT, R4.reuse, R5, PT ;  /* 0x000000050400720c */ /* 0x040fe20003fc4070 */
[----:B------:R-:W-:Y:S01]  /*2f80*/  IMAD.MOV.U32 R7, RZ, RZ, R10 ;  /* 0x000000ffff077224 */ /* 0x000fe200078e000a */
[----:B------:R-:W-:Y:S01]  /*2f90*/  ISETP.GT.U32.AND P4, PT, R4, R0, PT ;  /* 0x000000000400720c */ /* 0x000fe20003f84070 */
[----:B------:R-:W-:-:S02]  /*2fa0*/  IMAD.MOV.U32 R10, RZ, RZ, R14 ;  /* 0x000000ffff0a7224 */ /* 0x000fc400078e000e */
[----:B------:R-:W-:Y:S01]  /*2fb0*/  @!P2 IMAD.MOV R7, RZ, RZ, -R7 ;  /* 0x000000ffff07a224 */ /* 0x000fe200078e0a07 */
[----:B------:R-:W-:Y:S01]  /*2fc0*/  ISETP.GE.AND P2, PT, R9, RZ, PT ;  /* 0x000000ff0900720c */ /* 0x000fe20003f46270 */
[----:B------:R-:W-:Y:S01]  /*2fd0*/  IMAD.HI.U32 R12, R25, R10, RZ ;  /* 0x0000000a190c7227 */ /* 0x000fe200078e00ff */
[----:B------:R-:W-:Y:S02]  /*2fe0*/  IADD3 R9, R28, 0x1cf, RZ ;  /* 0x000001cf1c097810 */ /* 0x000fe40007ffe0ff */
[----:B------:R-:W-:Y:S01]  /*2ff0*/  STL [R1+0x748], R7 ;  /* 0x0007480701007387 */ /* 0x000fe20000100800 */
[----:B------:R-:W-:Y:S01]  /*3000*/  @!P1 IMAD.IADD R13, R13, 0x1, -R4 ;  /* 0x000000010d0d9824 */ /* 0x000fe200078e0a04 */
[----:B------:R-:W-:Y:S01]  /*3010*/  IABS R14, R9 ;  /* 0x00000009000e7213 */ /* 0x000fe20000000000 */
[----:B------:R-:W-:Y:S01]  /*3020*/  IMAD.MOV R12, RZ, RZ, -R12 ;  /* 0x000000ffff0c7224 */ /* 0x000fe200078e0a0c */
[----:B------:R0:W-:Y:S01]  /*3030*/  STL [R1+0x74c], R6 ;  /* 0x00074c0601007387 */ /* 0x0001e20000100800 */
[--C-:B------:R-:W-:Y:S01]  /*3040*/  @!P0 IMAD.IADD R11, R11, 0x1, -R4.reuse ;  /* 0x000000010b0b8824 */ /* 0x100fe200078e0a04 */
[----:B------:R-:W-:Y:S01]  /*3050*/  ISETP.GE.AND P0, PT, R3, RZ, PT ;  /* 0x000000ff0300720c */ /* 0x000fe20003f06270 */
[--C-:B------:R-:W-:Y:S01]  /*3060*/  @!P6 IMAD.IADD R5, R5, 0x1, -R4.reuse ;  /* 0x000000010505e824 */ /* 0x100fe200078e0a04 */
[----:B------:R-:W-:Y:S01]  /*3070*/  ISETP.GT.U32.AND P6, PT, R4, R13, PT ;  /* 0x0000000d0400720c */ /* 0x000fe20003fc4070 */
[----:B------:R-:W-:Y:S01]  /*3080*/  @!P4 IMAD.IADD R0, R0, 0x1, -R4 ;  /* 0x000000010000c824 */ /* 0x000fe200078e0a04 */
[C---:B------:R-:W-:Y:S01]  /*3090*/  ISETP.GT.U32.AND P1, PT, R4.reuse, R11, PT ;  /* 0x0000000b0400720c */ /* 0x040fe20003f24070 */
[----:B------:R-:W-:Y:S01]  /*30a0*/  IMAD R10, R4, R12, R10 ;  /* 0x0000000c040a7224 */ /* 0x000fe200078e020a */
[----:B------:R-:W-:Y:S01]  /*30b0*/  ISETP.GE.AND P4, PT, R2, RZ, PT ;  /* 0x000000ff0200720c */ /* 0x000fe20003f86270 */
[----:B------:R-:W-:Y:S01]  /*30c0*/  IMAD.HI.U32 R12, R25, R14, RZ ;  /* 0x0000000e190c7227 */ /* 0x000fe200078e00ff */
[----:B------:R-:W-:-:S02]  /*30d0*/  IADD3 R2, R28, 0x1cc, RZ ;  /* 0x000001cc1c027810 */ /* 0x000fc40007ffe0ff */
[C---:B------:R-:W-:Y:S01]  /*30e0*/  IADD3 R3, R28.reuse, 0x1ce, RZ ;  /* 0x000001ce1c037810 */ /* 0x040fe20007ffe0ff */
[----:B0-----:R-:W-:Y:S01]  /*30f0*/  IMAD.MOV.U32 R6, RZ, RZ, R0 ;  /* 0x000000ffff067224 */ /* 0x001fe200078e0000 */
[----:B------:R-:W-:Y:S01]  /*3100*/  IABS R16, R2 ;  /* 0x0000000200107213 */ /* 0x000fe20000000000 */
[----:B------:R-:W-:Y:S01]  /*3110*/  IMAD.MOV R12, RZ, RZ, -R12 ;  /* 0x000000ffff0c7224 */ /* 0x000fe200078e0a0c */
[----:B------:R-:W-:Y:S01]  /*3120*/  IADD3 R0, R28, 0x1cd, RZ ;  /* 0x000001cd1c007810 */ /* 0x000fe20007ffe0ff */
[----:B------:R-:W-:Y:S01]  /*3130*/  @!P3 IMAD.MOV R6, RZ, RZ, -R6 ;  /* 0x000000ffff06b224 */ /* 0x000fe200078e0a06 */
[C---:B------:R-:W-:Y:S01]  /*3140*/  ISETP.GT.U32.AND P3, PT, R4.reuse, R5, PT ;  /* 0x000000050400720c */ /* 0x040fe20003f64070 */
[C---:B------:R-:W-:Y:S01]  /*3150*/  IMAD R14, R4.reuse, R12, R14 ;  /* 0x0000000c040e7224 */ /* 0x040fe200078e020e */
[----:B------:R-:W-:Y:S01]  /*3160*/  IABS R15, R3 ;  /* 0x00000003000f7213 */ /* 0x000fe20000000000 */
[--C-:B------:R-:W-:Y:S01]  /*3170*/  @!P6 IMAD.IADD R13, R13, 0x1, -R4.reuse ;  /* 0x000000010d0de824 */ /* 0x100fe200078e0a04 */
[----:B------:R0:W-:Y:S01]  /*3180*/  STL [R1+0x750], R6 ;  /* 0x0007500601007387 */ /* 0x0001e20000100800 */
[----:B------:R-:W-:Y:S01]  /*3190*/  @!P1 IMAD.IADD R11, R11, 0x1, -R4 ;  /* 0x000000010b0b9824 */ /* 0x000fe200078e0a04 */
[----:B------:R-:W-:-:S02]  /*31a0*/  ISETP.GT.U32.AND P6, PT, R4, R14, PT ;  /* 0x0000000e0400720c */ /* 0x000fc40003fc4070 */
[----:B------:R-:W-:Y:S02]  /*31b0*/  ISETP.GT.U32.AND P1, PT, R4, R10, PT ;  /* 0x0000000a0400720c */ /* 0x000fe40003f24070 */
[----:B------:R-:W-:-:S03]  /*31c0*/  IABS R12, R0 ;  /* 0x00000000000c7213 */ /* 0x000fc60000000000 */
[----:B------:R-:W-:Y:S01]  /*31d0*/  @!P3 IMAD.IADD R5, R5, 0x1, -R4 ;  /* 0x000000010505b824 */ /* 0x000fe200078e0a04 */
[----:B------:R-:W-:Y:S01]  /*31e0*/  ISETP.GE.AND P3, PT, R9, RZ, PT ;  /* 0x000000ff0900720c */ /* 0x000fe20003f66270 */
[----:B0-----:R-:W-:Y:S02]  /*31f0*/  IMAD.MOV.U32 R6, RZ, RZ, R11 ;  /* 0x000000ffff067224 */ /* 0x001fe400078e000b */
[----:B------:R-:W-:Y:S02]  /*3200*/  IMAD.MOV.U32 R9, RZ, RZ, R16 ;  /* 0x000000ffff097224 */ /* 0x000fe400078e0010 */
[----:B------:R-:W-:-:S04]  /*3210*/  IMAD.HI.U32 R16, R25, R15, RZ ;  /* 0x0000000f19107227 */ /* 0x000fc800078e00ff */
[----:B------:R-:W-:Y:S02]  /*3220*/  @!P6 IMAD.IADD R14, R14, 0x1, -R4 ;  /* 0x000000010e0ee824 */ /* 0x000fe400078e0a04 */
[----:B------:R-:W-:Y:S02]  /*3230*/  @!P5 IMAD.MOV R6, RZ, RZ, -R6 ;  /* 0x000000ffff06d224 */ /* 0x000fe400078e0a06 */
[----:B------:R-:W-:Y:S01]  /*3240*/  IMAD.HI.U32 R17, R25, R12, RZ ;  /* 0x0000000c19117227 */ /* 0x000fe200078e00ff */
[----:B------:R-:W-:Y:S02]  /*3250*/  ISETP.GT.U32.AND P6, PT, R4, R14, PT ;  /* 0x0000000e0400720c */ /* 0x000fe40003fc4070 */
[----:B------:R0:W-:Y:S01]  /*3260*/  STL [R1+0x744], R6 ;  /* 0x0007440601007387 */ /* 0x0001e20000100800 */
[----:B------:R-:W-:Y:S02]  /*3270*/  IMAD.MOV R16, RZ, RZ, -R16 ;  /* 0x000000ffff107224 */ /* 0x000fe400078e0a10 */
[----:B------:R-:W-:Y:S01]  /*3280*/  @!P1 IMAD.IADD R10, R10, 0x1, -R4 ;  /* 0x000000010a0a9824 */ /* 0x000fe200078e0a04 */
[----:B------:R-:W-:Y:S01]  /*3290*/  ISETP.GE.AND P1, PT, R3, RZ, PT ;  /* 0x000000ff0300720c */ /* 0x000fe20003f26270 */
[----:B------:R-:W-:-:S03]  /*32a0*/  IMAD.HI.U32 R3, R25, R9, RZ ;  /* 0x0000000919037227 */ /* 0x000fc600078e00ff */
[C---:B------:R-:W-:Y:S01]  /*32b0*/  ISETP.GT.U32.AND P5, PT, R4.reuse, R10, PT ;  /* 0x0000000a0400720c */ /* 0x040fe20003fa4070 */
[----:B------:R-:W-:Y:S02]  /*32c0*/  IMAD.MOV R11, RZ, RZ, -R17 ;  /* 0x000000ffff0b7224 */ /* 0x000fe400078e0a11 */
[----:B------:R-:W-:Y:S01]  /*32d0*/  IMAD R15, R4, R16, R15 ;  /* 0x00000010040f7224 */ /* 0x000fe200078e020f */
[C---:B------:R-:W-:Y:S01]  /*32e0*/  IADD3 R16, R28.reuse, 0x1cb, RZ ;  /* 0x000001cb1c107810 */ /* 0x040fe20007ffe0ff */
[----:B0-----:R-:W-:Y:S01]  /*32f0*/  IMAD.MOV.U32 R6, RZ, RZ, R13 ;  /* 0x000000ffff067224 */ /* 0x001fe200078e000d */
[----:B------:R-:W-:Y:S01]  /*3300*/  IADD3 R13, R28, 0x1c7, RZ ;  /* 0x000001c71c0d7810 */ /* 0x000fe20007ffe0ff */
[----:B------:R-:W-:Y:S02]  /*3310*/  IMAD.MOV R3, RZ, RZ, -R3 ;  /* 0x000000ffff037224 */ /* 0x000fe400078e0a03 */
[----:B------:R-:W-:Y:S01]  /*3320*/  IMAD R12, R4, R11, R12 ;  /* 0x0000000b040c7224 */ /* 0x000fe200078e020c */
[----:B------:R-:W-:Y:S01]  /*3330*/  IADD3 R11, R28, 0x1c9, RZ ;  /* 0x000001c91c0b7810 */ /* 0x000fe20007ffe0ff */
[----:B------:R-:W-:Y:S01]  /*3340*/  @!P2 IMAD.MOV R6, RZ, RZ, -R6 ;  /* 0x000000ffff06a224 */ /* 0x000fe200078e0a06 */
[C---:B------:R-:W-:Y:S01]  /*3350*/  ISETP.GT.U32.AND P2, PT, R4.reuse, R15, PT ;  /* 0x0000000f0400720c */ /* 0x040fe20003f44070 */
[C---:B------:R-:W-:Y:S01]  /*3360*/  IMAD R9, R4.reuse, R3, R9 ;  /* 0x0000000304097224 */ /* 0x040fe200078e0209 */
[----:B------:R-:W-:Y:S01]  /*3370*/  IABS R3, R16 ;  /* 0x0000001000037213 */ /* 0x000fe20000000000 */
[----:B------:R-:W-:Y:S01]  /*3380*/  @!P4 IMAD.MOV R5, RZ, RZ, -R5 ;  /* 0x000000ffff05c224 */ /* 0x000fe200078e0a05 */
[----:B------:R-:W-:Y:S01]  /*3390*/  ISETP.GT.U32.AND P4, PT, R4, R12, PT ;  /* 0x0000000c0400720c */ /* 0x000fe20003f84070 */
[--C-:B------:R-:W-:Y:S01]  /*33a0*/  @!P6 IMAD.IADD R14, R14, 0x1, -R4.reuse ;  /* 0x000000010e0ee824 */ /* 0x100fe200078e0a04 */
[----:B------:R-:W-:Y:S01]  /*33b0*/  ISETP.GT.U32.AND P6, PT, R4, R9, PT ;  /* 0x000000090400720c */ /* 0x000fe20003fc4070 */
[----:B------:R-:W-:Y:S01]  /*33c0*/  @!P5 IMAD.IADD R10, R10, 0x1, -R4 ;  /* 0x000000010a0ad824 */ /* 0x000fe200078e0a04 */
[----:B------:R-:W-:Y:S01]  /*33d0*/  ISETP.GE.AND P5, PT, R0, RZ, PT ;  /* 0x000000ff0000720c */ /* 0x000fe20003fa6270 */
[----:B------:R-:W-:Y:S01]  /*33e0*/  STL [R1+0x734], R6 ;  /* 0x0007340601007387 */ /* 0x000fe20000100800 */
[----:B------:R-:W-:Y:S01]  /*33f0*/  IADD3 R0, R28, 0x1ca, RZ ;  /* 0x000001ca1c007810 */ /* 0x000fe20007ffe0ff */
[----:B------:R-:W-:Y:S01]  /*3400*/  IMAD.MOV.U32 R7, RZ, RZ, R14 ;  /* 0x000000ffff077224 */ /* 0x000fe200078e000e */
[----:B------:R-:W-:Y:S01]  /*3410*/  IABS R18, R11 ;  /* 0x0000000b00127213 */ /* 0x000fe20000000000 */
[----:B------:R-:W-:Y:S01]  /*3420*/  @!P2 IMAD.IADD R15, R15, 0x1, -R4 ;  /* 0x000000010f0fa824 */ /* 0x000fe200078e0a04 */
[----:B------:R0:W-:Y:S01]  /*3430*/  STL [R1+0x738], R5 ;  /* 0x0007380501007387 */ /* 0x0001e20000100800 */
[----:B------:R-:W-:Y:S01]  /*3440*/  ISETP.GE.AND P2, PT, R2, RZ, PT ;  /* 0x000000ff0200720c */ /* 0x000fe20003f46270 */
[----:B------:R-:W-:-:S04]  /*3450*/  IMAD.HI.U32 R2, R25, R3, RZ ;  /* 0x0000000319027227 */ /* 0x000fc800078e00ff */
[--C-:B------:R-:W-:Y:S01]  /*3460*/  @!P4 IMAD.IADD R12, R12, 0x1, -R4.reuse ;  /* 0x000000010c0cc824 */ /* 0x100fe200078e0a04 */
[C---:B------:R-:W-:Y:S01]  /*3470*/  ISETP.GT.U32.AND P4, PT, R4.reuse, R15, PT ;  /* 0x0000000f0400720c */ /* 0x040fe20003f84070 */
[----:B------:R-:W-:Y:S01]  /*3480*/  @!P6 IMAD.IADD R9, R9, 0x1, -R4 ;  /* 0x000000010909e824 */ /* 0x000fe200078e0a04 */
[----:B0-----:R-:W-:Y:S01]  /*3490*/  IABS R5, R0 ;  /* 0x0000000000057213 */ /* 0x001fe20000000000 */
[----:B------:R-:W-:Y:S01]  /*34a0*/  IMAD.MOV.U32 R6, RZ, RZ, R10 ;  /* 0x000000ffff067224 */ /* 0x000fe200078e000a */
[----:B------:R-:W-:Y:S01]  /*34b0*/  ISETP.GT.U32.AND P6, PT, R4, R12, PT ;  /* 0x0000000c0400720c */ /* 0x000fe20003fc4070 */
[----:B------:R-:W-:Y:S02]  /*34c0*/  IMAD.MOV R2, RZ, RZ, -R2 ;  /* 0x000000ffff027224 */ /* 0x000fe400078e0a02 */
[----:B------:R-:W-:-:S04]  /*34d0*/  IMAD.HI.U32 R10, R25, R5, RZ ;  /* 0x00000005190a7227 */ /* 0x000fc800078e00ff */
[----:B------:R-:W-:Y:S01]  /*34e0*/  IMAD R3, R4, R2, R3 ;  /* 0x0000000204037224 */ /* 0x000fe200078e0203 */
[----:B------:R-:W-:Y:S01]  /*34f0*/  IADD3 R2, R28, 0x1c8, RZ ;  /* 0x000001c81c027810 */ /* 0x000fe20007ffe0ff */
[----:B------:R-:W-:Y:S02]  /*3500*/  IMAD.MOV R10, RZ, RZ, -R10 ;  /* 0x000000ffff0a7224 */ /* 0x000fe400078e0a0a */
[--C-:B------:R-:W-:Y:S01]  /*3510*/  @!P4 IMAD.IADD R15, R15, 0x1, -R4.reuse ;  /* 0x000000010f0fc824 */ /* 0x100fe200078e0a04 */
[C---:B------:R-:W-:Y:S01]  /*3520*/  ISETP.GT.U32.AND P4, PT, R4.reuse, R3, PT ;  /* 0x000000030400720c */ /* 0x040fe20003f84070 */
[----:B------:R-:W-:Y:S01]  /*3530*/  IMAD R5, R4, R10, R5 ;  /* 0x0000000a04057224 */ /* 0x000fe200078e0205 */
[----:B------:R-:W-:Y:S01]  /*3540*/  IABS R10, R2 ;  /* 0x00000002000a7213 */ /* 0x000fe20000000000 */
[----:B------:R-:W-:Y:S02]  /*3550*/  @!P6 IMAD.IADD R12, R12, 0x1, -R4 ;  /* 0x000000010c0ce824 */ /* 0x000fe400078e0a04 */
[----:B------:R-:W-:Y:S01]  /*3560*/  @!P0 IMAD.MOV R6, RZ, RZ, -R6 ;  /* 0x000000ffff068224 */ /* 0x000fe200078e0a06 */
[C---:B------:R-:W-:Y:S01]  /*3570*/  ISETP.GT.U32.AND P6, PT, R4.reuse, R5, PT ;  /* 0x000000050400720c */ /* 0x040fe20003fc4070 */
[----:B------:R-:W-:Y:S01]  /*3580*/  IMAD.HI.U32 R19, R25, R18, RZ ;  /* 0x0000001219137227 */ /* 0x000fe200078e00ff */
[----:B------:R-:W-:-:S02]  /*3590*/  ISETP.GT.U32.AND P0, PT, R4, R9, PT ;  /* 0x000000090400720c */ /* 0x000fc40003f04070 */
[----:B------:R0:W-:Y:S01]  /*35a0*/  STL [R1+0x73c], R6 ;  /* 0x00073c0601007387 */ /* 0x0001e20000100800 */
[----:B------:R-:W-:Y:S02]  /*35b0*/  IMAD.MOV R19, RZ, RZ, -R19 ;  /* 0x000000ffff137224 */ /* 0x000fe400078e0a13 */
[----:B------:R-:W-:Y:S01]  /*35c0*/  @!P4 IMAD.IADD R3, R3, 0x1, -R4 ;  /* 0x000000010303c824 */ /* 0x000fe200078e0a04 */
[----:B------:R-:W-:Y:S01]  /*35d0*/  ISETP.GE.AND P4, PT, R0, RZ, PT ;  /* 0x000000ff0000720c */ /* 0x000fe20003f86270 */
[----:B------:R-:W-:-:S04]  /*35e0*/  IMAD.HI.U32 R17, R25, R10, RZ ;  /* 0x0000000a19117227 */ /* 0x000fc800078e00ff */
[----:B------:R-:W-:Y:S01]  /*35f0*/  @!P6 IMAD.IADD R5, R5, 0x1, -R4 ;  /* 0x000000010505e824 */ /* 0x000fe200078e0a04 */
[C---:B------:R-:W-:Y:S01]  /*3600*/  ISETP.GT.U32.AND P6, PT, R4.reuse, R3, PT ;  /* 0x000000030400720c */ /* 0x040fe20003fc4070 */
[----:B0-----:R-:W-:Y:S02]  /*3610*/  IMAD.MOV.U32 R6, RZ, RZ, R15 ;  /* 0x000000ffff067224 */ /* 0x001fe400078e000f */
[----:B------:R-:W-:Y:S02]  /*3620*/  @!P3 IMAD.MOV R7, RZ, RZ, -R7 ;  /* 0x000000ffff07b224 */ /* 0x000fe400078e0a07 */
[----:B------:R-:W-:Y:S01]  /*3630*/  @!P1 IMAD.MOV R6, RZ, RZ, -R6 ;  /* 0x000000ffff069224 */ /* 0x000fe200078e0a06 */
[C---:B------:R-:W-:Y:S01]  /*3640*/  ISETP.GT.U32.AND P1, PT, R4.reuse, R5, PT ;  /* 0x000000050400720c */ /* 0x040fe20003f24070 */
[----:B------:R-:W-:Y:S01]  /*3650*/  @!P0 IMAD.IADD R9, R9, 0x1, -R4 ;  /* 0x0000000109098824 */ /* 0x000fe200078e0a04 */
[----:B------:R0:W-:Y:S01]  /*3660*/  STL [R1+0x730], R7 ;  /* 0x0007300701007387 */ /* 0x0001e20000100800 */
[----:B------:R-:W-:Y:S01]  /*3670*/  IMAD R0, R4, R19, R18 ;  /* 0x0000001304007224 */ /* 0x000fe200078e0212 */
[----:B------:R-:W-:Y:S01]  /*3680*/  ISETP.GE.AND P0, PT, R16, RZ, PT ;  /* 0x000000ff1000720c */ /* 0x000fe20003f06270 */
[----:B------:R-:W-:Y:S01]  /*3690*/  IMAD.MOV R17, RZ, RZ, -R17 ;  /* 0x000000ffff117224 */ /* 0x000fe200078e0a11 */
[----:B------:R1:W-:Y:S01]  /*36a0*/  STL [R1+0x72c], R6 ;  /* 0x00072c0601007387 */ /* 0x0003e20000100800 */
[----:B------:R-:W-:Y:S01]  /*36b0*/  @!P6 IMAD.IADD R3, R3, 0x1, -R4 ;  /* 0x000000010303e824 */ /* 0x000fe200078e0a04 */
[----:B------:R-:W-:-:S02]  /*36c0*/  ISETP.GT.U32.AND P3, PT, R4, R0, PT ;  /* 0x000000000400720c */ /* 0x000fc40003f64070 */
[----:B------:R-:W-:Y:S01]  /*36d0*/  IABS R16, R13 ;  /* 0x0000000d00107213 */ /* 0x000fe20000000000 */
[----:B0-----:R-:W-:Y:S02]  /*36e0*/  IMAD.MOV.U32 R7, RZ, RZ, R12 ;  /* 0x000000ffff077224 */ /* 0x001fe400078e000c */
[----:B------:R-:W-:Y:S01]  /*36f0*/  @!P1 IMAD.IADD R5, R5, 0x1, -R4 ;  /* 0x0000000105059824 */ /* 0x000fe200078e0a04 */
[----:B------:R-:W-:Y:S01]  /*3700*/  ISETP.GE.AND P1, PT, R13, RZ, PT ;  /* 0x000000ff0d00720c */ /* 0x000fe20003f26270 */
[----:B-1----:R-:W-:Y:S01]  /*3710*/  IMAD.MOV.U32 R6, RZ, RZ, R9 ;  /* 0x000000ffff067224 */ /* 0x002fe200078e0009 */
[----:B------:R-:W-:Y:S01]  /*3720*/  IADD3 R13, R28, 0x1bf, RZ ;  /* 0x000001bf1c0d7810 */ /* 0x000fe20007ffe0ff */
[----:B------:R-:W-:Y:S01]  /*3730*/  IMAD R9, R4, R17, R10 ;  /* 0x0000001104097224 */ /* 0x000fe200078e020a */
[----:B------:R-:W-:Y:S01]  /*3740*/  IADD3 R10, R28, 0x1c4, RZ ;  /* 0x000001c41c0a7810 */ /* 0x000fe20007ffe0ff */
[----:B------:R-:W-:Y:S01]  /*3750*/  @!P5 IMAD.MOV R7, RZ, RZ, -R7 ;  /* 0x000000ffff07d224 */ /* 0x000fe200078e0a07 */
[----:B------:R-:W-:Y:S01]  /*3760*/  ISETP.GE.AND P5, PT, R11, RZ, PT ;  /* 0x000000ff0b00720c */ /* 0x000fe20003fa6270 */
[----:B------:R-:W-:Y:S01]  /*3770*/  IMAD.HI.U32 R11, R25, R16, RZ ;  /* 0x00000010190b7227 */ /* 0x000fe200078e00ff */
[----:B------:R-:W-:-:S02]  /*3780*/  ISETP.GT.U32.AND P6, PT, R4, R9, PT ;  /* 0x000000090400720c */ /* 0x000fc40003fc4070 */
[----:B------:R-:W-:Y:S01]  /*3790*/  STL [R1+0x728], R7 ;  /* 0x0007280701007387 */ /* 0x000fe20000100800 */
[----:B------:R-:W-:Y:S01]  /*37a0*/  @!P2 IMAD.MOV R6, RZ, RZ, -R6 ;  /* 0x000000ffff06a224 */ /* 0x000fe200078e0a06 */
[----:B------:R-:W-:Y:S01]  /*37b0*/  ISETP.GE.AND P2, PT, R2, RZ, PT ;  /* 0x000000ff0200720c */ /* 0x000fe20003f46270 */
[----:B------:R-:W-:Y:S01]  /*37c0*/  IMAD.MOV R11, RZ, RZ, -R11 ;  /* 0x000000ffff0b7224 */ /* 0x000fe200078e0a0b */
[----:B------:R-:W-:Y:S01]  /*37d0*/  IADD3 R2, R28, 0x1c6, RZ ;  /* 0x000001c61c027810 */ /* 0x000fe20007ffe0ff */
[----:B------:R-:W-:Y:S01]  /*37e0*/  @!P3 IMAD.IADD R0, R0, 0x1, -R4 ;  /* 0x000000010000b824 */ /* 0x000fe200078e0a04 */
[----:B------:R0:W-:Y:S01]  /*37f0*/  STL [R1+0x724], R6 ;  /* 0x0007240601007387 */ /* 0x0001e20000100800 */
[----:B------:R-:W-:Y:S01]  /*3800*/  IMAD R19, R4, R11, R16 ;  /* 0x0000000b04137224 */ /* 0x000fe200078e0210 */
[----:B------:R-:W-:Y:S01]  /*3810*/  IABS R18, R2 ;  /* 0x0000000200127213 */ /* 0x000fe20000000000 */
[----:B------:R-:W-:Y:S01]  /*3820*/  @!P4 IMAD.MOV R5, RZ, RZ, -R5 ;  /* 0x000000ffff05c224 */ /* 0x000fe200078e0a05 */
[----:B------:R-:W-:Y:S01]  /*3830*/  IADD3 R11, R28, 0x1c5, RZ ;  /* 0x000001c51c0b7810 */ /* 0x000fe20007ffe0ff */
[----:B------:R-:W-:Y:S01]  /*3840*/  @!P6 IMAD.IADD R9, R9, 0x1, -R4 ;  /* 0x000000010909e824 */ /* 0x000fe200078e0a04 */
[----:B------:R-:W-:-:S02]  /*3850*/  ISETP.GT.U32.AND P6, PT, R4, R0, PT ;  /* 0x000000000400720c */ /* 0x000fc40003fc4070 */
[----:B------:R-:W-:Y:S01]  /*3860*/  ISETP.GT.U32.AND P4, PT, R4, R19, PT ;  /* 0x000000130400720c */ /* 0x000fe20003f84070 */
[----:B0-----:R-:W-:Y:S01]  /*3870*/  IMAD.MOV.U32 R6, RZ, RZ, R3 ;  /* 0x000000ffff067224 */ /* 0x001fe200078e0003 */
[----:B------:R-:W-:Y:S01]  /*3880*/  IABS R17, R10 ;  /* 0x0000000a00117213 */ /* 0x000fe20000000000 */
[----:B------:R-:W-:Y:S01]  /*3890*/  IMAD.HI.U32 R3, R25, R18, RZ ;  /* 0x0000001219037227 */ /* 0x000fe200078e00ff */
[----:B------:R-:W-:Y:S02]  /*38a0*/  IABS R14, R11 ;  /* 0x0000000b000e7213 */ /* 0x000fe40000000000 */
[----:B------:R-:W-:Y:S01]  /*38b0*/  ISETP.GE.AND P3, PT, R2, RZ, PT ;  /* 0x000000ff0200720c */ /* 0x000fe20003f66270 */
[----:B------:R-:W-:Y:S01]  /*38c0*/  @!P0 IMAD.MOV R6, RZ, RZ, -R6 ;  /* 0x000000ffff068224 */ /* 0x000fe200078e0a06 */
[----:B------:R-:W-:Y:S01]  /*38d0*/  ISETP.GT.U32.AND P0, PT, R4, R9, PT ;  /* 0x000000090400720c */ /* 0x000fe20003f04070 */
[----:B------:R-:W-:Y:S01]  /*38e0*/  IMAD.MOV R3, RZ, RZ, -R3 ;  /* 0x000000ffff037224 */ /* 0x000fe200078e0a03 */
[----:B------:R-:W-:Y:S01]  /*38f0*/  IADD3 R2, R28, 0x1c3, RZ ;  /* 0x000001c31c027810 */ /* 0x000fe20007ffe0ff */
[----:B------:R-:W-:Y:S01]  /*3900*/  @!P6 IMAD.IADD R0, R0, 0x1, -R4 ;  /* 0x000000010000e824 */ /* 0x000fe200078e0a04 */
[----:B------:R0:W-:Y:S01]  /*3910*/  STL [R1+0x71c], R6 ;  /* 0x00071c0601007387 */ /* 0x0001e20000100800 */
[C---:B------:R-:W-:Y:S01]  /*3920*/  IMAD R18, R4.reuse, R3, R18 ;  /* 0x0000000304127224 */ /* 0x040fe200078e0212 */
[----:B------:R-:W-:Y:S01]  /*3930*/  IABS R16, R2 ;  /* 0x0000000200107213 */ /* 0x000fe20000000000 */
[----:B------:R-:W-:Y:S01]  /*3940*/  @!P4 IMAD.IADD R19, R19, 0x1, -R4 ;  /* 0x000000011313c824 */ /* 0x000fe200078e0a04 */
[----:B------:R1:W-:Y:S01]  /*3950*/  STL [R1+0x718], R5 ;  /* 0x0007180501007387 */ /* 0x0003e20000100800 */
[----:B------:R-:W-:Y:S01]  /*3960*/  IMAD.HI.U32 R3, R25, R14, RZ ;  /* 0x0000000e19037227 */ /* 0x000fe200078e00ff */
[----:B------:R-:W-:-:S02]  /*3970*/  ISETP.GT.U32.AND P6, PT, R4, R18, PT ;  /* 0x000000120400720c */ /* 0x000fc40003fc4070 */
[----:B------:R-:W-:Y:S01]  /*3980*/  ISETP.GE.AND P4, PT, R10, RZ, PT ;  /* 0x000000ff0a00720c */ /* 0x000fe20003f86270 */
[----:B------:R-:W-:Y:S01]  /*3990*/  @!P0 IMAD.IADD R9, R9, 0x1, -R4 ;  /* 0x0000000109098824 */ /* 0x000fe200078e0a04 */
[----:B------:R-:W-:Y:S01]  /*39a0*/  ISETP.GE.AND P0, PT, R11, RZ, PT ;  /* 0x000000ff0b00720c */ /* 0x000fe20003f06270 */
[----:B0-----:R-:W-:Y:S01]  /*39b0*/  IMAD.MOV.U32 R6, RZ, RZ, R0 ;  /* 0x000000ffff067224 */ /* 0x001fe200078e0000 */
[C---:B------:R-:W-:Y:S01]  /*39c0*/  IADD3 R10, R28.reuse, 0x1c2, RZ ;  /* 0x000001c21c0a7810 */ /* 0x040fe20007ffe0ff */
[----:B------:R-:W-:Y:S01]  /*39d0*/  IMAD.MOV R11, RZ, RZ, -R3 ;  /* 0x000000ffff0b7224 */ /* 0x000fe200078e0a03 */
[----:B------:R-:W-:Y:S01]  /*39e0*/  IADD3 R0, R28, 0x1c1, RZ ;  /* 0x000001c11c007810 */ /* 0x000fe20007ffe0ff */
[----:B-1----:R-:W-:Y:S01]  /*39f0*/  IMAD.HI.U32 R5, R25, R17, RZ ;  /* 0x0000001119057227 */ /* 0x002fe200078e00ff */
[----:B------:R-:W-:-:S03]  /*3a00*/  IABS R12, R10 ;  /* 0x0000000a000c7213 */ /* 0x000fc60000000000 */
[----:B------:R-:W-:Y:S01]  /*3a10*/  @!P5 IMAD.MOV R6, RZ, RZ, -R6 ;  /* 0x000000ffff06d224 */ /* 0x000fe200078e0a06 */
[C---:B------:R-:W-:Y:S01]  /*3a20*/  ISETP.GT.U32.AND P5, PT, R4.reuse, R19, PT ;  /* 0x000000130400720c */ /* 0x040fe20003fa4070 */
[----:B------:R-:W-:Y:S02]  /*3a30*/  IMAD.MOV R5, RZ, RZ, -R5 ;  /* 0x000000ffff057224 */ /* 0x000fe400078e0a05 */
[C---:B------:R-:W-:Y:S01]  /*3a40*/  IMAD R14, R4.reuse, R11, R14 ;  /* 0x0000000b040e7224 */ /* 0x040fe200078e020e */
[----:B------:R-:W-:Y:S01]  /*3a50*/  STL [R1+0x70c], R6 ;  /* 0x00070c0601007387 */ /* 0x000fe20000100800 */
[----:B------:R-:W-:Y:S01]  /*3a60*/  IMAD R17, R4, R5, R17 ;  /* 0x0000000504117224 */ /* 0x000fe200078e0211 */
[----:B------:R-:W-:Y:S01]  /*3a70*/  IADD3 R11, R28, 0x1c0, RZ ;  /* 0x000001c01c0b7810 */ /* 0x000fe20007ffe0ff */
[----:B------:R-:W-:Y:S01]  /*3a80*/  IMAD.MOV.U32 R5, RZ, RZ, R9 ;  /* 0x000000ffff057224 */ /* 0x000fe200078e0009 */
[----:B------:R-:W-:Y:S01]  /*3a90*/  IABS R9, R0 ;  /* 0x0000000000097213 */ /* 0x000fe20000000000 */
[----:B------:R-:W-:-:S02]  /*3aa0*/  @!P6 IMAD.IADD R18, R18, 0x1, -R4 ;  /* 0x000000011212e824 */ /* 0x000fc400078e0a04 */
[----:B------:R-:W-:Y:S01]  /*3ab0*/  @!P2 IMAD.MOV R5, RZ, RZ, -R5 ;  /* 0x000000ffff05a224 */ /* 0x000fe200078e0a05 */
[C---:B------:R-:W-:Y:S01]  /*3ac0*/  ISETP.GT.U32.AND P2, PT, R4.reuse, R14, PT ;  /* 0x0000000e0400720c */ /* 0x040fe20003f44070 */
[----:B------:R-:W-:Y:S01]  /*3ad0*/  IMAD.HI.U32 R3, R25, R16, RZ ;  /* 0x0000001019037227 */ /* 0x000fe200078e00ff */
[C---:B------:R-:W-:Y:S02]  /*3ae0*/  ISETP.GT.U32.AND P6, PT, R4.reuse, R18, PT ;  /* 0x000000120400720c */ /* 0x040fe40003fc4070 */
[----:B------:R0:W-:Y:S01]  /*3af0*/  STL [R1+0x714], R5 ;  /* 0x0007140501007387 */ /* 0x0001e20000100800 */
[----:B------:R-:W-:Y:S01]  /*3b00*/  @!P5 IMAD.IADD R19, R19, 0x1, -R4 ;  /* 0x000000011313d824 */ /* 0x000fe200078e0a04 */
[----:B------:R-:W-:Y:S01]  /*3b10*/  ISETP.GT.U32.AND P5, PT, R4, R17, PT ;  /* 0x000000110400720c */ /* 0x000fe20003fa4070 */
[----:B------:R-:W-:Y:S02]  /*3b20*/  IMAD.MOV R3, RZ, RZ, -R3 ;  /* 0x000000ffff037224 */ /* 0x000fe400078e0a03 */
[----:B------:R-:W-:-:S04]  /*3b30*/  IMAD.HI.U32 R15, R25, R12, RZ ;  /* 0x0000000c190f7227 */ /* 0x000fc800078e00ff */
[----:B------:R-:W-:Y:S01]  /*3b40*/  IMAD R16, R4, R3, R16 ;  /* 0x0000000304107224 */ /* 0x000fe200078e0210 */
[----:B------:R-:W-:Y:S01]  /*3b50*/  IABS R3, R13 ;  /* 0x0000000d00037213 */ /* 0x000fe20000000000 */
[--C-:B------:R-:W-:Y:S01]  /*3b60*/  @!P2 IMAD.IADD R14, R14, 0x1, -R4.reuse ;  /* 0x000000010e0ea824 */ /* 0x100fe200078e0a04 */
[----:B------:R-:W-:Y:S01]  /*3b70*/  ISETP.GE.AND P2, PT, R2, RZ, PT ;  /* 0x000000ff0200720c */ /* 0x000fe20003f46270 */
[--C-:B------:R-:W-:Y:S01]  /*3b80*/  @!P6 IMAD.IADD R18, R18, 0x1, -R4.reuse ;  /* 0x000000011212e824 */ /* 0x100fe200078e0a04 */
[C---:B------:R-:W-:Y:S01]  /*3b90*/  ISETP.GT.U32.AND P6, PT, R4.reuse, R16, PT ;  /* 0x000000100400720c */ /* 0x040fe20003fc4070 */
[----:B------:R-:W-:Y:S01]  /*3ba0*/  @!P5 IMAD.IADD R17, R17, 0x1, -R4 ;  /* 0x000000011111d824 */ /* 0x000fe200078e0a04 */
[----:B------:R-:W-:Y:S01]  /*3bb0*/  ISETP.GT.U32.AND P5, PT, R4, R14, PT ;  /* 0x0000000e0400720c */ /* 0x000fe20003fa4070 */
[----:B------:R-:W-:Y:S01]  /*3bc0*/  IMAD.MOV R15, RZ, RZ, -R15 ;  /* 0x000000ffff0f7224 */ /* 0x000fe200078e0a0f */
[----:B0-----:R-:W-:Y:S01]  /*3bd0*/  IABS R5, R11 ;  /* 0x0000000b00057213 */ /* 0x001fe20000000000 */
[----:B------:R-:W-:-:S04]  /*3be0*/  IMAD.HI.U32 R2, R25, R9, RZ ;  /* 0x0000000919027227 */ /* 0x000fc800078e00ff */
[----:B------:R-:W-:Y:S02]  /*3bf0*/  IMAD R12, R4, R15, R12 ;  /* 0x0000000f040c7224 */ /* 0x000fe400078e020c */
[----:B------:R-:W-:Y:S01]  /*3c00*/  IMAD.MOV.U32 R7, RZ, RZ, R19 ;  /* 0x000000ffff077224 */ /* 0x000fe200078e0013 */
[----:B------:R-:W-:Y:S01]  /*3c10*/  IADD3 R19, R28, 0x1b8, RZ ;  /* 0x000001b81c137810 */ /* 0x000fe20007ffe0ff */
[--C-:B------:R-:W-:Y:S01]  /*3c20*/  @!P6 IMAD.IADD R16, R16, 0x1, -R4.reuse ;  /* 0x000000011010e824 */ /* 0x100fe200078e0a04 */
[----:B------:R-:W-:Y:S01]  /*3c30*/  ISETP.GT.U32.AND P6, PT, R4, R17, PT ;  /* 0x000000110400720c */ /* 0x000fe20003fc4070 */
[----:B------:R-:W-:Y:S01]  /*3c40*/  @!P5 IMAD.IADD R14, R14, 0x1, -R4 ;  /* 0x000000010e0ed824 */ /* 0x000fe200078e0a04 */
[----:B------:R-:W-:Y:S01]  /*3c50*/  ISETP.GT.U32.AND P5, PT, R4, R12, PT ;  /* 0x0000000c0400720c */ /* 0x000fe20003fa4070 */
[----:B------:R-:W-:Y:S02]  /*3c60*/  IMAD.MOV R2, RZ, RZ, -R2 ;  /* 0x000000ffff027224 */ /* 0x000fe400078e0a02 */
[----:B------:R-:W-:-:S02]  /*3c70*/  IMAD.MOV.U32 R6, RZ, RZ, R18 ;  /* 0x000000ffff067224 */ /* 0x000fc400078e0012 */
[----:B------:R-:W-:Y:S01]  /*3c80*/  @!P1 IMAD.MOV R7, RZ, RZ, -R7 ;  /* 0x000000ffff079224 */ /* 0x000fe200078e0a07 */
[----:B------:R-:W-:Y:S01]  /*3c90*/  ISETP.GT.U32.AND P1, PT, R4, R16, PT ;  /* 0x000000100400720c */ /* 0x000fe20003f24070 */
[----:B------:R-:W-:Y:S01]  /*3ca0*/  @!P3 IMAD.MOV R6, RZ, RZ, -R6 ;  /* 0x000000ffff06b224 */ /* 0x000fe200078e0a06 */
[----:B------:R-:W-:Y:S01]  /*3cb0*/  ISETP.GE.AND P3, PT, R10, RZ, PT ;  /* 0x000000ff0a00720c */ /* 0x000fe20003f66270 */
[----:B------:R-:W-:Y:S01]  /*3cc0*/  IMAD R9, R4, R2, R9 ;  /* 0x0000000204097224 */ /* 0x000fe200078e0209 */
[----:B------:R0:W-:Y:S01]  /*3cd0*/  STL [R1+0x6cc], R7 ;  /* 0x0006cc0701007387 */ /* 0x0001e20000100800 */
[----:B------:R-:W-:Y:S01]  /*3ce0*/  IMAD.HI.U32 R10, R25, R3, RZ ;  /* 0x00000003190a7227 */ /* 0x000fe200078e00ff */
[----:B------:R-:W-:Y:S02]  /*3cf0*/  IADD3 R2, R28, 0x1be, RZ ;  /* 0x000001be1c027810 */ /* 0x000fe40007ffe0ff */
[----:B------:R1:W-:Y:S01]  /*3d00*/  STL [R1+0x6dc], R6 ;  /* 0x0006dc0601007387 */ /* 0x0003e20000100800 */
[----:B------:R-:W-:Y:S01]  /*3d10*/  @!P6 IMAD.IADD R17, R17, 0x1, -R4 ;  /* 0x000000011111e824 */ /* 0x000fe200078e0a04 */
[----:B------:R-:W-:Y:S01]  /*3d20*/  ISETP.GT.U32.AND P6, PT, R4, R9, PT ;  /* 0x000000090400720c */ /* 0x000fe20003fc4070 */
[----:B------:R-:W-:-:S02]  /*3d30*/  IMAD.MOV R10, RZ, RZ, -R10 ;  /* 0x000000ffff0a7224 */ /* 0x000fc400078e0a0a */
[----:B------:R-:W-:Y:S02]  /*3d40*/  @!P5 IMAD.IADD R12, R12, 0x1, -R4 ;  /* 0x000000010c0cd824 */ /* 0x000fe400078e0a04 */
[----:B------:R-:W-:Y:S01]  /*3d50*/  IMAD R3, R4, R10, R3 ;  /* 0x0000000a04037224 */ /* 0x000fe200078e0203 */
[----:B------:R-:W-:Y:S01]  /*3d60*/  IADD3 R10, R28, 0x1bd, RZ ;  /* 0x000001bd1c0a7810 */ /* 0x000fe20007ffe0ff */
[----:B0-----:R-:W-:Y:S02]  /*3d70*/  IMAD.MOV.U32 R7, RZ, RZ, R17 ;  /* 0x000000ffff077224 */ /* 0x001fe400078e0011 */
[----:B-1----:R-:W-:Y:S02]  /*3d80*/  IMAD.MOV.U32 R6, RZ, RZ, R14 ;  /* 0x000000ffff067224 */ /* 0x002fe400078e000e */
[----:B------:R-:W-:Y:S01]  /*3d90*/  @!P1 IMAD.IADD R16, R16, 0x1, -R4 ;  /* 0x0000000110109824 */ /* 0x000fe200078e0a04 */
[----:B------:R-:W-:Y:S01]  /*3da0*/  ISETP.GE.AND P1, PT, R0, RZ, PT ;  /* 0x000000ff0000720c */ /* 0x000fe20003f26270 */
[----:B------:R-:W-:Y:S01]  /*3db0*/  @!P0 IMAD.MOV R6, RZ, RZ, -R6 ;  /* 0x000000ffff068224 */ /* 0x000fe200078e0a06 */
[C---:B------:R-:W-:Y:S01]  /*3dc0*/  ISETP.GT.U32.AND P0, PT, R4.reuse, R12, PT ;  /* 0x0000000c0400720c */ /* 0x040fe20003f04070 */
[----:B------:R-:W-:Y:S01]  /*3dd0*/  @!P4 IMAD.MOV R7, RZ, RZ, -R7 ;  /* 0x000000ffff07c224 */ /* 0x000fe200078e0a07 */
[----:B------:R-:W-:Y:S01]  /*3de0*/  ISETP.GT.U32.AND P4, PT, R4, R3, PT ;  /* 0x000000030400720c */ /* 0x000fe20003f84070 */
[----:B------:R-:W-:Y:S01]  /*3df0*/  IMAD.HI.U32 R15, R25, R5, RZ ;  /* 0x00000005190f7227 */ /* 0x000fe200078e00ff */
[----:B------:R0:W-:Y:S01]  /*3e00*/  STL [R1+0x704], R6 ;  /* 0x0007040601007387 */ /* 0x0001e20000100800 */
[----:B------:R-:W-:-:S02]  /*3e10*/  IABS R0, R2 ;  /* 0x0000000200007213 */ /* 0x000fc40000000000 */
[----:B------:R-:W-:Y:S01]  /*3e20*/  @!P6 IMAD.IADD R9, R9, 0x1, -R4 ;  /* 0x000000010909e824 */ /* 0x000fe200078e0a04 */
[----:B------:R-:W-:Y:S01]  /*3e30*/  STL [R1+0x6e4], R7 ;  /* 0x0006e40701007387 */ /* 0x000fe20000100800 */
[----:B------:R-:W-:Y:S02]  /*3e40*/  IMAD.MOV R15, RZ, RZ, -R15 ;  /* 0x000000ffff0f7224 */ /* 0x000fe400078e0a0f */
[----:B------:R-:W-:Y:S01]  /*3e50*/  IMAD.HI.U32 R14, R25, R0, RZ ;  /* 0x00000000190e7227 */ /* 0x000fe200078e00ff */
[----:B------:R-:W-:-:S03]  /*3e60*/  ISETP.GT.U32.AND P6, PT, R4, R9, PT ;  /* 0x000000090400720c */ /* 0x000fc60003fc4070 */
[----:B0-----:R-:W-:Y:S02]  /*3e70*/  IMAD.MOV.U32 R6, RZ, RZ, R16 ;  /* 0x000000ffff067224 */ /* 0x001fe400078e0010 */
[----:B------:R-:W-:Y:S01]  /*3e80*/  IMAD R5, R4, R15, R5 ;  /* 0x0000000f04057224 */ /* 0x000fe200078e0205 */
[----:B------:R-:W-:Y:S01]  /*3e90*/  IABS R15, R10 ;  /* 0x0000000a000f7213 */ /* 0x000fe20000000000 */
[----:B------:R-:W-:Y:S01]  /*3ea0*/  @!P2 IMAD.MOV R6, RZ, RZ, -R6 ;  /* 0x000000ffff06a224 */ /* 0x000fe200078e0a06 */
[----:B------:R-:W-:Y:S01]  /*3eb0*/  ISETP.GE.AND P2, PT, R11, RZ, PT ;  /* 0x000000ff0b00720c */ /* 0x000fe20003f46270 */
[----:B------:R-:W-:Y:S01]  /*3ec0*/  @!P0 IMAD.IADD R12, R12, 0x1, -R4 ;  /* 0x000000010c0c8824 */ /* 0x000fe200078e0a04 */
[----:B------:R-:W-:Y:S01]  /*3ed0*/  ISETP.GT.U32.AND P5, PT, R4, R5, PT ;  /* 0x000000050400720c */ /* 0x000fe20003fa4070 */
[----:B------:R-:W-:Y:S01]  /*3ee0*/  IMAD.MOV R14, RZ, RZ, -R14 ;  /* 0x000000ffff0e7224 */ /* 0x000fe200078e0a0e */
[----:B------:R0:W-:Y:S01]  /*3ef0*/  STL [R1+0x6e8], R6 ;  /* 0x0006e80601007387 */ /* 0x0001e20000100800 */
[----:B------:R-:W-:Y:S01]  /*3f00*/  @!P4 IMAD.IADD R3, R3, 0x1, -R4 ;  /* 0x000000010303c824 */ /* 0x000fe200078e0a04 */
[----:B------:R-:W-:Y:S01]  /*3f10*/  ISETP.GE.AND P0, PT, R13, RZ, PT ;  /* 0x000000ff0d00720c */ /* 0x000fe20003f06270 */
[----:B------:R-:W-:Y:S01]  /*3f20*/  IMAD.MOV.U32 R11, RZ, RZ, R15 ;  /* 0x000000ffff0b7224 */ /* 0x000fe200078e000f */
[----:B------:R-:W-:Y:S01]  /*3f30*/  ISETP.GE.AND P4, PT, R2, RZ, PT ;  /* 0x000000ff0200720c */ /* 0x000fe20003f86270 */
[----:B------:R-:W-:Y:S01]  /*3f40*/  IMAD R0, R4, R14, R0 ;  /* 0x0000000e04007224 */ /* 0x000fe200078e0200 */
[C---:B------:R-:W-:Y:S01]  /*3f50*/  IADD3 R15, R28.reuse, 0x1bc, RZ ;  /* 0x000001bc1c0f7810 */ /* 0x040fe20007ffe0ff */
[----:B------:R-:W-:Y:S01]  /*3f60*/  IMAD.HI.U32 R13, R25, R11, RZ ;  /* 0x0000000b190d7227 */ /* 0x000fe200078e00ff */
[----:B------:R-:W-:-:S03]  /*3f70*/  IADD3 R14, R28, 0x1b7, RZ ;  /* 0x000001b71c0e7810 */ /* 0x000fc60007ffe0ff */
[----:B0-----:R-:W-:Y:S01]  /*3f80*/  IMAD.MOV.U32 R6, RZ, RZ, R12 ;  /* 0x000000ffff067224 */ /* 0x001fe200078e000c */
[----:B------:R-:W-:Y:S01]  /*3f90*/  IADD3 R12, R28, 0x1bb, RZ ;  /* 0x000001bb1c0c7810 */ /* 0x000fe20007ffe0ff */
[----:B------:R-:W-:Y:S01]  /*3fa0*/  @!P6 IMAD.IADD R9, R9, 0x1, -R4 ;  /* 0x000000010909e824 */ /* 0x000fe200078e0a04 */
[C---:B------:R-:W-:Y:S01]  /*3fb0*/  ISETP.GT.U32.AND P6, PT, R4.reuse, R0, PT ;  /* 0x000000000400720c */ /* 0x040fe20003fc4070 */
[----:B------:R-:W-:Y:S01]  /*3fc0*/  @!P3 IMAD.MOV R6, RZ, RZ, -R6 ;  /* 0x000000ffff06b224 */ /* 0x000fe200078e0a06 */
[C---:B------:R-:W-:Y:S01]  /*3fd0*/  ISETP.GT.U32.AND P3, PT, R4.reuse, R3, PT ;  /* 0x000000030400720c */ /* 0x040fe20003f64070 */
[----:B------:R-:W-:Y:S01]  /*3fe0*/  IMAD.MOV R13, RZ, RZ, -R13 ;  /* 0x000000ffff0d7224 */ /* 0x000fe200078e0a0d */
[----:B------:R-:W-:Y:S01]  /*3ff0*/  IABS R17, R14 ;  /* 0x0000000e00117213 */ /* 0x000fe20000000000 */
[----:B------:R-:W-:Y:S01]  /*4000*/  @!P5 IMAD.IADD R5, R5, 0x1, -R4 ;  /* 0x000000010505d824 */ /* 0x000fe200078e0a04 */
[----:B------:R0:W-:Y:S01]  /*4010*/  STL [R1+0x6ec], R6 ;  /* 0x0006ec0601007387 */ /* 0x0001e20000100800 */
[----:B------:R-:W-:Y:S01]  /*4020*/  IMAD R2, R4, R13, R11 ;  /* 0x0000000d04027224 */ /* 0x000fe200078e020b */
[----:B------:R-:W-:-:S02]  /*4030*/  IADD3 R11, R28, 0x1b9, RZ ;  /* 0x000001b91c0b7810 */ /* 0x000fc40007ffe0ff */
[----:B------:R-:W-:-:S03]  /*4040*/  ISETP.GT.U32.AND P5, PT, R4, R5, PT ;  /* 0x000000050400720c */ /* 0x000fc60003fa4070 */
[--C-:B------:R-:W-:Y:S02]  /*4050*/  @!P6 IMAD.IADD R0, R0, 0x1, -R4.reuse ;  /* 0x000000010000e824 */ /* 0x100fe400078e0a04 */
[----:B------:R-:W-:Y:S01]  /*4060*/  @!P3 IMAD.IADD R3, R3, 0x1, -R4 ;  /* 0x000000010303b824 */ /* 0x000fe200078e0a04 */
[C---:B------:R-:W-:Y:S01]  /*4070*/  ISETP.GT.U32.AND P3, PT, R4.reuse, R2, PT ;  /* 0x000000020400720c */ /* 0x040fe20003f64070 */
[----:B0-----:R-:W-:Y:S01]  /*4080*/  IMAD.MOV.U32 R6, RZ, RZ, R9 ;  /* 0x000000ffff067224 */ /* 0x001fe200078e0009 */
[----:B------:R-:W-:Y:S02]  /*4090*/  ISETP.GT.U32.AND P6, PT, R4, R0, PT ;  /* 0x000000000400720c */ /* 0x000fe40003fc4070 */
[----:B------:R-:W-:Y:S01]  /*40a0*/  IADD3 R9, R28, 0x1ba, RZ ;  /* 0x000001ba1c097810 */ /* 0x000fe20007ffe0ff */
[----:B------:R-:W-:Y:S01]  /*40b0*/  @!P1 IMAD.MOV R6, RZ, RZ, -R6 ;  /* 0x000000ffff069224 */ /* 0x000fe200078e0a06 */
[----:B------:R-:W-:Y:S01]  /*40c0*/  ISETP.GE.AND P1, PT, R15, RZ, PT ;  /* 0x000000ff0f00720c */ /* 0x000fe20003f26270 */
[----:B------:R-:W-:Y:S01]  /*40d0*/  @!P5 IMAD.IADD R5, R5, 0x1, -R4 ;  /* 0x000000010505d824 */ /* 0x000fe200078e0a04 */
[----:B------:R-:W-:-:S02]  /*40e0*/  IABS R15, R15 ;  /* 0x0000000f000f7213 */ /* 0x000fc40000000000 */
[----:B------:R0:W-:Y:S01]  /*40f0*/  STL [R1+0x6f0], R6 ;  /* 0x0006f00601007387 */ /* 0x0001e20000100800 */
[----:B------:R-:W-:Y:S01]  /*4100*/  ISETP.GE.AND P5, PT, R10, RZ, PT ;  /* 0x000000ff0a00720c */ /* 0x000fe20003fa6270 */
[----:B------:R-:W-:Y:S01]  /*4110*/  @!P2 IMAD.MOV R5, RZ, RZ, -R5 ;  /* 0x000000ffff05a224 */ /* 0x000fe200078e0a05 */
[----:B------:R-:W-:Y:S01]  /*4120*/  ISETP.GE.AND P2, PT, R12, RZ, PT ;  /* 0x000000ff0c00720c */ /* 0x000fe20003f46270 */
[----:B------:R-:W-:Y:S01]  /*4130*/  @!P3 IMAD.IADD R2, R2, 0x1, -R4 ;  /* 0x000000010202b824 */ /* 0x000fe200078e0a04 */
[----:B------:R-:W-:Y:S01]  /*4140*/  IABS R12, R12 ;  /* 0x0000000c000c7213 */ /* 0x000fe20000000000 */
[----:B------:R-:W-:Y:S01]  /*4150*/  IMAD.HI.U32 R10, R25, R15, RZ ;  /* 0x0000000f190a7227 */ /* 0x000fe200078e00ff */
[----:B------:R1:W-:Y:S02]  /*4160*/  STL [R1+0x6fc], R5 ;  /* 0x0006fc0501007387 */ /* 0x0003e40000100800 */
[----:B------:R-:W-:Y:S01]  /*4170*/  ISETP.GT.U32.AND P3, PT, R4, R2, PT ;  /* 0x000000020400720c */ /* 0x000fe20003f64070 */
[----:B0-----:R-:W-:-:S02]  /*4180*/  IMAD.MOV.U32 R6, RZ, RZ, R3 ;  /* 0x000000ffff067224 */ /* 0x001fc400078e0003 */
[----:B------:R-:W-:Y:S01]  /*4190*/  @!P6 IMAD.IADD R0, R0, 0x1, -R4 ;  /* 0x000000010000e824 */ /* 0x000fe200078e0a04 */
[----:B------:R-:W-:Y:S01]  /*41a0*/  ISETP.GE.AND P6, PT, R11, RZ, PT ;  /* 0x000000ff0b00720c */ /* 0x000fe20003fc6270 */
[----:B------:R-:W-:Y:S01]  /*41b0*/  @!P0 IMAD.MOV R6, RZ, RZ, -R6 ;  /* 0x000000ffff068224 */ /* 0x000fe200078e0a06 */
[----:B------:R-:W-:Y:S01]  /*41c0*/  ISETP.GE.AND P0, PT, R9, RZ, PT ;  /* 0x000000ff0900720c */ /* 0x000fe20003f06270 */
[----:B------:R-:W-:Y:S01]  /*41d0*/  IMAD.MOV R10, RZ, RZ, -R10 ;  /* 0x000000ffff0a7224 */ /* 0x000fe200078e0a0a */
[----:B------:R-:W-:Y:S01]  /*41e0*/  IABS R9, R9 ;  /* 0x0000000900097213 */ /* 0x000fe20000000000 */
[C---:B-1----:R-:W-:Y:S01]  /*41f0*/  IMAD.HI.U32 R5, R25.reuse, R12, RZ ;  /* 0x0000000c19057227 */ /* 0x042fe200078e00ff */
[----:B------:R0:W-:Y:S01]  /*4200*/  STL [R1+0x700], R6 ;  /* 0x0007000601007387 */ /* 0x0001e20000100800 */
[----:B------:R-:W-:Y:S02]  /*4210*/  IABS R11, R11 ;  /* 0x0000000b000b7213 */ /* 0x000fe40000000000 */
[----:B------:R-:W-:-:S04]  /*4220*/  IMAD.HI.U32 R3, R25, R9, RZ ;  /* 0x0000000919037227 */ /* 0x000fc800078e00ff */
[----:B------:R-:W-:Y:S02]  /*4230*/  IMAD R15, R4, R10, R15 ;  /* 0x0000000a040f7224 */ /* 0x000fe400078e020f */
[----:B------:R-:W-:Y:S02]  /*4240*/  IMAD.MOV R3, RZ, RZ, -R3 ;  /* 0x000000ffff037224 */ /* 0x000fe400078e0a03 */
[----:B0-----:R-:W-:Y:S02]  /*4250*/  IMAD.MOV.U32 R6, RZ, RZ, R0 ;  /* 0x000000ffff067224 */ /* 0x001fe400078e0000 */
[----:B------:R-:W-:Y:S02]  /*4260*/  @!P3 IMAD.IADD R2, R2, 0x1, -R4 ;  /* 0x000000010202b824 */ /* 0x000fe400078e0a04 */
[----:B------:R-:W-:Y:S01]  /*4270*/  @!P4 IMAD.MOV R6, RZ, RZ, -R6 ;  /* 0x000000ffff06c224 */ /* 0x000fe200078e0a06 */
[C---:B------:R-:W-:Y:S01]  /*4280*/  ISETP.GT.U32.AND P4, PT, R4.reuse, R15, PT ;  /* 0x0000000f0400720c */ /* 0x040fe20003f84070 */
[----:B------:R-:W-:-:S02]  /*4290*/  IMAD R9, R4, R3, R9 ;  /* 0x0000000304097224 */ /* 0x000fc400078e0209 */
[----:B------:R-:W-:Y:S01]  /*42a0*/  IMAD.MOV R5, RZ, RZ, -R5 ;  /* 0x000000ffff057224 */ /* 0x000fe200078e0a05 */
[----:B------:R0:W-:Y:S01]  /*42b0*/  STL [R1+0x6f4], R6 ;  /* 0x0006f40601007387 */ /* 0x0001e20000100800 */
[----:B------:R-:W-:-:S04]  /*42c0*/  IMAD.HI.U32 R0, R25, R11, RZ ;  /* 0x0000000b19007227 */ /* 0x000fc800078e00ff */
[----:B------:R-:W-:Y:S01]  /*42d0*/  IMAD R12, R4, R5, R12 ;  /* 0x00000005040c7224 */ /* 0x000fe200078e020c */
[----:B------:R-:W-:Y:S01]  /*42e0*/  IADD3 R5, R28, 0x1b5, RZ ;  /* 0x000001b51c057810 */ /* 0x000fe20007ffe0ff */
[----:B------:R-:W-:Y:S02]  /*42f0*/  IMAD.MOV R0, RZ, RZ, -R0 ;  /* 0x000000ffff007224 */ /* 0x000fe400078e0a00 */
[----:B------:R-:W-:Y:S01]  /*4300*/  @!P4 IMAD.IADD R15, R15, 0x1, -R4 ;  /* 0x000000010f0fc824 */ /* 0x000fe200078e0a04 */
[C---:B------:R-:W-:Y:S01]  /*4310*/  ISETP.GT.U32.AND P3, PT, R4.reuse, R12, PT ;  /* 0x0000000c0400720c */ /* 0x040fe20003f64070 */
[----:B0-----:R-:W-:Y:S01]  /*4320*/  IMAD.MOV.U32 R6, RZ, RZ, R2 ;  /* 0x000000ffff067224 */ /* 0x001fe200078e0002 */
[----:B------:R-:W-:Y:S01]  /*4330*/  IABS R2, R19 ;  /* 0x0000001300027213 */ /* 0x000fe20000000000 */
[C---:B------:R-:W-:Y:S01]  /*4340*/  IMAD R11, R4.reuse, R0, R11 ;  /* 0x00000000040b7224 */ /* 0x040fe200078e020b */
[C---:B------:R-:W-:Y:S01]  /*4350*/  ISETP.GT.U32.AND P4, PT, R4.reuse, R15, PT ;  /* 0x0000000f0400720c */ /* 0x040fe20003f84070 */
[----:B------:R-:W-:Y:S01]  /*4360*/  @!P5 IMAD.MOV R6, RZ, RZ, -R6 ;  /* 0x000000ffff06d224 */ /* 0x000fe200078e0a06 */
[----:B------:R-:W-:Y:S01]  /*4370*/  ISETP.GT.U32.AND P5, PT, R4, R9, PT ;  /* 0x000000090400720c */ /* 0x000fe20003fa4070 */
[----:B------:R-:W-:Y:S01]  /*4380*/  IMAD.HI.U32 R3, R25, R17, RZ ;  /* 0x0000001119037227 */ /* 0x000fe200078e00ff */
[----:B------:R-:W-:-:S02]  /*4390*/  IADD3 R0, R28, 0x1b6, RZ ;  /* 0x000001b61c007810 */ /* 0x000fc40007ffe0ff */
[----:B------:R0:W-:Y:S01]  /*43a0*/  STL [R1+0x6f8], R6 ;  /* 0x0006f80601007387 */ /* 0x0001e20000100800 */
[----:B------:R-:W-:Y:S01]  /*43b0*/  IMAD.MOV R3, RZ, RZ, -R3 ;  /* 0x000000ffff037224 */ /* 0x000fe200078e0a03 */
[----:B------:R-:W-:Y:S01]  /*43c0*/  IABS R10, R0 ;  /* 0x00000000000a7213 */ /* 0x000fe20000000000 */
[--C-:B------:R-:W-:Y:S01]  /*43d0*/  @!P3 IMAD.IADD R12, R12, 0x1, -R4.reuse ;  /* 0x000000010c0cb824 */ /* 0x100fe200078e0a04 */
[----:B------:R-:W-:Y:S01]  /*43e0*/  IABS R16, R5 ;  /* 0x0000000500107213 */ /* 0x000fe20000000000 */
[----:B------:R-:W-:Y:S01]  /*43f0*/  IMAD R17, R4, R3, R17 ;  /* 0x0000000304117224 */ /* 0x000fe200078e0211 */
[----:B------:R-:W-:Y:S01]  /*4400*/  IADD3 R3, R28, 0x1b4, RZ ;  /* 0x000001b41c037810 */ /* 0x000fe20007ffe0ff */
[--C-:B------:R-:W-:Y:S01]  /*4410*/  @!P4 IMAD.IADD R15, R15, 0x1, -R4.reuse ;  /* 0x000000010f0fc824 */ /* 0x100fe200078e0a04 */
[C---:B------:R-:W-:Y:S01]  /*4420*/  ISETP.GT.U32.AND P4, PT, R4.reuse, R11, PT ;  /* 0x0000000b0400720c */ /* 0x040fe20003f84070 */
[----:B------:R-:W-:Y:S01]  /*4430*/  @!P5 IMAD.IADD R9, R9, 0x1, -R4 ;  /* 0x000000010909d824 */ /* 0x000fe200078e0a04 */
[----:B------:R-:W-:Y:S01]  /*4440*/  ISETP.GT.U32.AND P3, PT, R4, R12, PT ;  /* 0x0000000c0400720c */ /* 0x000fe20003f64070 */
[----:B------:R-:W-:-:S03]  /*4450*/  IMAD.HI.U32 R13, R25, R2, RZ ;  /* 0x00000002190d7227 */ /* 0x000fc600078e00ff */
[C---:B------:R-:W-:Y:S01]  /*4460*/  ISETP.GT.U32.AND P5, PT, R4.reuse, R9, PT ;  /* 0x000000090400720c */ /* 0x040fe20003fa4070 */
[----:B------:R-:W-:Y:S02]  /*4470*/  IMAD.MOV R13, RZ, RZ, -R13 ;  /* 0x000000ffff0d7224 */ /* 0x000fe400078e0a0d */
[----:B0-----:R-:W-:Y:S01]  /*4480*/  IMAD.MOV.U32 R6, RZ, RZ, R15 ;  /* 0x000000ffff067224 */ /* 0x001fe200078e000f */
[----:B------:R-:W-:Y:S01]  /*4490*/  IABS R15, R3 ;  /* 0x00000003000f7213 */ /* 0x000fe20000000000 */
[----:B------:R-:W-:Y:S02]  /*44a0*/  IMAD R2, R4, R13, R2 ;  /* 0x0000000d04027224 */ /* 0x000fe400078e0202 */
[--C-:B------:R-:W-:Y:S01]  /*44b0*/  @!P4 IMAD.IADD R11, R11, 0x1, -R4.reuse ;  /* 0x000000010b0bc824 */ /* 0x100fe200078e0a04 */
[----:B------:R-:W-:Y:S01]  /*44c0*/  ISETP.GE.AND P4, PT, R19, RZ, PT ;  /* 0x000000ff1300720c */ /* 0x000fe20003f86270 */
[----:B------:R-:W-:Y:S01]  /*44d0*/  @!P3 IMAD.IADD R12, R12, 0x1, -R4 ;  /* 0x000000010c0cb824 */ /* 0x000fe200078e0a04 */
[C---:B------:R-:W-:Y:S01]  /*44e0*/  ISETP.GT.U32.AND P3, PT, R4.reuse, R2, PT ;  /* 0x000000020400720c */ /* 0x040fe20003f64070 */
[----:B------:R-:W-:Y:S01]  /*44f0*/  @!P1 IMAD.MOV R6, RZ, RZ, -R6 ;  /* 0x000000ffff069224 */ /* 0x000fe200078e0a06 */
[C---:B------:R-:W-:Y:S01]  /*4500*/  ISETP.GT.U32.AND P1, PT, R4.reuse, R11, PT ;  /* 0x0000000b0400720c */ /* 0x040fe20003f24070 */
[----:B------:R-:W-:Y:S01]  /*4510*/  @!P5 IMAD.IADD R9, R9, 0x1, -R4 ;  /* 0x000000010909d824 */ /* 0x000fe200078e0a04 */
[----:B------:R-:W-:Y:S01]  /*4520*/  ISETP.GT.U32.AND P5, PT, R4, R17, PT ;  /* 0x000000110400720c */ /* 0x000fe20003fa4070 */
[C---:B------:R-:W-:Y:S01]  /*4530*/  IMAD.HI.U32 R18, R25.reuse, R10, RZ ;  /* 0x0000000a19127227 */ /* 0x040fe200078e00ff */
[----:B------:R0:W-:Y:S03]  /*4540*/  STL [R1+0x6e0], R6 ;  /* 0x0006e00601007387 */ /* 0x0001e60000100800 */
[----:B------:R-:W-:-:S04]  /*4550*/  IMAD.HI.U32 R13, R25, R16, RZ ;  /* 0x00000010190d7227 */ /* 0x000fc800078e00ff */
[----:B------:R-:W-:Y:S02]  /*4560*/  IMAD.MOV R18, RZ, RZ, -R18 ;  /* 0x000000ffff127224 */ /* 0x000fe400078e0a12 */
[--C-:B------:R-:W-:Y:S01]  /*4570*/  @!P3 IMAD.IADD R2, R2, 0x1, -R4.reuse ;  /* 0x000000010202b824 */ /* 0x100fe200078e0a04 */
[----:B------:R-:W-:Y:S01]  /*4580*/  ISETP.GE.AND P3, PT, R14, RZ, PT ;  /* 0x000000ff0e00720c */ /* 0x000fe20003f66270 */
[----:B------:R-:W-:Y:S02]  /*4590*/  @!P5 IMAD.IADD R17, R17, 0x1, -R4 ;  /* 0x000000011111d824 */ /* 0x000fe400078e0a04 */
[----:B0-----:R-:W-:Y:S02]  /*45a0*/  IMAD.MOV.U32 R6, RZ, RZ, R12 ;  /* 0x000000ffff067224 */ /* 0x001fe400078e000c */
[----:B------:R-:W-:Y:S01]  /*45b0*/  IMAD.HI.U32 R12, R25, R15, RZ ;  /* 0x0000000f190c7227 */ /* 0x000fe200078e00ff */
[----:B------:R-:W-:-:S03]  /*45c0*/  ISETP.GT.U32.AND P5, PT, R4, R17, PT ;  /* 0x000000110400720c */ /* 0x000fc60003fa4070 */
[----:B------:R-:W-:Y:S01]  /*45d0*/  @!P2 IMAD.MOV R6, RZ, RZ, -R6 ;  /* 0x000000ffff06a224 */ /* 0x000fe200078e0a06 */
[C---:B------:R-:W-:Y:S01]  /*45e0*/  ISETP.GT.U32.AND P2, PT, R4.reuse, R2, PT ;  /* 0x000000020400720c */ /* 0x040fe20003f44070 */
[----:B------:R-:W-:Y:S02]  /*45f0*/  IMAD.MOV R13, RZ, RZ, -R13 ;  /* 0x000000ffff0d7224 */ /* 0x000fe400078e0a0d */
[C---:B------:R-:W-:Y:S01]  /*4600*/  IMAD R10, R4.reuse, R18, R10 ;  /* 0x00000012040a7224 */ /* 0x040fe200078e020a */
[----:B------:R0:W-:Y:S01]  /*4610*/  STL [R1+0x6d8], R6 ;  /* 0x0006d80601007387 */ /* 0x0001e20000100800 */
[----:B------:R-:W-:Y:S02]  /*4620*/  @!P1 IMAD.IADD R11, R11, 0x1, -R4 ;  /* 0x000000010b0b9824 */ /* 0x000fe400078e0a04 */
[----:B------:R-:W-:Y:S01]  /*4630*/  IMAD.MOV R12, RZ, RZ, -R12 ;  /* 0x000000ffff0c7224 */ /* 0x000fe200078e0a0c */
[C---:B------:R-:W-:Y:S01]  /*4640*/  ISETP.GT.U32.AND P1, PT, R4.reuse, R10, PT ;  /* 0x0000000a0400720c */ /* 0x040fe20003f24070 */
[----:B------:R-:W-:Y:S01]  /*4650*/  IMAD R16, R4, R13, R16 ;  /* 0x0000000d04107224 */ /* 0x000fe200078e0210 */
[----:B------:R-:W-:Y:S01]  /*4660*/  IADD3 R13, R28, 0x1b1, RZ ;  /* 0x000001b11c0d7810 */ /* 0x000fe20007ffe0ff */
[----:B------:R-:W-:Y:S01]  /*4670*/  IMAD R15, R4, R12, R15 ;  /* 0x0000000c040f7224 */ /* 0x000fe200078e020f */
[----:B------:R-:W-:Y:S01]  /*4680*/  IADD3 R12, R28, 0x1b0, RZ ;  /* 0x000001b01c0c7810 */ /* 0x000fe20007ffe0ff */
[----:B------:R-:W-:Y:S01]  /*4690*/  @!P5 IMAD.IADD R17, R17, 0x1, -R4 ;  /* 0x000000011111d824 */ /* 0x000fe200078e0a04 */
[----:B------:R-:W-:Y:S01]  /*46a0*/  IABS R14, R13 ;  /* 0x0000000d000e7213 */ /* 0x000fe20000000000 */
[----:B0-----:R-:W-:Y:S01]  /*46b0*/  IMAD.MOV.U32 R6, RZ, RZ, R11 ;  /* 0x000000ffff067224 */ /* 0x001fe200078e000b */
[C---:B------:R-:W-:Y:S01]  /*46c0*/  ISETP.GT.U32.AND P5, PT, R4.reuse, R15, PT ;  /* 0x0000000f0400720c */ /* 0x040fe20003fa4070 */
[----:B------:R-:W-:Y:S01]  /*46d0*/  IMAD.MOV.U32 R7, RZ, RZ, R9 ;  /* 0x000000ffff077224 */ /* 0x000fe200078e0009 */
[----:B------:R-:W-:Y:S01]  /*46e0*/  IABS R19, R12 ;  /* 0x0000000c00137213 */ /* 0x000fe20000000000 */
[----:B------:R-:W-:Y:S01]  /*46f0*/  @!P6 IMAD.MOV R6, RZ, RZ, -R6 ;  /* 0x000000ffff06e224 */ /* 0x000fe200078e0a06 */
[----:B------:R-:W-:Y:S01]  /*4700*/  ISETP.GT.U32.AND P6, PT, R4, R16, PT ;  /* 0x000000100400720c */ /* 0x000fe20003fc4070 */
[----:B------:R-:W-:Y:S01]  /*4710*/  @!P0 IMAD.MOV R7, RZ, RZ, -R7 ;  /* 0x000000ffff078224 */ /* 0x000fe200078e0a07 */
[----:B------:R-:W-:Y:S01]  /*4720*/  ISETP.GE.AND P0, PT, R0, RZ, PT ;  /* 0x000000ff0000720c */ /* 0x000fe20003f06270 */
[--C-:B------:R-:W-:Y:S01]  /*4730*/  @!P2 IMAD.IADD R2, R2, 0x1, -R4.reuse ;  /* 0x000000010202a824 */ /* 0x100fe200078e0a04 */
[----:B------:R-:W-:Y:S01]  /*4740*/  IADD3 R0, R28, 0x1b3, RZ ;  /* 0x000001b31c007810 */ /* 0x000fe20007ffe0ff */
[--C-:B------:R-:W-:Y:S01]  /*4750*/  @!P1 IMAD.IADD R10, R10, 0x1, -R4.reuse ;  /* 0x000000010a0a9824 */ /* 0x100fe200078e0a04 */
[----:B------:R-:W-:Y:S01]  /*4760*/  ISETP.GE.AND P2, PT, R5, RZ, PT ;  /* 0x000000ff0500720c */ /* 0x000fe20003f46270 */
[----:B------:R-:W-:Y:S01]  /*4770*/  STL [R1+0x6d4], R7 ;  /* 0x0006d40701007387 */ /* 0x000fe20000100800 */
[----:B------:R-:W-:Y:S01]  /*4780*/  IABS R11, R0 ;  /* 0x00000000000b7213 */ /* 0x000fe20000000000 */
[--C-:B------:R-:W-:Y:S01]  /*4790*/  @!P5 IMAD.IADD R15, R15, 0x1, -R4.reuse ;  /* 0x000000010f0fd824 */ /* 0x100fe200078e0a04 */
[----:B------:R-:W-:Y:S01]  /*47a0*/  IADD3 R5, R28, 0x1b2, RZ ;  /* 0x000001b21c057810 */ /* 0x000fe20007ffe0ff */
[----:B------:R0:W-:Y:S01]  /*47b0*/  STL [R1+0x6d0], R6 ;  /* 0x0006d00601007387 */ /* 0x0001e20000100800 */
[----:B------:R-:W-:Y:S01]  /*47c0*/  ISETP.GE.AND P1, PT, R3, RZ, PT ;  /* 0x000000ff0300720c */ /* 0x000fe20003f26270 */
[----:B------:R-:W-:Y:S01]  /*47d0*/  @!P6 IMAD.IADD R16, R16, 0x1, -R4 ;  /* 0x000000011010e824 */ /* 0x000fe200078e0a04 */
[----:B------:R-:W-:Y:S01]  /*47e0*/  IABS R3, R5 ;  /* 0x0000000500037213 */ /* 0x000fe20000000000 */
[----:B------:R-:W-:Y:S01]  /*47f0*/  IMAD.HI.U32 R9, R25, R11, RZ ;  /* 0x0000000b19097227 */ /* 0x000fe200078e00ff */
[----:B------:R-:W-:-:S02]  /*4800*/  ISETP.GT.U32.AND P6, PT, R4, R10, PT ;  /* 0x0000000a0400720c */ /* 0x000fc40003fc4070 */
[----:B------:R-:W-:Y:S01]  /*4810*/  ISETP.GT.U32.AND P5, PT, R4, R16, PT ;  /* 0x000000100400720c */ /* 0x000fe20003fa4070 */
[----:B------:R-:W-:Y:S02]  /*4820*/  IMAD.MOV R9, RZ, RZ, -R9 ;  /* 0x000000ffff097224 */ /* 0x000fe400078e0a09 */
[----:B0-----:R-:W-:Y:S02]  /*4830*/  IMAD.MOV.U32 R6, RZ, RZ, R2 ;  /* 0x000000ffff067224 */ /* 0x001fe400078e0002 */
[----:B------:R-:W-:-:S04]  /*4840*/  IMAD.HI.U32 R2, R25, R3, RZ ;  /* 0x0000000319027227 */ /* 0x000fc800078e00ff */
[----:B------:R-:W-:Y:S01]  /*4850*/  @!P4 IMAD.MOV R6, RZ, RZ, -R6 ;  /* 0x000000ffff06c224 */ /* 0x000fe200078e0a06 */
[C---:B------:R-:W-:Y:S01]  /*4860*/  ISETP.GT.U32.AND P4, PT, R4.reuse, R15, PT ;  /* 0x0000000f0400720c */ /* 0x040fe20003f84070 */
[----:B------:R-:W-:Y:S02]  /*4870*/  IMAD R11, R4, R9, R11 ;  /* 0x00000009040b7224 */ /* 0x000fe400078e020b */
[----:B------:R-:W-:Y:S01]  /*4880*/  IMAD.MOV R2, RZ, RZ, -R2 ;  /* 0x000000ffff027224 */ /* 0x000fe200078e0a02 */
[----:B------:R0:W-:Y:S01]  /*4890*/  STL [R1+0x6a8], R6 ;  /* 0x0006a80601007387 */ /* 0x0001e20000100800 */
[----:B------:R-:W-:Y:S01]  /*48a0*/  @!P6 IMAD.IADD R10, R10, 0x1, -R4 ;  /* 0x000000010a0ae824 */ /* 0x000fe200078e0a04 */
[C---:B------:R-:W-:Y:S01]  /*48b0*/  ISETP.GT.U32.AND P6, PT, R4.reuse, R11, PT ;  /* 0x0000000b0400720c */ /* 0x040fe20003fc4070 */
[----:B------:R-:W-:Y:S02]  /*48c0*/  IMAD R3, R4, R2, R3 ;  /* 0x0000000204037224 */ /* 0x000fe400078e0203 */
[----:B------:R-:W-:-:S04]  /*48d0*/  IMAD.HI.U32 R2, R25, R14, RZ ;  /* 0x0000000e19027227 */ /* 0x000fc800078e00ff */
[--C-:B------:R-:W-:Y:S01]  /*48e0*/  @!P4 IMAD.IADD R15, R15, 0x1, -R4.reuse ;  /* 0x000000010f0fc824 */ /* 0x100fe200078e0a04 */
[----:B------:R-:W-:Y:S01]  /*48f0*/  ISETP.GT.U32.AND P4, PT, R4, R3, PT ;  /* 0x000000030400720c */ /* 0x000fe20003f84070 */
[----:B------:R-:W-:Y:S02]  /*4900*/  IMAD.MOV.U32 R7, RZ, RZ, R17 ;  /* 0x000000ffff077224 */ /* 0x000fe400078e0011 */
[--C-:B------:R-:W-:Y:S01]  /*4910*/  @!P5 IMAD.IADD R16, R16, 0x1, -R4.reuse ;  /* 0x000000011010d824 */ /* 0x100fe200078e0a04 */
[----:B------:R-:W-:Y:S01]  /*4920*/  ISETP.GE.AND P5, PT, R0, RZ, PT ;  /* 0x000000ff0000720c */ /* 0x000fe20003fa6270 */
[----:B------:R-:W-:Y:S01]  /*4930*/  @!P6 IMAD.IADD R11, R11, 0x1, -R4 ;  /* 0x000000010b0be824 */ /* 0x000fe200078e0a04 */
[C---:B------:R-:W-:Y:S01]  /*4940*/  IADD3 R0, R28.reuse, 0x1af, RZ ;  /* 0x000001af1c007810 */ /* 0x040fe20007ffe0ff */
[----:B------:R-:W-:Y:S01]  /*4950*/  IMAD.HI.U32 R9, R25, R19, RZ ;  /* 0x0000001319097227 */ /* 0x000fe200078e00ff */
[----:B------:R-:W-:Y:S02]  /*4960*/  ISETP.GE.AND P6, PT, R5, RZ, PT ;  /* 0x000000ff0500720c */ /* 0x000fe40003fc6270 */
[----:B------:R-:W-:Y:S01]  /*4970*/  IADD3 R5, R28, 0x1ae, RZ ;  /* 0x000001ae1c057810 */ /* 0x000fe20007ffe0ff */
[----:B------:R-:W-:-:S02]  /*4980*/  IMAD.MOV R2, RZ, RZ, -R2 ;  /* 0x000000ffff027224 */ /* 0x000fc400078e0a02 */
[----:B------:R-:W-:Y:S02]  /*4990*/  @!P4 IMAD.IADD R3, R3, 0x1, -R4 ;  /* 0x000000010303c824 */ /* 0x000fe400078e0a04 */
[----:B------:R-:W-:Y:S01]  /*49a0*/  @!P3 IMAD.MOV R7, RZ, RZ, -R7 ;  /* 0x000000ffff07b224 */ /* 0x000fe200078e0a07 */
[C---:B------:R-:W-:Y:S01]  /*49b0*/  ISETP.GT.U32.AND P3, PT, R4.reuse, R11, PT ;  /* 0x0000000b0400720c */ /* 0x040fe20003f64070 */
[----:B0-----:R-:W-:Y:S01]  /*49c0*/  IMAD.MOV.U32 R6, RZ, RZ, R10 ;  /* 0x000000ffff067224 */ /* 0x001fe200078e000a */
[C---:B------:R-:W-:Y:S01]  /*49d0*/  ISETP.GT.U32.AND P4, PT, R4.reuse, R3, PT ;  /* 0x000000030400720c */ /* 0x040fe20003f84070 */
[----:B------:R-:W-:Y:S01]  /*49e0*/  IMAD.MOV R9, RZ, RZ, -R9 ;  /* 0x000000ffff097224 */ /* 0x000fe200078e0a09 */
[----:B------:R0:W-:Y:S01]  /*49f0*/  STL [R1+0x6ac], R7 ;  /* 0x0006ac0701007387 */ /* 0x0001e20000100800 */
[----:B------:R-:W-:Y:S01]  /*4a00*/  IMAD R14, R4, R2, R14 ;  /* 0x00000002040e7224 */ /* 0x000fe200078e020e */
[----:B------:R-:W-:Y:S01]  /*4a10*/  IABS R2, R0 ;  /* 0x0000000000027213 */ /* 0x000fe20000000000 */
[----:B------:R-:W-:-:S02]  /*4a20*/  @!P0 IMAD.MOV R6, RZ, RZ, -R6 ;  /* 0x000000ffff068224 */ /* 0x000fc400078e0a06 */
[C---:B------:R-:W-:Y:S01]  /*4a30*/  IMAD R19, R4.reuse, R9, R19 ;  /* 0x0000000904137224 */ /* 0x040fe200078e0213 */
[----:B------:R-:W-:Y:S01]  /*4a40*/  IABS R9, R5 ;  /* 0x0000000500097213 */ /* 0x000fe20000000000 */
[----:B------:R-:W-:Y:S01]  /*4a50*/  IMAD.HI.U32 R10, R25, R2, RZ ;  /* 0x00000002190a7227 */ /* 0x000fe200078e00ff */
[----:B------:R1:W-:Y:S01]  /*4a60*/  STL [R1+0x6c8], R6 ;  /* 0x0006c80601007387 */ /* 0x0003e20000100800 */
[----:B------:R-:W-:Y:S02]  /*4a70*/  ISETP.GT.U32.AND P0, PT, R4, R14, PT ;  /* 0x0000000e0400720c */ /* 0x000fe40003f04070 */
[----:B0-----:R-:W-:Y:S02]  /*4a80*/  IMAD.MOV.U32 R7, RZ, RZ, R16 ;  /* 0x000000ffff077224 */ /* 0x001fe400078e0010 */
[----:B------:R-:W-:Y:S01]  /*4a90*/  @!P3 IMAD.IADD R11, R11, 0x1, -R4 ;  /* 0x000000010b0bb824 */ /* 0x000fe200078e0a04 */
[----:B------:R-:W-:Y:S01]  /*4aa0*/  ISETP.GE.AND P3, PT, R12, RZ, PT ;  /* 0x000000ff0c00720c */ /* 0x000fe20003f66270 */
[----:B------:R-:W-:Y:S01]  /*4ab0*/  @!P2 IMAD.MOV R7, RZ, RZ, -R7 ;  /* 0x000000ffff07a224 */ /* 0x000fe200078e0a07 */
[----:B------:R-:W-:Y:S01]  /*4ac0*/  ISETP.GT.U32.AND P2, PT, R4, R19, PT ;  /* 0x000000130400720c */ /* 0x000fe20003f44070 */
[----:B------:R-:W-:-:S02]  /*4ad0*/  IMAD.MOV R10, RZ, RZ, -R10 ;  /* 0x000000ffff0a7224 */ /* 0x000fc400078e0a0a */
[----:B-1----:R-:W-:Y:S01]  /*4ae0*/  IMAD.MOV.U32 R6, RZ, RZ, R15 ;  /* 0x000000ffff067224 */ /* 0x002fe200078e000f */
[----:B------:R0:W-:Y:S01]  /*4af0*/  STL [R1+0x6b4], R7 ;  /* 0x0006b40701007387 */ /* 0x0001e20000100800 */
[----:B------:R-:W-:-:S04]  /*4b00*/  IMAD.HI.U32 R15, R25, R9, RZ ;  /* 0x00000009190f7227 */ /* 0x000fc800078e00ff */
[----:B------:R-:W-:Y:S01]  /*4b10*/  @!P1 IMAD.MOV R6, RZ, RZ, -R6 ;  /* 0x000000ffff069224 */ /* 0x000fe200078e0a06 */
[----:B------:R-:W-:Y:S01]  /*4b20*/  ISETP.GE.AND P1, PT, R13, RZ, PT ;  /* 0x000000ff0d00720c */ /* 0x000fe20003f26270 */
[----:B------:R-:W-:Y:S02]  /*4b30*/  IMAD.MOV R15, RZ, RZ, -R15 ;  /* 0x000000ffff0f7224 */ /* 0x000fe400078e0a0f */
[----:B------:R-:W-:Y:S01]  /*4b40*/  @!P4 IMAD.IADD R3, R3, 0x1, -R4 ;  /* 0x000000010303c824 */ /* 0x000fe200078e0a04 */
[----:B------:R1:W-:Y:S01]  /*4b50*/  STL [R1+0x6c4], R6 ;  /* 0x0006c40601007387 */ /* 0x0003e20000100800 */
[----:B------:R-:W-:Y:S01]  /*4b60*/  IMAD R2, R4, R10, R2 ;  /* 0x0000000a04027224 */ /* 0x000fe200078e0202 */
[----:B------:R-:W-:Y:S01]  /*4b70*/  ISETP.GE.AND P4, PT, R0, RZ, PT ;  /* 0x000000ff0000720c */ /* 0x000fe20003f86270 */
[----:B0-----:R-:W-:Y:S01]  /*4b80*/  IMAD.MOV.U32 R7, RZ, RZ, R11 ;  /* 0x000000ffff077224 */ /* 0x001fe200078e000b */
[----:B------:R-:W-:Y:S01]  /*4b90*/  IADD3 R0, R28, 0x1ad, RZ ;  /* 0x000001ad1c007810 */ /* 0x000fe20007ffe0ff */
[----:B------:R-:W-:Y:S01]  /*4ba0*/  IMAD R9, R4, R15, R9 ;  /* 0x0000000f04097224 */ /* 0x000fe200078e0209 */
[----:B------:R-:W-:Y:S01]  /*4bb0*/  IADD3 R10, R28, 0x1ac, RZ ;  /* 0x000001ac1c0a7810 */ /* 0x000fe20007ffe0ff */
[----:B------:R-:W-:Y:S01]  /*4bc0*/  @!P5 IMAD.MOV R7, RZ, RZ, -R7 ;  /* 0x000000ffff07d224 */ /* 0x000fe200078e0a07 */
[----:B------:R-:W-:Y:S01]  /*4bd0*/  ISETP.GT.U32.AND P5, PT, R4, R2, PT ;  /* 0x000000020400720c */ /* 0x000fe20003fa4070 */
[--C-:B------:R-:W-:Y:S01]  /*4be0*/  @!P2 IMAD.IADD R19, R19, 0x1, -R4.reuse ;  /* 0x000000011313a824 */ /* 0x100fe200078e0a04 */
[----:B------:R-:W-:Y:S01]  /*4bf0*/  IABS R11, R0 ;  /* 0x00000000000b7213 */ /* 0x000fe20000000000 */
[----:B-1----:R-:W-:Y:S01]  /*4c00*/  IMAD.MOV.U32 R6, RZ, RZ, R3 ;  /* 0x000000ffff067224 */ /* 0x002fe200078e0003 */
[----:B------:R-:W-:Y:S01]  /*4c10*/  IABS R3, R10 ;  /* 0x0000000a00037213 */ /* 0x000fe20000000000 */
[----:B------:R-:W-:Y:S01]  /*4c20*/  @!P0 IMAD.IADD R14, R14, 0x1, -R4 ;  /* 0x000000010e0e8824 */ /* 0x000fe200078e0a04 */
[C---:B------:R-:W-:Y:S01]  /*4c30*/  ISETP.GT.U32.AND P2, PT, R4.reuse, R19, PT ;  /* 0x000000130400720c */ /* 0x040fe20003f44070 */
[----:B------:R-:W-:Y:S01]  /*4c40*/  @!P6 IMAD.MOV R6, RZ, RZ, -R6 ;  /* 0x000000ffff06e224 */ /* 0x000fe200078e0a06 */
[C---:B------:R-:W-:Y:S01]  /*4c50*/  ISETP.GT.U32.AND P6, PT, R4.reuse, R9, PT ;  /* 0x000000090400720c */ /* 0x040fe20003fc4070 */
[----:B------:R-:W-:Y:S01]  /*4c60*/  IMAD.HI.U32 R13, R25, R11, RZ ;  /* 0x0000000b190d7227 */ /* 0x000fe200078e00ff */
[----:B------:R-:W-:Y:S01]  /*4c70*/  ISETP.GT.U32.AND P0, PT, R4, R14, PT ;  /* 0x0000000e0400720c */ /* 0x000fe20003f04070 */
[----:B------:R-:W-:Y:S02]  /*4c80*/  STL [R1+0x6b8], R7 ;  /* 0x0006b80701007387 */ /* 0x000fe40000100800 */
[----:B------:R-:W-:-:S02]  /*4c90*/  @!P5 IMAD.IADD R2, R2, 0x1, -R4 ;  /* 0x000000010202d824 */ /* 0x000fc400078e0a04 */
[----:B------:R-:W-:Y:S01]  /*4ca0*/  IMAD.MOV R13, RZ, RZ, -R13 ;  /* 0x000000ffff0d7224 */ /* 0x000fe200078e0a0d */
[----:B------:R0:W-:Y:S02]  /*4cb0*/  STL [R1+0x6c0], R6 ;  /* 0x0006c00601007387 */ /* 0x0001e40000100800 */
[----:B------:R-:W-:Y:S01]  /*4cc0*/  ISETP.GT.U32.AND P5, PT, R4, R2, PT ;  /* 0x000000020400720c */ /* 0x000fe20003fa4070 */
[--C-:B------:R-:W-:Y:S01]  /*4cd0*/  @!P2 IMAD.IADD R19, R19, 0x1, -R4.reuse ;  /* 0x000000011313a824 */ /* 0x100fe200078e0a04 */
[----:B------:R-:W-:Y:S01]  /*4ce0*/  ISETP.GE.AND P2, PT, R0, RZ, PT ;  /* 0x000000ff0000720c */ /* 0x000fe20003f46270 */
[----:B------:R-:W-:Y:S02]  /*4cf0*/  @!P6 IMAD.IADD R9, R9, 0x1, -R4 ;  /* 0x000000010909e824 */ /* 0x000fe400078e0a04 */
[----:B------:R-:W-:-:S03]  /*4d00*/  IMAD.HI.U32 R0, R25, R3, RZ ;  /* 0x0000000319007227 */ /* 0x000fc600078e00ff */
[C---:B------:R-:W-:Y:S01]  /*4d10*/  ISETP.GT.U32.AND P6, PT, R4.reuse, R9, PT ;  /* 0x000000090400720c */ /* 0x040fe20003fc4070 */
[----:B------:R-:W-:Y:S02]  /*4d20*/  IMAD.MOV R0, RZ, RZ, -R0 ;  /* 0x000000ffff007224 */ /* 0x000fe400078e0a00 */
[----:B------:R-:W-:Y:S01]  /*4d30*/  IMAD R11, R4, R13, R11 ;  /* 0x0000000d040b7224 */ /* 0x000fe200078e020b */
[----:B------:R-:W-:Y:S01]  /*4d40*/  IADD3 R13, R28, 0x1aa, RZ ;  /* 0x000001aa1c0d7810 */ /* 0x000fe20007ffe0ff */
[--C-:B------:R-:W-:Y:S01]  /*4d50*/  @!P0 IMAD.IADD R14, R14, 0x1, -R4.reuse ;  /* 0x000000010e0e8824 */ /* 0x100fe200078e0a04 */
[----:B------:R-:W-:Y:S01]  /*4d60*/  ISETP.GE.AND P0, PT, R5, RZ, PT ;  /* 0x000000ff0500720c */ /* 0x000fe20003f06270 */
[----:B------:R-:W-:Y:S01]  /*4d70*/  IMAD R3, R4, R0, R3 ;  /* 0x0000000004037224 */ /* 0x000fe200078e0203 */
[----:B------:R-:W-:Y:S01]  /*4d80*/  IADD3 R5, R28, 0x1ab, RZ ;  /* 0x000001ab1c057810 */ /* 0x000fe20007ffe0ff */
[----:B------:R-:W-:Y:S01]  /*4d90*/  @!P5 IMAD.IADD R2, R2, 0x1, -R4 ;  /* 0x000000010202d824 */ /* 0x000fe200078e0a04 */
[C---:B------:R-:W-:Y:S01]  /*4da0*/  ISETP.GT.U32.AND P5, PT, R4.reuse, R11, PT ;  /* 0x0000000b0400720c */ /* 0x040fe20003fa4070 */
[----:B0-----:R-:W-:Y:S01]  /*4db0*/  IMAD.MOV.U32 R6, RZ, RZ, R14 ;  /* 0x000000ffff067224 */ /* 0x001fe200078e000e */
[----:B------:R-:W-:Y:S01]  /*4dc0*/  IABS R12, R5 ;  /* 0x00000005000c7213 */ /* 0x000fe20000000000 */
[----:B------:R-:W-:Y:S01]  /*4dd0*/  @!P6 IMAD.IADD R9, R9, 0x1, -R4 ;  /* 0x000000010909e824 */ /* 0x000fe200078e0a04 */
[----:B------:R-:W-:Y:S01]  /*4de0*/  ISETP.GT.U32.AND P6, PT, R4, R3, PT ;  /* 0x000000030400720c */ /* 0x000fe20003fc4070 */
[----:B------:R-:W-:Y:S01]  /*4df0*/  @!P1 IMAD.MOV R6, RZ, RZ, -R6 ;  /* 0x000000ffff069224 */ /* 0x000fe200078e0a06 */
[----:B------:R-:W-:Y:S01]  /*4e00*/  ISETP.GE.AND P1, PT, R10, RZ, PT ;  /* 0x000000ff0a00720c */ /* 0x000fe20003f26270 */
[----:B------:R-:W-:Y:S01]  /*4e10*/  IMAD.HI.U32 R10, R25, R12, RZ ;  /* 0x0000000c190a7227 */ /* 0x000fe200078e00ff */
[----:B------:R-:W-:-:S02]  /*4e20*/  IABS R17, R13 ;  /* 0x0000000d00117213 */ /* 0x000fc40000000000 */
[----:B------:R0:W-:Y:S01]  /*4e30*/  STL [R1+0x6bc], R6 ;  /* 0x0006bc0601007387 */ /* 0x0001e20000100800 */
[----:B------:R-:W-:Y:S01]  /*4e40*/  IMAD.MOV R10, RZ, RZ, -R10 ;  /* 0x000000ffff0a7224 */ /* 0x000fe200078e0a0a */
[C---:B------:R-:W-:Y:S01]  /*4e50*/  IADD3 R14, R28.reuse, 0x1a9, RZ ;  /* 0x000001a91c0e7810 */ /* 0x040fe20007ffe0ff */
[----:B------:R-:W-:Y:S01]  /*4e60*/  @!P5 IMAD.IADD R11, R11, 0x1, -R4 ;  /* 0x000000010b0bd824 */ /* 0x000fe200078e0a04 */
[----:B------:R-:W-:Y:S01]  /*4e70*/  IADD3 R0, R28, 0x1a8, RZ ;  /* 0x000001a81c007810 */ /* 0x000fe20007ffe0ff */
[C---:B------:R-:W-:Y:S01]  /*4e80*/  IMAD R12, R4.reuse, R10, R12 ;  /* 0x0000000a040c7224 */ /* 0x040fe200078e020c */
[----:B------:R-:W-:Y:S01]  /*4e90*/  IABS R16, R14 ;  /* 0x0000000e00107213 */ /* 0x000fe20000000000 */
[----:B------:R-:W-:Y:S01]  /*4ea0*/  @!P6 IMAD.IADD R3, R3, 0x1, -R4 ;  /* 0x000000010303e824 */ /* 0x000fe200078e0a04 */
[C---:B------:R-:W-:Y:S01]  /*4eb0*/  ISETP.GT.U32.AND P6, PT, R4.reuse, R11, PT ;  /* 0x0000000b0400720c */ /* 0x040fe20003fc4070 */
[----:B------:R-:W-:Y:S01]  /*4ec0*/  IMAD.HI.U32 R20, R25, R17, RZ ;  /* 0x0000001119147227 */ /* 0x000fe200078e00ff */
[----:B------:R-:W-:-:S02]  /*4ed0*/  ISETP.GT.U32.AND P5, PT, R4, R12, PT ;  /* 0x0000000c0400720c */ /* 0x000fc40003fa4070 */
[----:B------:R-:W-:Y:S01]  /*4ee0*/  IADD3 R10, R28, 0x1a7, RZ ;  /* 0x000001a71c0a7810 */ /* 0x000fe20007ffe0ff */
[----:B0-----:R-:W-:Y:S01]  /*4ef0*/  IMAD.MOV.U32 R6, RZ, RZ, R19 ;  /* 0x000000ffff067224 */ /* 0x001fe200078e0013 */
[----:B------:R-:W-:Y:S01]  /*4f00*/  IABS R15, R0 ;  /* 0x00000000000f7213 */ /* 0x000fe20000000000 */
[----:B------:R-:W-:Y:S02]  /*4f10*/  IMAD.MOV R20, RZ, RZ, -R20 ;  /* 0x000000ffff147224 */ /* 0x000fe400078e0a14 */
[----:B------:R-:W-:Y:S01]  /*4f20*/  @!P3 IMAD.MOV R6, RZ, RZ, -R6 ;  /* 0x000000ffff06b224 */ /* 0x000fe200078e0a06 */
[----:B------:R-:W-:Y:S01]  /*4f30*/  ISETP.GE.AND P3, PT, R5, RZ, PT ;  /* 0x000000ff0500720c */ /* 0x000fe20003f66270 */
[----:B------:R-:W-:-:S03]  /*4f40*/  IMAD.HI.U32 R18, R25, R16, RZ ;  /* 0x0000001019127227 */ /* 0x000fc600078e00ff */
[----:B------:R0:W-:Y:S01]  /*4f50*/  STL [R1+0x6b0], R6 ;  /* 0x0006b00601007387 */ /* 0x0001e20000100800 */
[C---:B------:R-:W-:Y:S01]  /*4f60*/  IMAD R5, R4.reuse, R20, R17 ;  /* 0x0000001404057224 */ /* 0x040fe200078e0211 */
[----:B------:R-:W-:Y:S01]  /*4f70*/  IABS R17, R10 ;  /* 0x0000000a00117213 */ /* 0x000fe20000000000 */
[----:B------:R-:W-:Y:S02]  /*4f80*/  IMAD.MOV R18, RZ, RZ, -R18 ;  /* 0x000000ffff127224 */ /* 0x000fe400078e0a12 */
[----:B------:R-:W-:Y:S01]  /*4f90*/  @!P6 IMAD.IADD R11, R11, 0x1, -R4 ;  /* 0x000000010b0be824 */ /* 0x000fe200078e0a04 */
[C---:B------:R-:W-:Y:S01]  /*4fa0*/  ISETP.GT.U32.AND P6, PT, R4.reuse, R5, PT ;  /* 0x000000050400720c */ /* 0x040fe20003fc4070 */
[----:B------:R-:W-:Y:S02]  /*4fb0*/  IMAD R16, R4, R18, R16 ;  /* 0x0000001204107224 */ /* 0x000fe400078e0210 */
[----:B------:R-:W-:Y:S02]  /*4fc0*/  @!P5 IMAD.IADD R12, R12, 0x1, -R4 ;  /* 0x000000010c0cd824 */ /* 0x000fe400078e0a04 */
[----:B0-----:R-:W-:-:S02]  /*4fd0*/  IMAD.MOV.U32 R6, RZ, RZ, R2 ;  /* 0x000000ffff067224 */ /* 0x001fc400078e0002 */
[----:B------:R-:W-:Y:S01]  /*4fe0*/  IMAD.HI.U32 R2, R25, R15, RZ ;  /* 0x0000000f19027227 */ /* 0x000fe200078e00ff */
[----:B------:R-:W-:-:S03]  /*4ff0*/  ISETP.GT.U32.AND P5, PT, R4, R12, PT ;  /* 0x0000000c0400720c */ /* 0x000fc60003fa4070 */
[----:B------:R-:W-:Y:S01]  /*5000*/  @!P4 IMAD.MOV R6, RZ, RZ, -R6 ;  /* 0x000000ffff06c224 */ /* 0x000fe200078e0a06 */
[----:B------:R-:W-:Y:S01]  /*5010*/  ISETP.GT.U32.AND P4, PT, R4, R3, PT ;  /* 0x000000030400720c */ /* 0x000fe20003f84070 */
[----:B------:R-:W-:Y:S02]  /*5020*/  IMAD.MOV.U32 R7, RZ, RZ, R9 ;  /* 0x000000ffff077224 */ /* 0x000fe400078e0009 */
[----:B------:R-:W-:Y:S01]  /*5030*/  IMAD.HI.U32 R9, R25, R17, RZ ;  /* 0x0000001119097227 */ /* 0x000fe200078e00ff */
[----:B------:R0:W-:Y:S03]  /*5040*/  STL [R1+0x6a4], R6 ;  /* 0x0006a40601007387 */ /* 0x0001e60000100800 */
[----:B------:R-:W-:Y:S02]  /*5050*/  IMAD.MOV R2, RZ, RZ, -R2 ;  /* 0x000000ffff027224 */ /* 0x000fe400078e0a02 */
[----:B------:R-:W-:-:S02]  /*5060*/  @!P6 IMAD.IADD R5, R5, 0x1, -R4 ;  /* 0x000000010505e824 */ /* 0x000fc400078e0a04 */
[----:B------:R-:W-:Y:S01]  /*5070*/  @!P0 IMAD.MOV R7, RZ, RZ, -R7 ;  /* 0x000000ffff078224 */ /* 0x000fe200078e0a07 */
[----:B------:R-:W-:Y:S01]  /*5080*/  ISETP.GE.AND P0, PT, R13, RZ, PT ;  /* 0x000000ff0d00720c */ /* 0x000fe20003f06270 */
[----:B------:R-:W-:Y:S01]  /*5090*/  @!P4 IMAD.IADD R3, R3, 0x1, -R4 ;  /* 0x000000010303c824 */ /* 0x000fe200078e0a04 */
[----:B------:R-:W-:Y:S01]  /*50a0*/  ISETP.GE.AND P4, PT, R14, RZ, PT ;  /* 0x000000ff0e00720c */ /* 0x000fe20003f86270 */
[----:B0-----:R-:W-:Y:S01]  /*50b0*/  IMAD.MOV.U32 R6, RZ, RZ, R11 ;  /* 0x000000ffff067224 */ /* 0x001fe200078e000b */
[----:B------:R0:W-:Y:S01]  /*50c0*/  STL [R1+0x6a0], R7 ;  /* 0x0006a00701007387 */ /* 0x0001e20000100800 */
[----:B------:R-:W-:Y:S01]  /*50d0*/  IMAD.MOV R11, RZ, RZ, -R9 ;  /* 0x000000ffff0b7224 */ /* 0x000fe200078e0a09 */
[----:B------:R-:W-:Y:S01]  /*50e0*/  IADD3 R14, R28, 0x1a4, RZ ;  /* 0x000001a41c0e7810 */ /* 0x000fe20007ffe0ff */
[----:B------:R-:W-:Y:S01]  /*50f0*/  @!P2 IMAD.MOV R6, RZ, RZ, -R6 ;  /* 0x000000ffff06a224 */ /* 0x000fe200078e0a06 */
[C---:B------:R-:W-:Y:S01]  /*5100*/  ISETP.GT.U32.AND P2, PT, R4.reuse, R16, PT ;  /* 0x000000100400720c */ /* 0x040fe20003f44070 */
[----:B------:R-:W-:Y:S01]  /*5110*/  IMAD R9, R4, R2, R15 ;  /* 0x0000000204097224 */ /* 0x000fe200078e020f */
[----:B------:R-:W-:Y:S01]  /*5120*/  IADD3 R2, R28, 0x1a5, RZ ;  /* 0x000001a51c027810 */ /* 0x000fe20007ffe0ff */
[----:B------:R-:W-:Y:S01]  /*5130*/  @!P5 IMAD.IADD R12, R12, 0x1, -R4 ;  /* 0x000000010c0cd824 */ /* 0x000fe200078e0a04 */
[----:B------:R1:W-:Y:S01]  /*5140*/  STL [R1+0x69c], R6 ;  /* 0x00069c0601007387 */ /* 0x0003e20000100800 */
[----:B------:R-:W-:Y:S01]  /*5150*/  ISETP.GE.AND P5, PT, R0, RZ, PT ;  /* 0x000000ff0000720c */ /* 0x000fe20003fa6270 */
[C---:B------:R-:W-:Y:S01]  /*5160*/  IMAD R0, R4.reuse, R11, R17 ;  /* 0x0000000b04007224 */ /* 0x040fe200078e0211 */
[----:B------:R-:W-:Y:S01]  /*5170*/  ISETP.GT.U32.AND P6, PT, R4, R9, PT ;  /* 0x000000090400720c */ /* 0x000fe20003fc4070 */
[----:B0-----:R-:W-:Y:S01]  /*5180*/  IMAD.MOV.U32 R7, RZ, RZ, R12 ;  /* 0x000000ffff077224 */ /* 0x001fe200078e000c */
[----:B------:R-:W-:-:S02]  /*5190*/  IADD3 R11, R28, 0x1a6, RZ ;  /* 0x000001a61c0b7810 */ /* 0x000fc40007ffe0ff */
[----:B------:R-:W-:Y:S01]  /*51a0*/  IADD3 R15, R28, 0x1a3, RZ ;  /* 0x000001a31c0f7810 */ /* 0x000fe20007ffe0ff */
[----:B------:R-:W-:Y:S01]  /*51b0*/  @!P3 IMAD.MOV R7, RZ, RZ, -R7 ;  /* 0x000000ffff07b224 */ /* 0x000fe200078e0a07 */
[----:B------:R-:W-:Y:S01]  /*51c0*/  IABS R17, R11 ;  /* 0x0000000b00117213 */ /* 0x000fe20000000000 */
[----:B------:R-:W-:Y:S01]  /*51d0*/  @!P2 IMAD.IADD R16, R16, 0x1, -R4 ;  /* 0x000000011010a824 */ /* 0x000fe200078e0a04 */
[----:B------:R-:W-:Y:S01]  /*51e0*/  IABS R18, R2 ;  /* 0x0000000200127213 */ /* 0x000fe20000000000 */
[----:B-1----:R-:W-:Y:S01]  /*51f0*/  IMAD.MOV.U32 R6, RZ, RZ, R3 ;  /* 0x000000ffff067224 */ /* 0x002fe200078e0003 */
[----:B------:R-:W-:Y:S01]  /*5200*/  IABS R3, R14 ;  /* 0x0000000e00037213 */ /* 0x000fe20000000000 */
[----:B------:R-:W-:Y:S01]  /*5210*/  IMAD.HI.U32 R19, R25, R17, RZ ;  /* 0x0000001119137227 */ /* 0x000fe200078e00ff */
[C---:B------:R-:W-:Y:S02]  /*5220*/  ISETP.GT.U32.AND P2, PT, R4.reuse, R16, PT ;  /* 0x000000100400720c */ /* 0x040fe40003f44070 */
[----:B------:R-:W-:Y:S01]  /*5230*/  IABS R13, R15 ;  /* 0x0000000f000d7213 */ /* 0x000fe20000000000 */
[----:B------:R-:W-:Y:S01]  /*5240*/  @!P1 IMAD.MOV R6, RZ, RZ, -R6 ;  /* 0x000000ffff069224 */ /* 0x000fe200078e0a06 */
[----:B------:R-:W-:Y:S01]  /*5250*/  ISETP.GT.U32.AND P1, PT, R4, R5, PT ;  /* 0x000000050400720c */ /* 0x000fe20003f24070 */
[----:B------:R-:W-:-:S02]  /*5260*/  @!P6 IMAD.IADD R9, R9, 0x1, -R4 ;  /* 0x000000010909e824 */ /* 0x000fc400078e0a04 */
[----:B------:R-:W-:Y:S01]  /*5270*/  IMAD.MOV R19, RZ, RZ, -R19 ;  /* 0x000000ffff137224 */ /* 0x000fe200078e0a13 */
[----:B------:R0:W-:Y:S01]  /*5280*/  STL [R1+0x698], R6 ;  /* 0x0006980601007387 */ /* 0x0001e20000100800 */
[----:B------:R-:W-:Y:S01]  /*5290*/  IMAD.HI.U32 R20, R25, R3, RZ ;  /* 0x0000000319147227 */ /* 0x000fe200078e00ff */
[----:B------:R-:W-:Y:S02]  /*52a0*/  ISETP.GT.U32.AND P6, PT, R4, R9, PT ;  /* 0x000000090400720c */ /* 0x000fe40003fc4070 */
[----:B------:R1:W-:Y:S01]  /*52b0*/  STL [R1+0x694], R7 ;  /* 0x0006940701007387 */ /* 0x0003e20000100800 */
[--C-:B------:R-:W-:Y:S01]  /*52c0*/  @!P2 IMAD.IADD R16, R16, 0x1, -R4.reuse ;  /* 0x000000011010a824 */ /* 0x100fe200078e0a04 */
[----:B------:R-:W-:Y:S01]  /*52d0*/  ISETP.GE.AND P2, PT, R10, RZ, PT ;  /* 0x000000ff0a00720c */ /* 0x000fe20003f46270 */
[C---:B------:R-:W-:Y:S02]  /*52e0*/  IMAD R10, R4.reuse, R19, R17 ;  /* 0x00000013040a7224 */ /* 0x040fe400078e0211 */
[----:B------:R-:W-:Y:S01]  /*52f0*/  @!P1 IMAD.IADD R5, R5, 0x1, -R4 ;  /* 0x0000000105059824 */ /* 0x000fe200078e0a04 */
[----:B------:R-:W-:Y:S01]  /*5300*/  ISETP.GT.U32.AND P1, PT, R4, R0, PT ;  /* 0x000000000400720c */ /* 0x000fe20003f24070 */
[----:B------:R-:W-:-:S04]  /*5310*/  IMAD.HI.U32 R17, R25, R18, RZ ;  /* 0x0000001219117227 */ /* 0x000fc800078e00ff */
[----:B------:R-:W-:Y:S01]  /*5320*/  @!P6 IMAD.IADD R9, R9, 0x1, -R4 ;  /* 0x000000010909e824 */ /* 0x000fe200078e0a04 */
[----:B------:R-:W-:Y:S01]  /*5330*/  ISETP.GT.U32.AND P6, PT, R4, R10, PT ;  /* 0x0000000a0400720c */ /* 0x000fe20003fc4070 */
[----:B0-----:R-:W-:Y:S02]  /*5340*/  IMAD.MOV.U32 R6, RZ, RZ, R5 ;  /* 0x000000ffff067224 */ /* 0x001fe400078e0005 */
[----:B------:R-:W-:-:S04]  /*5350*/  IMAD.HI.U32 R19, R25, R13, RZ ;  /* 0x0000000d19137227 */ /* 0x000fc800078e00ff */
[----:B------:R-:W-:Y:S01]  /*5360*/  @!P1 IMAD.IADD R0, R0, 0x1, -R4 ;  /* 0x0000000100009824 */ /* 0x000fe200078e0a04 */
[----:B------:R-:W-:Y:S01]  /*5370*/  ISETP.GE.AND P1, PT, R11, RZ, PT ;  /* 0x000000ff0b00720c */ /* 0x000fe20003f26270 */
[----:B------:R-:W-:Y:S01]  /*5380*/  IMAD.MOV R17, RZ, RZ, -R17 ;  /* 0x000000ffff117224 */ /* 0x000fe200078e0a11 */
[----:B------:R-:W-:Y:S01]  /*5390*/  IADD3 R11, R28, 0x1a2, RZ ;  /* 0x000001a21c0b7810 */ /* 0x000fe20007ffe0ff */
[----:B------:R-:W-:Y:S02]  /*53a0*/  @!P0 IMAD.MOV R6, RZ, RZ, -R6 ;  /* 0x000000ffff068224 */ /* 0x000fe400078e0a06 */
[----:B------:R-:W-:Y:S01]  /*53b0*/  @!P6 IMAD.IADD R10, R10, 0x1, -R4 ;  /* 0x000000010a0ae824 */ /* 0x000fe200078e0a04 */
[C---:B------:R-:W-:Y:S01]  /*53c0*/  ISETP.GT.U32.AND P6, PT, R4.reuse, R0, PT ;  /* 0x000000000400720c */ /* 0x040fe20003fc4070 */
[----:B------:R-:W-:Y:S01]  /*53d0*/  IMAD.MOV R20, RZ, RZ, -R20 ;  /* 0x000000ffff147224 */ /* 0x000fe200078e0a14 */
[----:B------:R0:W-:Y:S01]  /*53e0*/  STL [R1+0x690], R6 ;  /* 0x0006900601007387 */ /* 0x0001e20000100800 */
[----:B------:R-:W-:Y:S01]  /*53f0*/  IMAD.MOV R19, RZ, RZ, -R19 ;  /* 0x000000ffff137224 */ /* 0x000fe200078e0a13 */
[C---:B------:R-:W-:Y:S01]  /*5400*/  ISETP.GT.U32.AND P0, PT, R4.reuse, R10, PT ;  /* 0x0000000a0400720c */ /* 0x040fe20003f04070 */
[----:B------:R-:W-:Y:S01]  /*5410*/  IMAD R17, R4, R17, R18 ;  /* 0x0000001104117224 */ /* 0x000fe200078e0212 */
[----:B------:R-:W-:Y:S01]  /*5420*/  IADD3 R18, R28, 0x1a1, RZ ;  /* 0x000001a11c127810 */ /* 0x000fe20007ffe0ff */
[----:B-1----:R-:W-:-:S02]  /*5430*/  IMAD.MOV.U32 R7, RZ, RZ, R16 ;  /* 0x000000ffff077224 */ /* 0x002fc400078e0010 */
[C---:B------:R-:W-:Y:S01]  /*5440*/  IMAD R3, R4.reuse, R20, R3 ;  /* 0x0000001404037224 */ /* 0x040fe200078e0203 */
[C---:B------:R-:W-:Y:S01]  /*5450*/  ISETP.GT.U32.AND P3, PT, R4.reuse, R17, PT ;  /* 0x000000110400720c */ /* 0x040fe20003f64070 */
[C---:B------:R-:W-:Y:S01]  /*5460*/  IMAD R13, R4.reuse, R19, R13 ;  /* 0x00000013040d7224 */ /* 0x040fe200078e020d */
[----:B------:R-:W-:Y:S01]  /*5470*/  IABS R19, R11 ;  /* 0x0000000b00137213 */ /* 0x000fe20000000000 */
[----:B0-----:R-:W-:Y:S01]  /*5480*/  IMAD.MOV.U32 R6, RZ, RZ, R9 ;  /* 0x000000ffff067224 */ /* 0x001fe200078e0009 */
[----:B------:R-:W-:Y:S01]  /*5490*/  IABS R12, R18 ;  /* 0x00000012000c7213 */ /* 0x000fe20000000000 */
[----:B------:R-:W-:Y:S01]  /*54a0*/  @!P4 IMAD.MOV R7, RZ, RZ, -R7 ;  /* 0x000000ffff07c224 */ /* 0x000fe200078e0a07 */
[----:B------:R-:W-:Y:S01]  /*54b0*/  ISETP.GT.U32.AND P4, PT, R4, R3, PT ;  /* 0x000000030400720c */ /* 0x000fe20003f84070 */
[----:B------:R-:W-:Y:S01]  /*54c0*/  @!P5 IMAD.MOV R6, RZ, RZ, -R6 ;  /* 0x000000ffff06d224 */ /* 0x000fe200078e0a06 */
[----:B------:R-:W-:Y:S01]  /*54d0*/  ISETP.GE.AND P5, PT, R2, RZ, PT ;  /* 0x000000ff0200720c */ /* 0x000fe20003fa6270 */
[--C-:B------:R-:W-:Y:S01]  /*54e0*/  @!P6 IMAD.IADD R0, R0, 0x1, -R4.reuse ;  /* 0x000000010000e824 */ /* 0x100fe200078e0a04 */
[----:B------:R-:W-:Y:S01]  /*54f0*/  STL [R1+0x68c], R7 ;  /* 0x00068c0701007387 */ /* 0x000fe20000100800 */
[----:B------:R-:W-:Y:S01]  /*5500*/  IMAD.MOV.U32 R5, RZ, RZ, R19 ;  /* 0x000000ffff057224 */ /* 0x000fe200078e0013 */
[----:B------:R-:W-:Y:S01]  /*5510*/  ISETP.GT.U32.AND P6, PT, R4, R13, PT ;  /* 0x0000000d0400720c */ /* 0x000fe20003fc4070 */
[----:B------:R-:W-:Y:S01]  /*5520*/  @!P0 IMAD.IADD R10, R10, 0x1, -R4 ;  /* 0x000000010a0a8824 */ /* 0x000fe200078e0a04 */
[----:B------:R0:W-:Y:S01]  /*5530*/  STL [R1+0x688], R6 ;  /* 0x0006880601007387 */ /* 0x0001e20000100800 */
[----:B------:R-:W-:Y:S01]  /*5540*/  IMAD.HI.U32 R9, R25, R5, RZ ;  /* 0x0000000519097227 */ /* 0x000fe200078e00ff */
[----:B------:R-:W-:-:S03]  /*5550*/  ISETP.GE.AND P0, PT, R14, RZ, PT ;  /* 0x000000ff0e00720c */ /* 0x000fc60003f06270 */
[----:B------:R-:W-:Y:S02]  /*5560*/  IMAD.MOV R9, RZ, RZ, -R9 ;  /* 0x000000ffff097224 */ /* 0x000fe400078e0a09 */
[----:B------:R-:W-:Y:S01]  /*5570*/  @!P3 IMAD.IADD R17, R17, 0x1, -R4 ;  /* 0x000000011111b824 */ /* 0x000fe200078e0a04 */
[----:B------:R-:W-:Y:S01]  /*5580*/  ISETP.GE.AND P3, PT, R15, RZ, PT ;  /* 0x000000ff0f00720c */ /* 0x000fe20003f66270 */
[C---:B------:R-:W-:Y:S02]  /*5590*/  IMAD R9, R4.reuse, R9, R5 ;  /* 0x0000000904097224 */ /* 0x040fe400078e0205 */
[----:B0-----:R-:W-:Y:S02]  /*55a0*/  IMAD.MOV.U32 R6, RZ, RZ, R0 ;  /* 0x000000ffff067224 */ /* 0x001fe400078e0000 */
[----:B------:R-:W-:Y:S01]  /*55b0*/  @!P4 IMAD.IADD R3, R3, 0x1, -R4 ;  /* 0x000000010303c824 */ /* 0x000fe200078e0a04 */
[----:B------:R-:W-:Y:S01]  /*55c0*/  ISETP.GT.U32.AND P4, PT, R4, R17, PT ;  /* 0x000000110400720c */ /* 0x000fe20003f84070 */
[----:B------:R-:W-:-:S02]  /*55d0*/  @!P2 IMAD.MOV R6, RZ, RZ, -R6 ;  /* 0x000000ffff06a224 */ /* 0x000fc400078e0a06 */
[----:B------:R-:W-:Y:S02]  /*55e0*/  IMAD.MOV.U32 R2, RZ, RZ, R12 ;  /* 0x000000ffff027224 */ /* 0x000fe400078e000c */
[----:B------:R-:W-:Y:S01]  /*55f0*/  @!P6 IMAD.IADD R13, R13, 0x1, -R4 ;  /* 0x000000010d0de824 */ /* 0x000fe200078e0a04 */
[----:B------:R0:W-:Y:S01]  /*5600*/  STL [R1+0x684], R6 ;  /* 0x0006840601007387 */ /* 0x0001e20000100800 */
[----:B------:R-:W-:Y:S01]  /*5610*/  IMAD.HI.U32 R12, R25, R2, RZ ;  /* 0x00000002190c7227 */ /* 0x000fe200078e00ff */
[C---:B------:R-:W-:Y:S02]  /*5620*/  ISETP.GT.U32.AND P6, PT, R4.reuse, R3, PT ;  /* 0x000000030400720c */ /* 0x040fe40003fc4070 */
[----:B------:R-:W-:Y:S01]  /*5630*/  ISETP.GT.U32.AND P2, PT, R4, R13, PT ;  /* 0x0000000d0400720c */ /* 0x000fe20003f44070 */
[----:B------:R-:W-:Y:S01]  /*5640*/  IMAD.MOV R0, RZ, RZ, -R12 ;  /* 0x000000ffff007224 */ /* 0x000fe200078e0a0c */
[----:B------:R-:W-:Y:S01]  /*5650*/  IADD3 R12, R28, 0x1a0, RZ ;  /* 0x000001a01c0c7810 */ /* 0x000fe20007ffe0ff */
[----:B------:R-:W-:Y:S01]  /*5660*/  @!P4 IMAD.IADD R17, R17, 0x1, -R4 ;  /* 0x000000011111c824 */ /* 0x000fe200078e0a04 */
[----:B------:R-:W-:Y:S01]  /*5670*/  ISETP.GE.AND P4, PT, R11, RZ, PT ;  /* 0x000000ff0b00720c */ /* 0x000fe20003f86270 */
[----:B------:R-:W-:Y:S01]  /*5680*/  IMAD R0, R4, R0, R2 ;  /* 0x0000000004007224 */ /* 0x000fe200078e0202 */
[----:B------:R-:W-:Y:S01]  /*5690*/  IABS R5, R12 ;  /* 0x0000000c00057213 */ /* 0x000fe20000000000 */
[----:B0-----:R-:W-:Y:S01]  /*56a0*/  IMAD.MOV.U32 R6, RZ, RZ, R10 ;  /* 0x000000ffff067224 */ /* 0x001fe200078e000a */
[----:B------:R-:W-:-:S02]  /*56b0*/  IADD3 R11, R28, 0x19e, RZ ;  /* 0x0000019e1c0b7810 */ /* 0x000fc40007ffe0ff */
[----:B------:R-:W-:Y:S01]  /*56c0*/  IADD3 R10, R28, 0x19f, RZ ;  /* 0x0000019f1c0a7810 */ /* 0x000fe20007ffe0ff */
[----:B------:R-:W-:Y:S01]  /*56d0*/  @!P1 IMAD.MOV R6, RZ, RZ, -R6 ;  /* 0x000000ffff069224 */ /* 0x000fe200078e0a06 */
[C---:B------:R-:W-:Y:S01]  /*56e0*/  ISETP.GT.U32.AND P1, PT, R4.reuse, R9, PT ;  /* 0x000000090400720c */ /* 0x040fe20003f24070 */
[----:B------:R-:W-:Y:S01]  /*56f0*/  @!P6 IMAD.IADD R3, R3, 0x1, -R4 ;  /* 0x000000010303e824 */ /* 0x000fe200078e0a04 */
[----:B------:R-:W-:Y:S01]  /*5700*/  ISETP.GT.U32.AND P6, PT, R4, R0, PT ;  /* 0x000000000400720c */ /* 0x000fe20003fc4070 */
[----:B------:R-:W-:Y:S01]  /*5710*/  IMAD.HI.U32 R16, R25, R5, RZ ;  /* 0x0000000519107227 */ /* 0x000fe200078e00ff */
[----:B------:R0:W-:Y:S01]  /*5720*/  STL [R1+0x680], R6 ;  /* 0x0006800601007387 */ /* 0x0001e20000100800 */
[----:B------:R-:W-:Y:S02]  /*5730*/  IABS R14, R11 ;  /* 0x0000000b000e7213 */ /* 0x000fe40000000000 */
[----:B------:R-:W-:Y:S01]  /*5740*/  IMAD.MOV R16, RZ, RZ, -R16 ;  /* 0x000000ffff107224 */ /* 0x000fe200078e0a10 */
[----:B------:R-:W-:Y:S01]  /*5750*/  IABS R2, R10 ;  /* 0x0000000a00027213 */ /* 0x000fe20000000000 */
[----:B------:R-:W-:-:S02]  /*5760*/  IMAD.MOV.U32 R7, RZ, RZ, R3 ;  /* 0x000000ffff077224 */ /* 0x000fc400078e0003 */
[----:B------:R-:W-:Y:S02]  /*5770*/  IMAD R5, R4, R16, R5 ;  /* 0x0000001004057224 */ /* 0x000fe400078e0205 */
[----:B------:R-:W-:Y:S01]  /*5780*/  @!P1 IMAD.IADD R9, R9, 0x1, -R4 ;  /* 0x0000000109099824 */ /* 0x000fe200078e0a04 */
[----:B------:R-:W-:Y:S01]  /*5790*/  ISETP.GE.AND P1, PT, R12, RZ, PT ;  /* 0x000000ff0c00720c */ /* 0x000fe20003f26270 */
[----:B0-----:R-:W-:Y:S01]  /*57a0*/  IMAD.MOV.U32 R6, RZ, RZ, R17 ;  /* 0x000000ffff067224 */ /* 0x001fe200078e0011 */
[----:B------:R-:W-:Y:S01]  /*57b0*/  IADD3 R17, R28, 0x198, RZ ;  /* 0x000001981c117810 */ /* 0x000fe20007ffe0ff */
[----:B------:R-:W-:-:S04]  /*57c0*/  IMAD.HI.U32 R3, R25, R14, RZ ;  /* 0x0000000e19037227 */ /* 0x000fc800078e00ff */
[----:B------:R-:W-:Y:S01]  /*57d0*/  @!P5 IMAD.MOV R6, RZ, RZ, -R6 ;  /* 0x000000ffff06d224 */ /* 0x000fe200078e0a06 */
[C---:B------:R-:W-:Y:S01]  /*57e0*/  ISETP.GT.U32.AND P5, PT, R4.reuse, R9, PT ;  /* 0x000000090400720c */ /* 0x040fe20003fa4070 */
[----:B------:R-:W-:Y:S01]  /*57f0*/  @!P0 IMAD.MOV R7, RZ, RZ, -R7 ;  /* 0x000000ffff078224 */ /* 0x000fe200078e0a07 */
[----:B------:R-:W-:Y:S01]  /*5800*/  ISETP.GT.U32.AND P0, PT, R4, R5, PT ;  /* 0x000000050400720c */ /* 0x000fe20003f04070 */
[----:B------:R-:W-:Y:S01]  /*5810*/  @!P6 IMAD.IADD R0, R0, 0x1, -R4 ;  /* 0x000000010000e824 */ /* 0x000fe200078e0a04 */
[----:B------:R-:W-:Y:S01]  /*5820*/  STL [R1+0x67c], R6 ;  /* 0x00067c0601007387 */ /* 0x000fe20000100800 */
[----:B------:R-:W-:-:S03]  /*5830*/  IMAD.HI.U32 R15, R25, R2, RZ ;  /* 0x00000002190f7227 */ /* 0x000fc600078e00ff */
[----:B------:R0:W-:Y:S01]  /*5840*/  STL [R1+0x660], R7 ;  /* 0x0006600701007387 */ /* 0x0001e20000100800 */
[----:B------:R-:W-:Y:S01]  /*5850*/  IMAD.MOV R3, RZ, RZ, -R3 ;  /* 0x000000ffff037224 */ /* 0x000fe200078e0a03 */
[----:B------:R-:W-:Y:S01]  /*5860*/  ISETP.GT.U32.AND P6, PT, R4, R0, PT ;  /* 0x000000000400720c */ /* 0x000fe20003fc4070 */
[----:B------:R-:W-:Y:S01]  /*5870*/  IMAD.MOV R12, RZ, RZ, -R15 ;  /* 0x000000ffff0c7224 */ /* 0x000fe200078e0a0f */
[----:B------:R-:W-:Y:S01]  /*5880*/  IADD3 R15, R28, 0x19a, RZ ;  /* 0x0000019a1c0f7810 */ /* 0x000fe20007ffe0ff */
[----:B------:R-:W-:Y:S02]  /*5890*/  @!P5 IMAD.IADD R9, R9, 0x1, -R4 ;  /* 0x000000010909d824 */ /* 0x000fe400078e0a04 */
[----:B------:R-:W-:Y:S02]  /*58a0*/  IMAD R3, R4, R3, R14 ;  /* 0x0000000304037224 */ /* 0x000fe400078e020e */
[----:B------:R-:W-:Y:S01]  /*58b0*/  @!P2 IMAD.IADD R13, R13, 0x1, -R4 ;  /* 0x000000010d0da824 */ /* 0x000fe200078e0a04 */
[----:B------:R-:W-:Y:S01]  /*58c0*/  ISETP.GE.AND P2, PT, R18, RZ, PT ;  /* 0x000000ff1200720c */ /* 0x000fe20003f46270 */
[----:B0-----:R-:W-:-:S02]  /*58d0*/  IMAD.MOV.U32 R7, RZ, RZ, R9 ;  /* 0x000000ffff077224 */ /* 0x001fc400078e0009 */
[----:B------:R-:W-:Y:S01]  /*58e0*/  IMAD R2, R4, R12, R2 ;  /* 0x0000000c04027224 */ /* 0x000fe200078e0202 */
[----:B------:R-:W-:Y:S01]  /*58f0*/  IADD3 R12, R28, 0x19d, RZ ;  /* 0x0000019d1c0c7810 */ /* 0x000fe20007ffe0ff */
[----:B------:R-:W-:Y:S01]  /*5900*/  @!P4 IMAD.MOV R7, RZ, RZ, -R7 ;  /* 0x000000ffff07c224 */ /* 0x000fe200078e0a07 */
[C---:B------:R-:W-:Y:S01]  /*5910*/  ISETP.GT.U32.AND P4, PT, R4.reuse, R3, PT ;  /* 0x000000030400720c */ /* 0x040fe20003f84070 */
[----:B------:R-:W-:Y:S01]  /*5920*/  IMAD.MOV.U32 R6, RZ, RZ, R13 ;  /* 0x000000ffff067224 */ /* 0x000fe200078e000d */
[----:B------:R-:W-:Y:S01]  /*5930*/  ISETP.GT.U32.AND P5, PT, R4, R2, PT ;  /* 0x000000020400720c */ /* 0x000fe20003fa4070 */
[----:B------:R-:W-:Y:S01]  /*5940*/  @!P0 IMAD.IADD R5, R5, 0x1, -R4 ;  /* 0x0000000105058824 */ /* 0x000fe200078e0a04 */
[----:B------:R-:W-:Y:S01]  /*5950*/  IABS R20, R12 ;  /* 0x0000000c00147213 */ /* 0x000fe20000000000 */
[----:B------:R-:W-:Y:S01]  /*5960*/  @!P3 IMAD.MOV R6, RZ, RZ, -R6 ;  /* 0x000000ffff06b224 */ /* 0x000fe200078e0a06 */
[----:B------:R-:W-:Y:S01]  /*5970*/  ISETP.GE.AND P3, PT, R10, RZ, PT ;  /* 0x000000ff0a00720c */ /* 0x000fe20003f66270 */
[----:B------:R-:W-:Y:S01]  /*5980*/  @!P6 IMAD.IADD R0, R0, 0x1, -R4 ;  /* 0x000000010000e824 */ /* 0x000fe200078e0a04 */
[----:B------:R-:W-:-:S02]  /*5990*/  ISETP.GT.U32.AND P0, PT, R4, R5, PT ;  /* 0x000000050400720c */ /* 0x000fc40003f04070 */
[----:B------:R-:W-:Y:S01]  /*59a0*/  ISETP.GE.AND P6, PT, R11, RZ, PT ;  /* 0x000000ff0b00720c */ /* 0x000fe20003fc6270 */
[----:B------:R0:W-:Y:S01]  /*59b0*/  STL [R1+0x664], R6 ;  /* 0x0006640601007387 */ /* 0x0001e20000100800 */
[C---:B------:R-:W-:Y:S01]  /*59c0*/  IADD3 R10, R28.reuse, 0x19b, RZ ;  /* 0x0000019b1c0a7810 */ /* 0x040fe20007ffe0ff */
[--C-:B------:R-:W-:Y:S01]  /*59d0*/  @!P4 IMAD.IADD R3, R3, 0x1, -R4.reuse ;  /* 0x000000010303c824 */ /* 0x100fe200078e0a04 */
[----:B------:R-:W-:Y:S01]  /*59e0*/  IADD3 R11, R28, 0x19c, RZ ;  /* 0x0000019c1c0b7810 */ /* 0x000fe20007ffe0ff */
[----:B------:R-:W-:Y:S01]  /*59f0*/  @!P5 IMAD.IADD R2, R2, 0x1, -R4 ;  /* 0x000000010202d824 */ /* 0x000fe200078e0a04 */
[----:B------:R-:W-:Y:S01]  /*5a00*/  IABS R13, R10 ;  /* 0x0000000a000d7213 */ /* 0x000fe20000000000 */
[----:B------:R1:W-:Y:S01]  /*5a10*/  STL [R1+0x668], R7 ;  /* 0x0006680701007387 */ /* 0x0003e20000100800 */
[----:B------:R-:W-:Y:S02]  /*5a20*/  IABS R21, R11 ;  /* 0x0000000b00157213 */ /* 0x000fe40000000000 */
[C---:B------:R-:W-:Y:S01]  /*5a30*/  ISETP.GT.U32.AND P4, PT, R4.reuse, R3, PT ;  /* 0x000000030400720c */ /* 0x040fe20003f84070 */
[----:B------:R-:W-:Y:S01]  /*5a40*/  IMAD.MOV.U32 R9, RZ, RZ, R13 ;  /* 0x000000ffff097224 */ /* 0x000fe200078e000d */
[----:B------:R-:W-:Y:S01]  /*5a50*/  ISETP.GT.U32.AND P5, PT, R4, R2, PT ;  /* 0x000000020400720c */ /* 0x000fe20003fa4070 */
[----:B------:R-:W-:-:S04]  /*5a60*/  IMAD.HI.U32 R13, R25, R21, RZ ;  /* 0x00000015190d7227 */ /* 0x000fc800078e00ff */
[----:B------:R-:W-:Y:S01]  /*5a70*/  @!P0 IMAD.IADD R5, R5, 0x1, -R4 ;  /* 0x0000000105058824 */ /* 0x000fe200078e0a04 */
[----:B------:R-:W-:Y:S01]  /*5a80*/  ISETP.GE.AND P0, PT, R11, RZ, PT ;  /* 0x000000ff0b00720c */ /* 0x000fe20003f06270 */
[----:B0-----:R-:W-:Y:S02]  /*5a90*/  IMAD.MOV.U32 R6, RZ, RZ, R0 ;  /* 0x000000ffff067224 */ /* 0x001fe400078e0000 */
[----:B------:R-:W-:Y:S02]  /*5aa0*/  IMAD.MOV R11, RZ, RZ, -R13 ;  /* 0x000000ffff0b7224 */ /* 0x000fe400078e0a0d */
[----:B------:R-:W-:Y:S01]  /*5ab0*/  @!P2 IMAD.MOV R6, RZ, RZ, -R6 ;  /* 0x000000ffff06a224 */ /* 0x000fe200078e0a06 */
[----:B------:R-:W-:Y:S01]  /*5ac0*/  ISETP.GE.AND P2, PT, R12, RZ, PT ;  /* 0x000000ff0c00720c */ /* 0x000fe20003f46270 */
[----:B------:R-:W-:Y:S01]  /*5ad0*/  IMAD R21, R4, R11, R21 ;  /* 0x0000000b04157224 */ /* 0x000fe200078e0215 */
[----:B------:R-:W-:Y:S01]  /*5ae0*/  IADD3 R11, R28, 0x199, RZ ;  /* 0x000001991c0b7810 */ /* 0x000fe20007ffe0ff */
[----:B------:R-:W-:Y:S01]  /*5af0*/  IMAD.HI.U32 R12, R25, R20, RZ ;  /* 0x00000014190c7227 */ /* 0x000fe200078e00ff */
[----:B------:R0:W-:Y:S02]  /*5b00*/  STL [R1+0x670], R6 ;  /* 0x0006700601007387 */ /* 0x0001e40000100800 */
[----:B------:R-:W-:Y:S01]  /*5b10*/  IABS R14, R11 ;  /* 0x0000000b000e7213 */ /* 0x000fe20000000000 */
[----:B------:R-:W-:Y:S01]  /*5b20*/  @!P4 IMAD.IADD R3, R3, 0x1, -R4 ;  /* 0x000000010303c824 */ /* 0x000fe200078e0a04 */
[----:B------:R-:W-:Y:S01]  /*5b30*/  ISETP.GT.U32.AND P4, PT, R4, R21, PT ;  /* 0x000000150400720c */ /* 0x000fe20003f84070 */
[----:B------:R-:W-:-:S02]  /*5b40*/  IMAD.MOV R12, RZ, RZ, -R12 ;  /* 0x000000ffff0c7224 */ /* 0x000fc400078e0a0c */
[----:B------:R-:W-:Y:S01]  /*5b50*/  @!P5 IMAD.IADD R2, R2, 0x1, -R4 ;  /* 0x000000010202d824 */ /* 0x000fe200078e0a04 */
[----:B------:R-:W-:Y:S01]  /*5b60*/  ISETP.GE.AND P5, PT, R10, RZ, PT ;  /* 0x000000ff0a00720c */ /* 0x000fe20003fa6270 */
[C---:B------:R-:W-:Y:S01]  /*5b70*/  IMAD R20, R4.reuse, R12, R20 ;  /* 0x0000000c04147224 */ /* 0x040fe200078e0214 */
[----:B------:R-:W-:Y:S01]  /*5b80*/  IABS R10, R17 ;  /* 0x00000011000a7213 */ /* 0x000fe20000000000 */
[----:B-1----:R-:W-:Y:S02]  /*5b90*/  IMAD.MOV.U32 R7, RZ, RZ, R5 ;  /* 0x000000ffff077224 */ /* 0x002fe400078e0005 */
[----:B0-----:R-:W-:Y:S02]  /*5ba0*/  IMAD.MOV.U32 R6, RZ, RZ, R2 ;  /* 0x000000ffff067224 */ /* 0x001fe400078e0002 */
[----:B------:R-:W-:Y:S01]  /*5bb0*/  @!P1 IMAD.MOV R7, RZ, RZ, -R7 ;  /* 0x000000ffff079224 */ /* 0x000fe200078e0a07 */
[----:B------:R-:W-:Y:S01]  /*5bc0*/  ISETP.GT.U32.AND P1, PT, R4, R20, PT ;  /* 0x000000140400720c */ /* 0x000fe20003f24070 */
[----:B------:R-:W-:-:S03]  /*5bd0*/  IMAD.HI.U32 R0, R25, R9, RZ ;  /* 0x0000000919007227 */ /* 0x000fc600078e00ff */
[----:B------:R-:W-:Y:S01]  /*5be0*/  STL [R1+0x674], R7 ;  /* 0x0006740701007387 */ /* 0x000fe20000100800 */
[----:B------:R-:W-:Y:S01]  /*5bf0*/  @!P3 IMAD.MOV R6, RZ, RZ, -R6 ;  /* 0x000000ffff06b224 */ /* 0x000fe200078e0a06 */
[----:B------:R-:W-:Y:S01]  /*5c00*/  ISETP.GE.AND P3, PT, R15, RZ, PT ;  /* 0x000000ff0f00720c */ /* 0x000fe20003f66270 */
[----:B------:R-:W-:Y:S01]  /*5c10*/  IMAD.MOV R0, RZ, RZ, -R0 ;  /* 0x000000ffff007224 */ /* 0x000fe200078e0a00 */
[----:B------:R-:W-:Y:S01]  /*5c20*/  IABS R15, R15 ;  /* 0x0000000f000f7213 */ /* 0x000fe20000000000 */
[----:B------:R-:W-:Y:S01]  /*5c30*/  @!P4 IMAD.IADD R21, R21, 0x1, -R4 ;  /* 0x000000011515c824 */ /* 0x000fe200078e0a04 */
[----:B------:R0:W-:Y:S01]  /*5c40*/  STL [R1+0x678], R6 ;  /* 0x0006780601007387 */ /* 0x0001e20000100800 */
[----:B------:R-:W-:Y:S01]  /*5c50*/  IMAD R0, R4, R0, R9 ;  /* 0x0000000004007224 */ /* 0x000fe200078e0209 */
[----:B------:R-:W-:Y:S01]  /*5c60*/  IADD3 R9, R28, 0x197, RZ ;  /* 0x000001971c097810 */ /* 0x000fe20007ffe0ff */
[----:B------:R-:W-:Y:S01]  /*5c70*/  IMAD.HI.U32 R12, R25, R15, RZ ;  /* 0x0000000f190c7227 */ /* 0x000fe200078e00ff */
[----:B------:R-:W-:-:S02]  /*5c80*/  ISETP.GT.U32.AND P4, PT, R4, R21, PT ;  /* 0x000000150400720c */ /* 0x000fc40003f84070 */
[----:B------:R-:W-:Y:S01]  /*5c90*/  IABS R16, R9 ;  /* 0x0000000900107213 */ /* 0x000fe20000000000 */
[----:B------:R-:W-:Y:S02]  /*5ca0*/  @!P1 IMAD.IADD R20, R20, 0x1, -R4 ;  /* 0x0000000114149824 */ /* 0x000fe400078e0a04 */
[----:B------:R-:W-:-:S03]  /*5cb0*/  IMAD.HI.U32 R5, R25, R14, RZ ;  /* 0x0000000e19057227 */ /* 0x000fc600078e00ff */
[C---:B------:R-:W-:Y:S01]  /*5cc0*/  ISETP.GT.U32.AND P1, PT, R4.reuse, R20, PT ;  /* 0x000000140400720c */ /* 0x040fe20003f24070 */
[----:B0-----:R-:W-:Y:S02]  /*5cd0*/  IMAD.MOV.U32 R6, RZ, RZ, R3 ;  /* 0x000000ffff067224 */ /* 0x001fe400078e0003 */
[----:B------:R-:W-:Y:S02]  /*5ce0*/  IMAD.MOV R12, RZ, RZ, -R12 ;  /* 0x000000ffff0c7224 */ /* 0x000fe400078e0a0c */
[----:B------:R-:W-:Y:S01]  /*5cf0*/  @!P6 IMAD.MOV R6, RZ, RZ, -R6 ;  /* 0x000000ffff06e224 */ /* 0x000fe200078e0a06 */
[C---:B------:R-:W-:Y:S01]  /*5d00*/  ISETP.GT.U32.AND P6, PT, R4.reuse, R0, PT ;  /* 0x000000000400720c */ /* 0x040fe20003fc4070 */
[----:B------:R-:W-:Y:S02]  /*5d10*/  IMAD.MOV R5, RZ, RZ, -R5 ;  /* 0x000000ffff057224 */ /* 0x000fe400078e0a05 */
[C---:B------:R-:W-:Y:S01]  /*5d20*/  IMAD R15, R4.reuse, R12, R15 ;  /* 0x0000000c040f7224 */ /* 0x040fe200078e020f */
[----:B------:R0:W-:Y:S01]  /*5d30*/  STL [R1+0x66c], R6 ;  /* 0x00066c0601007387 */ /* 0x0001e20000100800 */
[----:B------:R-:W-:Y:S01]  /*5d40*/  IMAD R14, R4, R5, R14 ;  /* 0x00000005040e7224 */ /* 0x000fe200078e020e */
[----:B------:R-:W-:Y:S01]  /*5d50*/  IADD3 R12, R28, 0x193, RZ ;  /* 0x000001931c0c7810 */ /* 0x000fe20007ffe0ff */
[----:B------:R-:W-:Y:S01]  /*5d60*/  @!P4 IMAD.IADD R21, R21, 0x1, -R4 ;  /* 0x000000011515c824 */ /* 0x000fe200078e0a04 */
[----:B------:R-:W-:Y:S01]  /*5d70*/  ISETP.GT.U32.AND P4, PT, R4, R15, PT ;  /* 0x0000000f0400720c */ /* 0x000fe20003f84070 */
[----:B------:R-:W-:-:S04]  /*5d80*/  IMAD.HI.U32 R2, R25, R16, RZ ;  /* 0x0000001019027227 */ /* 0x000fc800078e00ff */
[--C-:B------:R-:W-:Y:S01]  /*5d90*/  @!P6 IMAD.IADD R0, R0, 0x1, -R4.reuse ;  /* 0x000000010000e824 */ /* 0x100fe200078e0a04 */
[----:B------:R-:W-:Y:S01]  /*5da0*/  ISETP.GT.U32.AND P6, PT, R4, R14, PT ;  /* 0x0000000e0400720c */ /* 0x000fe20003fc4070 */
[----:B------:R-:W-:Y:S01]  /*5db0*/  @!P1 IMAD.IADD R20, R20, 0x1, -R4 ;  /* 0x0000000114149824 */ /* 0x000fe200078e0a04 */
[----:B------:R-:W-:Y:S01]  /*5dc0*/  ISETP.GE.AND P1, PT, R11, RZ, PT ;  /* 0x000000ff0b00720c */ /* 0x000fe20003f26270 */
[----:B------:R-:W-:Y:S01]  /*5dd0*/  IMAD.MOV R2, RZ, RZ, -R2 ;  /* 0x000000ffff027224 */ /* 0x000fe200078e0a02 */
[----:B------:R-:W-:Y:S01]  /*5de0*/  IADD3 R11, R28, 0x196, RZ ;  /* 0x000001961c0b7810 */ /* 0x000fe20007ffe0ff */
[----:B0-----:R-:W-:Y:S02]  /*5df0*/  IMAD.MOV.U32 R6, RZ, RZ, R20 ;  /* 0x000000ffff067224 */ /* 0x001fe400078e0014 */
[----:B------:R-:W-:Y:S01]  /*5e00*/  IMAD R16, R4, R2, R16 ;  /* 0x0000000204107224 */ /* 0x000fe200078e0210 */
[----:B------:R-:W-:Y:S01]  /*5e10*/  IADD3 R2, R28, 0x195, RZ ;  /* 0x000001951c027810 */ /* 0x000fe20007ffe0ff */
[----:B------:R-:W-:Y:S01]  /*5e20*/  @!P4 IMAD.IADD R15, R15, 0x1, -R4 ;  /* 0x000000010f0fc824 */ /* 0x000fe200078e0a04 */
[----:B------:R-:W-:Y:S01]  /*5e30*/  IABS R5, R11 ;  /* 0x0000000b00057213 */ /* 0x000fe20000000000 */
[----:B------:R-:W-:Y:S01]  /*5e40*/  IMAD.HI.U32 R13, R25, R10, RZ ;  /* 0x0000000a190d7227 */ /* 0x000fe200078e00ff */
[----:B------:R-:W-:-:S02]  /*5e50*/  IABS R18, R2 ;  /* 0x0000000200127213 */ /* 0x000fc40000000000 */
[----:B------:R-:W-:Y:S01]  /*5e60*/  ISETP.GT.U32.AND P4, PT, R4, R0, PT ;  /* 0x000000000400720c */ /* 0x000fe20003f84070 */
[----:B------:R-:W-:Y:S02]  /*5e70*/  @!P6 IMAD.IADD R14, R14, 0x1, -R4 ;  /* 0x000000010e0ee824 */ /* 0x000fe400078e0a04 */
[----:B------:R-:W-:Y:S01]  /*5e80*/  @!P2 IMAD.MOV R6, RZ, RZ, -R6 ;  /* 0x000000ffff06a224 */ /* 0x000fe200078e0a06 */
[C---:B------:R-:W-:Y:S01]  /*5e90*/  ISETP.GT.U32.AND P2, PT, R4.reuse, R15, PT ;  /* 0x0000000f0400720c */ /* 0x040fe20003f44070 */
[----:B------:R-:W-:Y:S01]  /*5ea0*/  IMAD.MOV R3, RZ, RZ, -R13 ;  /* 0x000000ffff037224 */ /* 0x000fe200078e0a0d */
[----:B------:R-:W-:Y:S01]  /*5eb0*/  ISETP.GT.U32.AND P6, PT, R4, R14, PT ;  /* 0x0000000e0400720c */ /* 0x000fe20003fc4070 */
[C---:B------:R-:W-:Y:S01]  /*5ec0*/  IMAD.HI.U32 R22, R25.reuse, R5, RZ ;  /* 0x0000000519167227 */ /* 0x040fe200078e00ff */
[----:B------:R0:W-:Y:S01]  /*5ed0*/  STL [R1+0x65c], R6 ;  /* 0x00065c0601007387 */ /* 0x0001e20000100800 */
[----:B------:R-:W-:Y:S02]  /*5ee0*/  IADD3 R13, R28, 0x194, RZ ;  /* 0x000001941c0d7810 */ /* 0x000fe40007ffe0ff */
[----:B------:R-:W-:Y:S01]  /*5ef0*/  IMAD R10, R4, R3, R10 ;  /* 0x00000003040a7224 */ /* 0x000fe200078e020a */
[----:B------:R-:W-:Y:S01]  /*5f00*/  IABS R3, R12 ;  /* 0x0000000c00037213 */ /* 0x000fe20000000000 */
[----:B------:R-:W-:Y:S01]  /*5f10*/  IMAD.HI.U32 R20, R25, R18, RZ ;  /* 0x0000001219147227 */ /* 0x000fe200078e00ff */
[----:B------:R-:W-:-:S03]  /*5f20*/  IABS R19, R13 ;  /* 0x0000000d00137213 */ /* 0x000fc60000000000 */
[----:B------:R-:W-:Y:S02]  /*5f30*/  IMAD.MOV R22, RZ, RZ, -R22 ;  /* 0x000000ffff167224 */ /* 0x000fe400078e0a16 */
[----:B0-----:R-:W-:Y:S02]  /*5f40*/  IMAD.MOV.U32 R6, RZ, RZ, R21 ;  /* 0x000000ffff067224 */ /* 0x001fe400078e0015 */
[----:B------:R-:W-:Y:S02]  /*5f50*/  IMAD.MOV R20, RZ, RZ, -R20 ;  /* 0x000000ffff147224 */ /* 0x000fe400078e0a14 */
[----:B------:R-:W-:Y:S01]  /*5f60*/  @!P0 IMAD.MOV R6, RZ, RZ, -R6 ;  /* 0x000000ffff068224 */ /* 0x000fe200078e0a06 */
[C---:B------:R-:W-:Y:S01]  /*5f70*/  ISETP.GT.U32.AND P0, PT, R4.reuse, R10, PT ;  /* 0x0000000a0400720c */ /* 0x040fe20003f04070 */
[----:B------:R-:W-:Y:S02]  /*5f80*/  IMAD R5, R4, R22, R5 ;  /* 0x0000001604057224 */ /* 0x000fe400078e0205 */
[----:B------:R-:W-:Y:S01]  /*5f90*/  @!P4 IMAD.IADD R0, R0, 0x1, -R4 ;  /* 0x000000010000c824 */ /* 0x000fe200078e0a04 */
[C---:B------:R-:W-:Y:S01]  /*5fa0*/  ISETP.GT.U32.AND P4, PT, R4.reuse, R16, PT ;  /* 0x000000100400720c */ /* 0x040fe20003f84070 */
[C---:B------:R-:W-:Y:S01]  /*5fb0*/  IMAD R18, R4.reuse, R20, R18 ;  /* 0x0000001404127224 */ /* 0x040fe200078e0212 */
[----:B------:R0:W-:Y:S01]  /*5fc0*/  STL [R1+0x658], R6 ;  /* 0x0006580601007387 */ /* 0x0001e20000100800 */
[--C-:B------:R-:W-:Y:S01]  /*5fd0*/  @!P2 IMAD.IADD R15, R15, 0x1, -R4.reuse ;  /* 0x000000010f0fa824 */ /* 0x100fe200078e0a04 */
[----:B------:R-:W-:Y:S01]  /*5fe0*/  ISETP.GT.U32.AND P2, PT, R4, R5, PT ;  /* 0x000000050400720c */ /* 0x000fe20003f44070 */
[----:B------:R-:W-:Y:S01]  /*5ff0*/  @!P6 IMAD.IADD R14, R14, 0x1, -R4 ;  /* 0x000000010e0ee824 */ /* 0x000fe200078e0a04 */
[----:B------:R-:W-:Y:S01]  /*6000*/  ISETP.GT.U32.AND P6, PT, R4, R18, PT ;  /* 0x000000120400720c */ /* 0x000fe20003fc4070 */
[----:B------:R-:W-:-:S02]  /*6010*/  IMAD.MOV.U32 R7, RZ, RZ, R0 ;  /* 0x000000ffff077224 */ /* 0x000fc400078e0000 */
[----:B------:R-:W-:-:S04]  /*6020*/  IMAD.HI.U32 R21, R25, R19, RZ ;  /* 0x0000001319157227 */ /* 0x000fc800078e00ff */
[----:B0-----:R-:W-:Y:S02]  /*6030*/  IMAD.MOV.U32 R6, RZ, RZ, R15 ;  /* 0x000000ffff067224 */ /* 0x001fe400078e000f */
[----:B------:R-:W-:Y:S01]  /*6040*/  @!P0 IMAD.IADD R10, R10, 0x1, -R4 ;  /* 0x000000010a0a8824 */ /* 0x000fe200078e0a04 */
[----:B------:R-:W-:Y:S01]  /*6050*/  ISETP.GE.AND P0, PT, R17, RZ, PT ;  /* 0x000000ff1100720c */ /* 0x000fe20003f06270 */
[----:B------:R-:W-:Y:S01]  /*6060*/  @!P5 IMAD.MOV R7, RZ, RZ, -R7 ;  /* 0x000000ffff07d224 */ /* 0x000fe200078e0a07 */
[----:B------:R-:W-:Y:S01]  /*6070*/  IADD3 R17, R28, 0x192, RZ ;  /* 0x000001921c117810 */ /* 0x000fe20007ffe0ff */
[----:B------:R-:W-:Y:S02]  /*6080*/  @!P3 IMAD.MOV R6, RZ, RZ, -R6 ;  /* 0x000000ffff06b224 */ /* 0x000fe400078e0a06 */
[----:B------:R-:W-:Y:S01]  /*6090*/  IMAD.MOV R21, RZ, RZ, -R21 ;  /* 0x000000ffff157224 */ /* 0x000fe200078e0a15 */
[----:B------:R-:W-:Y:S01]  /*60a0*/  STL [R1+0x654], R7 ;  /* 0x0006540701007387 */ /* 0x000fe20000100800 */
[--C-:B------:R-:W-:Y:S01]  /*60b0*/  @!P4 IMAD.IADD R16, R16, 0x1, -R4.reuse ;  /* 0x000000011010c824 */ /* 0x100fe200078e0a04 */
[----:B------:R-:W-:Y:S01]  /*60c0*/  ISETP.GE.AND P4, PT, R9, RZ, PT ;  /* 0x000000ff0900720c */ /* 0x000fe20003f86270 */
[--C-:B------:R-:W-:Y:S01]  /*60d0*/  @!P2 IMAD.IADD R5, R5, 0x1, -R4.reuse ;  /* 0x000000010505a824 */ /* 0x100fe200078e0a04 */
[C---:B------:R-:W-:Y:S01]  /*60e0*/  ISETP.GT.U32.AND P2, PT, R4.reuse, R10, PT ;  /* 0x0000000a0400720c */ /* 0x040fe20003f44070 */
[----:B------:R0:W-:Y:S01]  /*60f0*/  STL [R1+0x650], R6 ;  /* 0x0006500601007387 */ /* 0x0001e20000100800 */
[----:B------:R-:W-:Y:S01]  /*6100*/  IMAD R19, R4, R21, R19 ;  /* 0x0000001504137224 */ /* 0x000fe200078e0213 */
[----:B------:R-:W-:Y:S01]  /*6110*/  IADD3 R9, R28, 0x191, RZ ;  /* 0x000001911c097810 */ /* 0x000fe20007ffe0ff */
[----:B------:R-:W-:Y:S01]  /*6120*/  @!P6 IMAD.IADD R18, R18, 0x1, -R4 ;  /* 0x000000011212e824 */ /* 0x000fe200078e0a04 */
[C---:B------:R-:W-:Y:S01]  /*6130*/  ISETP.GT.U32.AND P6, PT, R4.reuse, R16, PT ;  /* 0x000000100400720c */ /* 0x040fe20003fc4070 */
[----:B------:R-:W-:Y:S01]  /*6140*/  IMAD.HI.U32 R22, R25, R3, RZ ;  /* 0x0000000319167227 */ /* 0x000fe200078e00ff */
[----:B------:R-:W-:-:S02]  /*6150*/  ISETP.GT.U32.AND P5, PT, R4, R5, PT ;  /* 0x000000050400720c */ /* 0x000fc40003fa4070 */
[----:B------:R-:W-:Y:S01]  /*6160*/  ISETP.GT.U32.AND P3, PT, R4, R18, PT ;  /* 0x000000120400720c */ /* 0x000fe20003f64070 */
[----:B------:R-:W-:Y:S01]  /*6170*/  IMAD.MOV R22, RZ, RZ, -R22 ;  /* 0x000000ffff167224 */ /* 0x000fe200078e0a16 */
[----:B------:R-:W-:Y:S01]  /*6180*/  IABS R0, R9 ;  /* 0x0000000900007213 */ /* 0x000fe20000000000 */
[----:B0-----:R-:W-:Y:S01]  /*6190*/  IMAD.MOV.U32 R6, RZ, RZ, R14 ;  /* 0x000000ffff067224 */ /* 0x001fe200078e000e */
[----:B------:R-:W-:Y:S01]  /*61a0*/  IABS R14, R17 ;  /* 0x00000011000e7213 */ /* 0x000fe20000000000 */
[----:B------:R-:W-:Y:S01]  /*61b0*/  @!P2 IMAD.IADD R10, R10, 0x1, -R4 ;  /* 0x000000010a0aa824 */ /* 0x000fe200078e0a04 */
[----:B------:R-:W-:Y:S01]  /*61c0*/  ISETP.GE.AND P2, PT, R11, RZ, PT ;  /* 0x000000ff0b00720c */ /* 0x000fe20003f46270 */
[----:B------:R-:W-:Y:S01]  /*61d0*/  @!P1 IMAD.MOV R6, RZ, RZ, -R6 ;  /* 0x000000ffff069224 */ /* 0x000fe200078e0a06 */
[----:B------:R-:W-:Y:S01]  /*61e0*/  ISETP.GT.U32.AND P1, PT, R4, R19, PT ;  /* 0x000000130400720c */ /* 0x000fe20003f24070 */
[----:B------:R-:W-:Y:S02]  /*61f0*/  IMAD.MOV.U32 R11, RZ, RZ, R14 ;  /* 0x000000ffff0b7224 */ /* 0x000fe400078e000e */
[----:B------:R-:W-:Y:S01]  /*6200*/  @!P6 IMAD.IADD R16, R16, 0x1, -R4 ;  /* 0x000000011010e824 */ /* 0x000fe200078e0a04 */
[----:B------:R0:W-:Y:S01]  /*6210*/  STL [R1+0x64c], R6 ;  /* 0x00064c0601007387 */ /* 0x0001e20000100800 */
[----:B------:R-:W-:-:S02]  /*6220*/  IMAD R3, R4, R22, R3 ;  /* 0x0000001604037224 */ /* 0x000fc400078e0203 */
[----:B------:R-:W-:-:S03]  /*6230*/  IMAD.HI.U32 R14, R25, R11, RZ ;  /* 0x0000000b190e7227 */ /* 0x000fc600078e00ff */
[----:B------:R-:W-:Y:S01]  /*6240*/  ISETP.GT.U32.AND P6, PT, R4, R3, PT ;  /* 0x000000030400720c */ /* 0x000fe20003fc4070 */
[----:B------:R-:W-:Y:S02]  /*6250*/  IMAD.MOV.U32 R7, RZ, RZ, R10 ;  /* 0x000000ffff077224 */ /* 0x000fe400078e000a */
[--C-:B------:R-:W-:Y:S01]  /*6260*/  @!P5 IMAD.IADD R5, R5, 0x1, -R4.reuse ;  /* 0x000000010505d824 */ /* 0x100fe200078e0a04 */
[----:B------:R-:W-:Y:S01]  /*6270*/  ISETP.GE.AND P5, PT, R2, RZ, PT ;  /* 0x000000ff0200720c */ /* 0x000fe20003fa6270 */
[----:B------:R-:W-:Y:S01]  /*6280*/  @!P1 IMAD.IADD R19, R19, 0x1, -R4 ;  /* 0x0000000113139824 */ /* 0x000fe200078e0a04 */
[----:B------:R-:W-:Y:S01]  /*6290*/  ISETP.GE.AND P1, PT, R12, RZ, PT ;  /* 0x000000ff0c00720c */ /* 0x000fe20003f26270 */
[----:B0-----:R-:W-:Y:S01]  /*62a0*/  IMAD.MOV.U32 R6, RZ, RZ, R16 ;  /* 0x000000ffff067224 */ /* 0x001fe200078e0010 */
[----:B------:R-:W-:Y:S01]  /*62b0*/  IADD3 R16, R28, 0x189, RZ ;  /* 0x000001891c107810 */ /* 0x000fe20007ffe0ff */
[----:B------:R-:W-:-:S03]  /*62c0*/  IMAD.HI.U32 R2, R25, R0, RZ ;  /* 0x0000000019027227 */ /* 0x000fc600078e00ff */
[----:B------:R-:W-:Y:S01]  /*62d0*/  IABS R15, R16 ;  /* 0x00000010000f7213 */ /* 0x000fe20000000000 */
[----:B------:R-:W-:Y:S02]  /*62e0*/  IMAD.MOV R12, RZ, RZ, -R14 ;  /* 0x000000ffff0c7224 */ /* 0x000fe400078e0a0e */
[----:B------:R-:W-:Y:S01]  /*62f0*/  @!P0 IMAD.MOV R7, RZ, RZ, -R7 ;  /* 0x000000ffff078224 */ /* 0x000fe200078e0a07 */
[----:B------:R-:W-:Y:S01]  /*6300*/  ISETP.GT.U32.AND P0, PT, R4, R19, PT ;  /* 0x000000130400720c */ /* 0x000fe20003f04070 */
[----:B------:R-:W-:Y:S02]  /*6310*/  @!P4 IMAD.MOV R6, RZ, RZ, -R6 ;  /* 0x000000ffff06c224 */ /* 0x000fe400078e0a06 */
[----:B------:R-:W-:Y:S01]  /*6320*/  @!P3 IMAD.IADD R18, R18, 0x1, -R4 ;  /* 0x000000011212b824 */ /* 0x000fe200078e0a04 */
[----:B------:R-:W-:Y:S01]  /*6330*/  STL [R1+0x648], R7 ;  /* 0x0006480701007387 */ /* 0x000fe20000100800 */
[----:B------:R-:W-:Y:S01]  /*6340*/  IMAD.MOV R2, RZ, RZ, -R2 ;  /* 0x000000ffff027224 */ /* 0x000fe200078e0a02 */
[----:B------:R-:W-:Y:S01]  /*6350*/  ISETP.GE.AND P3, PT, R13, RZ, PT ;  /* 0x000000ff0d00720c */ /* 0x000fe20003f66270 */
[C---:B------:R-:W-:Y:S01]  /*6360*/  IMAD R10, R4.reuse, R12, R11 ;  /* 0x0000000c040a7224 */ /* 0x040fe200078e020b */
[----:B------:R0:W-:Y:S01]  /*6370*/  STL [R1+0x644], R6 ;  /* 0x0006440601007387 */ /* 0x0001e20000100800 */
[----:B------:R-:W-:Y:S01]  /*6380*/  IMAD R2, R4, R2, R0 ;  /* 0x0000000204027224 */ /* 0x000fe200078e0200 */
[----:B------:R-:W-:Y:S01]  /*6390*/  IADD3 R0, R28, 0x190, RZ ;  /* 0x000001901c007810 */ /* 0x000fe20007ffe0ff */
[----:B------:R-:W-:Y:S01]  /*63a0*/  @!P2 IMAD.MOV R5, RZ, RZ, -R5 ;  /* 0x000000ffff05a224 */ /* 0x000fe200078e0a05 */
[C---:B------:R-:W-:Y:S01]  /*63b0*/  ISETP.GT.U32.AND P2, PT, R4.reuse, R10, PT ;  /* 0x0000000a0400720c */ /* 0x040fe20003f44070 */
[--C-:B------:R-:W-:Y:S01]  /*63c0*/  @!P6 IMAD.IADD R3, R3, 0x1, -R4.reuse ;  /* 0x000000010303e824 */ /* 0x100fe200078e0a04 */
[----:B------:R-:W-:Y:S01]  /*63d0*/  IABS R14, R0 ;  /* 0x00000000000e7213 */ /* 0x000fe20000000000 */
[----:B------:R-:W-:Y:S01]  /*63e0*/  @!P0 IMAD.IADD R19, R19, 0x1, -R4 ;  /* 0x0000000113138824 */ /* 0x000fe200078e0a04 */
[----:B------:R1:W-:Y:S01]  /*63f0*/  STL [R1+0x640], R5 ;  /* 0x0006400501007387 */ /* 0x0003e20000100800 */
[----:B------:R-:W-:Y:S01]  /*6400*/  ISETP.GE.AND P0, PT, R9, RZ, PT ;  /* 0x000000ff0900720c */ /* 0x000fe20003f06270 */
[----:B0-----:R-:W-:Y:S01]  /*6410*/  IMAD.MOV.U32 R6, RZ, RZ, R18 ;  /* 0x000000ffff067224 */ /* 0x001fe200078e0012 */
[----:B------:R-:W-:-:S02]  /*6420*/  ISETP.GT.U32.AND P4, PT, R4, R3, PT ;  /* 0x000000030400720c */ /* 0x000fc40003f84070 */
[----:B------:R-:W-:Y:S01]  /*6430*/  ISETP.GE.AND P6, PT, R17, RZ, PT ;  /* 0x000000ff1100720c */ /* 0x000fe20003fc6270 */
[----:B------:R-:W-:Y:S01]  /*6440*/  @!P5 IMAD.MOV R6, RZ, RZ, -R6 ;  /* 0x000000ffff06d224 */ /* 0x000fe200078e0a06 */
[----:B------:R-:W-:Y:S02]  /*6450*/  ISETP.GT.U32.AND P5, PT, R4, R2, PT ;  /* 0x000000020400720c */ /* 0x000fe40003fa4070 */
[----:B------:R-:W-:Y:S01]  /*6460*/  @!P2 IMAD.IADD R10, R10, 0x1, -R4 ;  /* 0x000000010a0aa824 */ /* 0x000fe200078e0a04 */
[C---:B-1----:R-:W-:Y:S01]  /*6470*/  IADD3 R5, R28.reuse, 0x18f, RZ ;  /* 0x0000018f1c057810 */ /* 0x042fe20007ffe0ff */
[----:B------:R0:W-:Y:S01]  /*6480*/  STL [R1+0x624], R6 ;  /* 0x0006240601007387 */ /* 0x0001e20000100800 */
[C---:B------:R-:W-:Y:S02]  /*6490*/  IADD3 R13, R28.reuse, 0x18e, RZ ;  /* 0x0000018e1c0d7810 */ /* 0x040fe40007ffe0ff */
[----:B------:R-:W-:Y:S02]  /*64a0*/  IABS R9, R5 ;  /* 0x0000000500097213 */ /* 0x000fe40000000000 */
[----:B------:R-:W-:Y:S01]  /*64b0*/  ISETP.GE.AND P2, PT, R5, RZ, PT ;  /* 0x000000ff0500720c */ /* 0x000fe20003f46270 */
[----:B------:R-:W-:Y:S01]  /*64c0*/  IMAD.HI.U32 R5, R25, R14, RZ ;  /* 0x0000000e19057227 */ /* 0x000fe200078e00ff */
[----:B------:R-:W-:-:S03]  /*64d0*/  IADD3 R12, R28, 0x18c, RZ ;  /* 0x0000018c1c0c7810 */ /* 0x000fc60007ffe0ff */
[--C-:B------:R-:W-:Y:S01]  /*64e0*/  @!P5 IMAD.IADD R2, R2, 0x1, -R4.reuse ;  /* 0x000000010202d824 */ /* 0x100fe200078e0a04 */
[----:B------:R-:W-:Y:S01]  /*64f0*/  ISETP.GT.U32.AND P5, PT, R4, R10, PT ;  /* 0x0000000a0400720c */ /* 0x000fe20003fa4070 */
[----:B0-----:R-:W-:Y:S01]  /*6500*/  IMAD.MOV.U32 R6, RZ, RZ, R19 ;  /* 0x000000ffff067224 */ /* 0x001fe200078e0013 */
[----:B------:R-:W-:Y:S01]  /*6510*/  IADD3 R19, R28, 0x18a, RZ ;  /* 0x0000018a1c137810 */ /* 0x000fe20007ffe0ff */
[----:B------:R-:W-:Y:S01]  /*6520*/  @!P4 IMAD.IADD R3, R3, 0x1, -R4 ;  /* 0x000000010303c824 */ /* 0x000fe200078e0a04 */
[----:B------:R-:W-:Y:S01]  /*6530*/  ISETP.GE.AND P4, PT, R0, RZ, PT ;  /* 0x000000ff0000720c */ /* 0x000fe20003f86270 */
[----:B------:R-:W-:Y:S02]  /*6540*/  IMAD.MOV R5, RZ, RZ, -R5 ;  /* 0x000000ffff057224 */ /* 0x000fe400078e0a05 */
[----:B------:R-:W-:Y:S02]  /*6550*/  IMAD.MOV.U32 R0, RZ, RZ, R9 ;  /* 0x000000ffff007224 */ /* 0x000fe400078e0009 */
[----:B------:R-:W-:Y:S01]  /*6560*/  @!P3 IMAD.MOV R6, RZ, RZ, -R6 ;  /* 0x000000ffff06b224 */ /* 0x000fe200078e0a06 */
[C---:B------:R-:W-:Y:S01]  /*6570*/  ISETP.GT.U32.AND P3, PT, R4.reuse, R2, PT ;  /* 0x000000020400720c */ /* 0x040fe20003f64070 */
[----:B------:R-:W-:-:S02]  /*6580*/  IMAD R14, R4, R5, R14 ;  /* 0x00000005040e7224 */ /* 0x000fc400078e020e */
[----:B------:R-:W-:Y:S01]  /*6590*/  IMAD.HI.U32 R9, R25, R0, RZ ;  /* 0x0000000019097227 */ /* 0x000fe200078e00ff */
[----:B------:R0:W-:Y:S03]  /*65a0*/  STL [R1+0x628], R6 ;  /* 0x0006280601007387 */ /* 0x0001e60000100800 */
[----:B------:R-:W-:Y:S01]  /*65b0*/  @!P5 IMAD.IADD R10, R10, 0x1, -R4 ;  /* 0x000000010a0ad824 */ /* 0x000fe200078e0a04 */
[----:B------:R-:W-:-:S03]  /*65c0*/  ISETP.GT.U32.AND P5, PT, R4, R14, PT ;  /* 0x0000000e0400720c */ /* 0x000fc60003fa4070 */
[----:B------:R-:W-:Y:S02]  /*65d0*/  IMAD.MOV.U32 R7, RZ, RZ, R10 ;  /* 0x000000ffff077224 */ /* 0x000fe400078e000a */
[----:B------:R-:W-:Y:S02]  /*65e0*/  @!P3 IMAD.IADD R2, R2, 0x1, -R4 ;  /* 0x000000010202b824 */ /* 0x000fe400078e0a04 */
[----:B0-----:R-:W-:Y:S02]  /*65f0*/  IMAD.MOV.U32 R6, RZ, RZ, R3 ;  /* 0x000000ffff067224 */ /* 0x001fe400078e0003 */
[----:B------:R-:W-:Y:S01]  /*6600*/  IMAD.MOV R3, RZ, RZ, -R9 ;  /* 0x000000ffff037224 */ /* 0x000fe200078e0a09 */
[----:B------:R-:W-:Y:S01]  /*6610*/  IADD3 R9, R28, 0x18d, RZ ;  /* 0x0000018d1c097810 */ /* 0x000fe20007ffe0ff */
[----:B------:R-:W-:Y:S02]  /*6620*/  @!P6 IMAD.MOV R7, RZ, RZ, -R7 ;  /* 0x000000ffff07e224 */ /* 0x000fe400078e0a07 */
[----:B------:R-:W-:Y:S01]  /*6630*/  IMAD R3, R4, R3, R0 ;  /* 0x0000000304037224 */ /* 0x000fe200078e0200 */
[----:B------:R-:W-:Y:S01]  /*6640*/  ISETP.GE.AND P3, PT, R9, RZ, PT ;  /* 0x000000ff0900720c */ /* 0x000fe20003f66270 */
[----:B------:R-:W-:Y:S01]  /*6650*/  @!P1 IMAD.MOV R6, RZ, RZ, -R6 ;  /* 0x000000ffff069224 */ /* 0x000fe200078e0a06 */
[----:B------:R-:W-:Y:S01]  /*6660*/  ISETP.GE.AND P1, PT, R13, RZ, PT ;  /* 0x000000ff0d00720c */ /* 0x000fe20003f26270 */
[----:B------:R-:W-:Y:S01]  /*6670*/  @!P5 IMAD.IADD R14, R14, 0x1, -R4 ;  /* 0x000000010e0ed824 */ /* 0x000fe200078e0a04 */
[----:B------:R-:W-:-:S02]  /*6680*/  ISETP.GT.U32.AND P6, PT, R4, R3, PT ;  /* 0x000000030400720c */ /* 0x000fc40003fc4070 */
[----:B------:R-:W-:Y:S01]  /*6690*/  IABS R13, R13 ;  /* 0x0000000d000d7213 */ /* 0x000fe20000000000 */
[----:B------:R0:W-:Y:S01]  /*66a0*/  STL [R1+0x62c], R6 ;  /* 0x00062c0601007387 */ /* 0x0001e20000100800 */
[----:B------:R-:W-:Y:S02]  /*66b0*/  ISETP.GT.U32.AND P5, PT, R4, R14, PT ;  /* 0x0000000e0400720c */ /* 0x000fe40003fa4070 */
[----:B------:R-:W-:Y:S01]  /*66c0*/  IABS R9, R9 ;  /* 0x0000000900097213 */ /* 0x000fe20000000000 */
[----:B------:R-:W-:Y:S01]  /*66d0*/  IMAD.HI.U32 R5, R25, R13, RZ ;  /* 0x0000000d19057227 */ /* 0x000fe200078e00ff */
[----:B------:R-:W-:Y:S01]  /*66e0*/  IADD3 R0, R28, 0x18b, RZ ;  /* 0x0000018b1c007810 */ /* 0x000fe20007ffe0ff */
[----:B------:R-:W-:Y:S02]  /*66f0*/  STL [R1+0x630], R7 ;  /* 0x0006300701007387 */ /* 0x000fe40000100800 */
[----:B------:R-:W-:Y:S01]  /*6700*/  IMAD.MOV R5, RZ, RZ, -R5 ;  /* 0x000000ffff057224 */ /* 0x000fe200078e0a05 */
[----:B------:R-:W-:Y:S01]  /*6710*/  IABS R11, R0 ;  /* 0x00000000000b7213 */ /* 0x000fe20000000000 */
[----:B0-----:R-:W-:-:S02]  /*6720*/  IMAD.MOV.U32 R6, RZ, RZ, R2 ;  /* 0x000000ffff067224 */ /* 0x001fc400078e0002 */
[----:B------:R-:W-:Y:S02]  /*6730*/  @!P6 IMAD.IADD R3, R3, 0x1, -R4 ;  /* 0x000000010303e824 */ /* 0x000fe400078e0a04 */
[----:B------:R-:W-:Y:S01]  /*6740*/  @!P0 IMAD.MOV R6, RZ, RZ, -R6 ;  /* 0x000000ffff068224 */ /* 0x000fe200078e0a06 */
[----:B------:R-:W-:Y:S01]  /*6750*/  ISETP.GE.AND P0, PT, R12, RZ, PT ;  /* 0x000000ff0c00720c */ /* 0x000fe20003f06270 */
[C---:B------:R-:W-:Y:S01]  /*6760*/  IMAD R13, R4.reuse, R5, R13 ;  /* 0x00000005040d7224 */ /* 0x040fe200078e020d */
[----:B------:R-:W-:Y:S01]  /*6770*/  IABS R12, R12 ;  /* 0x0000000c000c7213 */ /* 0x000fe20000000000 */
[----:B------:R-:W-:Y:S01]  /*6780*/  IMAD.MOV.U32 R10, RZ, RZ, R9 ;  /* 0x000000ffff0a7224 */ /* 0x000fe200078e0009 */
[----:B------:R-:W-:Y:S01]  /*6790*/  ISETP.GT.U32.AND P6, PT, R4, R3, PT ;  /* 0x000000030400720c */ /* 0x000fe20003fc4070 */
[----:B------:R-:W-:Y:S01]  /*67a0*/  @!P5 IMAD.IADD R14, R14, 0x1, -R4 ;  /* 0x000000010e0ed824 */ /* 0x000fe200078e0a04 */
[----:B------:R-:W-:Y:S01]  /*67b0*/  ISETP.GT.U32.AND P5, PT, R4, R13, PT ;  /* 0x0000000d0400720c */ /* 0x000fe20003fa4070 */
[C---:B------:R-:W-:Y:S01]  /*67c0*/  IMAD.HI.U32 R5, R25.reuse, R12, RZ ;  /* 0x0000000c19057227 */ /* 0x040fe200078e00ff */
[----:B------:R0:W-:Y:S03]  /*67d0*/  STL [R1+0x63c], R6 ;  /* 0x00063c0601007387 */ /* 0x0001e60000100800 */
[----:B------:R-:W-:-:S04]  /*67e0*/  IMAD.HI.U32 R2, R25, R10, RZ ;  /* 0x0000000a19027227 */ /* 0x000fc800078e00ff */
[----:B------:R-:W-:-:S04]  /*67f0*/  IMAD.HI.U32 R9, R25, R11, RZ ;  /* 0x0000000b19097227 */ /* 0x000fc800078e00ff */
[----:B------:R-:W-:Y:S02]  /*6800*/  IMAD.MOV R5, RZ, RZ, -R5 ;  /* 0x000000ffff057224 */ /* 0x000fe400078e0a05 */
[----:B------:R-:W-:Y:S02]  /*6810*/  IMAD.MOV R2, RZ, RZ, -R2 ;  /* 0x000000ffff027224 */ /* 0x000fe400078e0a02 */
[----:B------:R-:W-:Y:S02]  /*6820*/  IMAD.MOV R9, RZ, RZ, -R9 ;  /* 0x000000ffff097224 */ /* 0x000fe400078e0a09 */
[C---:B------:R-:W-:Y:S02]  /*6830*/  IMAD R12, R4.reuse, R5, R12 ;  /* 0x00000005040c7224 */ /* 0x040fe400078e020c */
[----:B------:R-:W-:Y:S01]  /*6840*/  IMAD R10, R4, R2, R10 ;  /* 0x00000002040a7224 */ /* 0x000fe200078e020a */
[----:B------:R-:W-:Y:S01]  /*6850*/  IABS R2, R19 ;  /* 0x0000001300027213 */ /* 0x000fe20000000000 */
[----:B0-----:R-:W-:-:S02]  /*6860*/  IMAD.MOV.U32 R6, RZ, RZ, R14 ;  /* 0x000000ffff067224 */ /* 0x001fc400078e000e */
[----:B------:R-:W-:Y:S01]  /*6870*/  IMAD R11, R4, R9, R11 ;  /* 0x00000009040b7224 */ /* 0x000fe200078e020b */
[----:B------:R-:W-:Y:S01]  /*6880*/  IADD3 R9, R28, 0x188, RZ ;  /* 0x000001881c097810 */ /* 0x000fe20007ffe0ff */
[----:B------:R-:W-:Y:S01]  /*6890*/  @!P6 IMAD.IADD R3, R3, 0x1, -R4 ;  /* 0x000000010303e824 */ /* 0x000fe200078e0a04 */
[C---:B------:R-:W-:Y:S01]  /*68a0*/  ISETP.GT.U32.AND P6, PT, R4.reuse, R12, PT ;  /* 0x0000000c0400720c */ /* 0x040fe20003fc4070 */
[----:B------:R-:W-:Y:S01]  /*68b0*/  @!P4 IMAD.MOV R6, RZ, RZ, -R6 ;  /* 0x000000ffff06c224 */ /* 0x000fe200078e0a06 */
[C---:B------:R-:W-:Y:S01]  /*68c0*/  ISETP.GT.U32.AND P4, PT, R4.reuse, R10, PT ;  /* 0x0000000a0400720c */ /* 0x040fe20003f84070 */
[----:B------:R-:W-:Y:S01]  /*68d0*/  @!P5 IMAD.IADD R13, R13, 0x1, -R4 ;  /* 0x000000010d0dd824 */ /* 0x000fe200078e0a04 */
[----:B------:R-:W-:Y:S01]  /*68e0*/  ISETP.GT.U32.AND P5, PT, R4, R11, PT ;  /* 0x0000000b0400720c */ /* 0x000fe20003fa4070 */
[----:B------:R-:W-:Y:S01]  /*68f0*/  IMAD.HI.U32 R5, R25, R2, RZ ;  /* 0x0000000219057227 */ /* 0x000fe200078e00ff */
[----:B------:R0:W-:Y:S01]  /*6900*/  STL [R1+0x638], R6 ;  /* 0x0006380601007387 */ /* 0x0001e20000100800 */
[----:B------:R-:W-:-:S02]  /*6910*/  IABS R18, R9 ;  /* 0x0000000900127213 */ /* 0x000fc40000000000 */
[----:B------:R-:W-:-:S03]  /*6920*/  IMAD.MOV R5, RZ, RZ, -R5 ;  /* 0x000000ffff057224 */ /* 0x000fc600078e0a05 */
[----:B------:R-:W-:-:S04]  /*6930*/  IMAD.HI.U32 R14, R25, R18, RZ ;  /* 0x00000012190e7227 */ /* 0x000fc800078e00ff */
[--C-:B------:R-:W-:Y:S02]  /*6940*/  @!P6 IMAD.IADD R12, R12, 0x1, -R4.reuse ;  /* 0x000000010c0ce824 */ /* 0x100fe400078e0a04 */
[--C-:B------:R-:W-:Y:S01]  /*6950*/  @!P4 IMAD.IADD R10, R10, 0x1, -R4.reuse ;  /* 0x000000010a0ac824 */ /* 0x100fe200078e0a04 */
[C---:B------:R-:W-:Y:S01]  /*6960*/  ISETP.GT.U32.AND P4, PT, R4.reuse, R13, PT ;  /* 0x0000000d0400720c */ /* 0x040fe20003f84070 */
[----:B------:R-:W-:Y:S01]  /*6970*/  @!P5 IMAD.IADD R11, R11, 0x1, -R4 ;  /* 0x000000010b0bd824 */ /* 0x000fe200078e0a04 */
[C---:B------:R-:W-:Y:S01]  /*6980*/  ISETP.GT.U32.AND P5, PT, R4.reuse, R12, PT ;  /* 0x0000000c0400720c */ /* 0x040fe20003fa4070 */
[----:B0-----:R-:W-:Y:S01]  /*6990*/  IMAD.MOV.U32 R6, RZ, RZ, R3 ;  /* 0x000000ffff067224 */ /* 0x001fe200078e0003 */
[----:B------:R-:W-:Y:S01]  /*69a0*/  ISETP.GT.U32.AND P6, PT, R4, R10, PT ;  /* 0x0000000a0400720c */ /* 0x000fe20003fc4070 */
[----:B------:R-:W-:-:S04]  /*69b0*/  IMAD.HI.U32 R3, R25, R15, RZ ;  /* 0x0000000f19037227 */ /* 0x000fc800078e00ff */
[----:B------:R-:W-:Y:S02]  /*69c0*/  IMAD.MOV R3, RZ, RZ, -R3 ;  /* 0x000000ffff037224 */ /* 0x000fe400078e0a03 */
[----:B------:R-:W-:Y:S01]  /*69d0*/  @!P2 IMAD.MOV R6, RZ, RZ, -R6 ;  /* 0x000000ffff06a224 */ /* 0x000fe200078e0a06 */
[C---:B------:R-:W-:Y:S01]  /*69e0*/  ISETP.GT.U32.AND P2, PT, R4.reuse, R11, PT ;  /* 0x0000000b0400720c */ /* 0x040fe20003f44070 */
[----:B------:R-:W-:Y:S01]  /*69f0*/  IMAD R2, R4, R5, R2 ;  /* 0x0000000504027224 */ /* 0x000fe200078e0202 */
[----:B------:R-:W-:Y:S01]  /*6a00*/  IADD3 R5, R28, 0x187, RZ ;  /* 0x000001871c057810 */ /* 0x000fe20007ffe0ff */
[----:B------:R-:W-:Y:S01]  /*6a10*/  IMAD R15, R4, R3, R15 ;  /* 0x00000003040f7224 */ /* 0x000fe200078e020f */
[----:B------:R-:W-:Y:S01]  /*6a20*/  IADD3 R3, R28, 0x186, RZ ;  /* 0x000001861c037810 */ /* 0x000fe20007ffe0ff */
[--C-:B------:R-:W-:Y:S01]  /*6a30*/  @!P4 IMAD.IADD R13, R13, 0x1, -R4.reuse ;  /* 0x000000010d0dc824 */ /* 0x100fe200078e0a04 */
[----:B------:R-:W-:Y:S01]  /*6a40*/  ISETP.GT.U32.AND P4, PT, R4, R2, PT ;  /* 0x000000020400720c */ /* 0x000fe20003f84070 */
[--C-:B------:R-:W-:Y:S01]  /*6a50*/  @!P5 IMAD.IADD R12, R12, 0x1, -R4.reuse ;  /* 0x000000010c0cd824 */ /* 0x100fe200078e0a04 */
[----:B------:R-:W-:Y:S01]  /*6a60*/  ISETP.GT.U32.AND P5, PT, R4, R15, PT ;  /* 0x0000000f0400720c */ /* 0x000fe20003fa4070 */
[--C-:B------:R-:W-:Y:S01]  /*6a70*/  @!P6 IMAD.IADD R10, R10, 0x1, -R4.reuse ;  /* 0x000000010a0ae824 */ /* 0x100fe200078e0a04 */
[----:B------:R0:W-:Y:S01]  /*6a80*/  STL [R1+0x634], R6 ;  /* 0x0006340601007387 */ /* 0x0001e20000100800 */
[----:B------:R-:W-:Y:S01]  /*6a90*/  IMAD.MOV.U32 R7, RZ, RZ, R13 ;  /* 0x000000ffff077224 */ /* 0x000fe200078e000d */
[----:B------:R-:W-:Y:S01]  /*6aa0*/  IABS R17, R5 ;  /* 0x0000000500117213 */ /* 0x000fe20000000000 */
[----:B------:R-:W-:Y:S01]  /*6ab0*/  @!P2 IMAD.IADD R11, R11, 0x1, -R4 ;  /* 0x000000010b0ba824 */ /* 0x000fe200078e0a04 */
[----:B------:R-:W-:Y:S01]  /*6ac0*/  ISETP.GE.AND P2, PT, R19, RZ, PT ;  /* 0x000000ff1300720c */ /* 0x000fe20003f46270 */
[----:B------:R-:W-:Y:S01]  /*6ad0*/  IMAD.MOV R14, RZ, RZ, -R14 ;  /* 0x000000ffff0e7224 */ /* 0x000fe200078e0a0e */
[----:B------:R-:W-:Y:S01]  /*6ae0*/  IABS R19, R3 ;  /* 0x0000000300137213 */ /* 0x000fe20000000000 */
[----:B------:R-:W-:Y:S01]  /*6af0*/  @!P1 IMAD.MOV R7, RZ, RZ, -R7 ;  /* 0x000000ffff079224 */ /* 0x000fe200078e0a07 */
[----:B------:R-:W-:Y:S01]  /*6b00*/  ISETP.GE.AND P6, PT, R0, RZ, PT ;  /* 0x000000ff0000720c */ /* 0x000fe20003fc6270 */
[--C-:B------:R-:W-:Y:S01]  /*6b10*/  @!P4 IMAD.IADD R2, R2, 0x1, -R4.reuse ;  /* 0x000000010202c824 */ /* 0x100fe200078e0a04 */
[----:B------:R-:W-:Y:S01]  /*6b20*/  ISETP.GE.AND P4, PT, R16, RZ, PT ;  /* 0x000000ff1000720c */ /* 0x000fe20003f86270 */
[----:B------:R-:W-:Y:S01]  /*6b30*/  @!P5 IMAD.IADD R15, R15, 0x1, -R4 ;  /* 0x000000010f0fd824 */ /* 0x000fe200078e0a04 */
[----:B------:R1:W-:Y:S01]  /*6b40*/  STL [R1+0x610], R7 ;  /* 0x0006100701007387 */ /* 0x0003e20000100800 */
[----:B------:R-:W-:Y:S01]  /*6b50*/  IMAD.MOV.U32 R16, RZ, RZ, R19 ;  /* 0x000000ffff107224 */ /* 0x000fe200078e0013 */
[C---:B------:R-:W-:Y:S01]  /*6b60*/  ISETP.GT.U32.AND P1, PT, R4.reuse, R2, PT ;  /* 0x000000020400720c */ /* 0x040fe20003f24070 */
[----:B0-----:R-:W-:Y:S01]  /*6b70*/  IMAD.MOV.U32 R6, RZ, RZ, R10 ;  /* 0x000000ffff067224 */ /* 0x001fe200078e000a */
[----:B------:R-:W-:Y:S01]  /*6b80*/  ISETP.GT.U32.AND P5, PT, R4, R15, PT ;  /* 0x0000000f0400720c */ /* 0x000fe20003fa4070 */
[----:B------:R-:W-:-:S04]  /*6b90*/  IMAD.HI.U32 R13, R25, R16, RZ ;  /* 0x00000010190d7227 */ /* 0x000fc800078e00ff */
[----:B------:R-:W-:Y:S02]  /*6ba0*/  IMAD.MOV R10, RZ, RZ, -R13 ;  /* 0x000000ffff0a7224 */ /* 0x000fe400078e0a0d */
[C---:B------:R-:W-:Y:S02]  /*6bb0*/  IMAD R18, R4.reuse, R14, R18 ;  /* 0x0000000e04127224 */ /* 0x040fe400078e0212 */
[----:B------:R-:W-:Y:S02]  /*6bc0*/  IMAD R16, R4, R10, R16 ;  /* 0x0000000a04107224 */ /* 0x000fe400078e0210 */
[----:B------:R-:W-:-:S04]  /*6bd0*/  IMAD.HI.U32 R0, R25, R17, RZ ;  /* 0x0000001119007227 */ /* 0x000fc800078e00ff */
[----:B------:R-:W-:Y:S01]  /*6be0*/  @!P3 IMAD.MOV R6, RZ, RZ, -R6 ;  /* 0x000000ffff06b224 */ /* 0x000fe200078e0a06 */
[C---:B------:R-:W-:Y:S01]  /*6bf0*/  ISETP.GT.U32.AND P3, PT, R4.reuse, R18, PT ;  /* 0x000000120400720c */ /* 0x040fe20003f64070 */
[----:B------:R-:W-:Y:S01]  /*6c00*/  @!P5 IMAD.IADD R15, R15, 0x1, -R4 ;  /* 0x000000010f0fd824 */ /* 0x000fe200078e0a04 */
[----:B------:R-:W-:Y:S01]  /*6c10*/  ISETP.GT.U32.AND P5, PT, R4, R16, PT ;  /* 0x000000100400720c */ /* 0x000fe20003fa4070 */
[----:B------:R-:W-:Y:S01]  /*6c20*/  IMAD.MOV R0, RZ, RZ, -R0 ;  /* 0x000000ffff007224 */ /* 0x000fe200078e0a00 */
[----:B------:R0:W-:Y:S01]  /*6c30*/  STL [R1+0x614], R6 ;  /* 0x0006140601007387 */ /* 0x0001e20000100800 */
[----:B------:R-:W-:Y:S01]  /*6c40*/  @!P1 IMAD.IADD R2, R2, 0x1, -R4 ;  /* 0x0000000102029824 */ /* 0x000fe200078e0a04 */
[----:B------:R-:W-:Y:S01]  /*6c50*/  ISETP.GE.AND P1, PT, R5, RZ, PT ;  /* 0x000000ff0500720c */ /* 0x000fe20003f26270 */
[----:B------:R-:W-:Y:S01]  /*6c60*/  IMAD R17, R4, R0, R17 ;  /* 0x0000000004117224 */ /* 0x000fe200078e0211 */
[C---:B------:R-:W-:Y:S01]  /*6c70*/  IADD3 R5, R28.reuse, 0x184, RZ ;  /* 0x000001841c057810 */ /* 0x040fe20007ffe0ff */
[----:B-1----:R-:W-:Y:S01]  /*6c80*/  IMAD.MOV.U32 R7, RZ, RZ, R12 ;  /* 0x000000ffff077224 */ /* 0x002fe200078e000c */
[----:B------:R-:W-:-:S03]  /*6c90*/  IADD3 R0, R28, 0x185, RZ ;  /* 0x000001851c007810 */ /* 0x000fc60007ffe0ff */
[--C-:B------:R-:W-:Y:S01]  /*6ca0*/  @!P3 IMAD.IADD R18, R18, 0x1, -R4.reuse ;  /* 0x000000011212b824 */ /* 0x100fe200078e0a04 */
[----:B------:R-:W-:Y:S01]  /*6cb0*/  ISETP.GE.AND P3, PT, R3, RZ, PT ;  /* 0x000000ff0300720c */ /* 0x000fe20003f66270 */
[----:B0-----:R-:W-:Y:S01]  /*6cc0*/  IMAD.MOV.U32 R6, RZ, RZ, R11 ;  /* 0x000000ffff067224 */ /* 0x001fe200078e000b */
[----:B------:R-:W-:Y:S01]  /*6cd0*/  IABS R3, R5 ;  /* 0x0000000500037213 */ /* 0x000fe20000000000 */
[----:B------:R-:W-:Y:S01]  /*6ce0*/  @!P5 IMAD.IADD R16, R16, 0x1, -R4 ;  /* 0x000000011010d824 */ /* 0x000fe200078e0a04 */
[----:B------:R-:W-:Y:S01]  /*6cf0*/  IABS R13, R0 ;  /* 0x00000000000d7213 */ /* 0x000fe20000000000 */
[----:B------:R-:W-:Y:S01]  /*6d00*/  @!P6 IMAD.MOV R6, RZ, RZ, -R6 ;  /* 0x000000ffff06e224 */ /* 0x000fe200078e0a06 */
[C---:B------:R-:W-:Y:S01]  /*6d10*/  ISETP.GT.U32.AND P6, PT, R4.reuse, R17, PT ;  /* 0x000000110400720c */ /* 0x040fe20003fc4070 */
[----:B------:R-:W-:Y:S01]  /*6d20*/  @!P0 IMAD.MOV R7, RZ, RZ, -R7 ;  /* 0x000000ffff078224 */ /* 0x000fe200078e0a07 */
[----:B------:R-:W-:Y:S01]  /*6d30*/  ISETP.GE.AND P0, PT, R9, RZ, PT ;  /* 0x000000ff0900720c */ /* 0x000fe20003f06270 */
[----:B------:R-:W-:Y:S01]  /*6d40*/  IMAD.HI.U32 R9, R25, R3, RZ ;  /* 0x0000000319097227 */ /* 0x000fe200078e00ff */
[----:B------:R-:W-:-:S02]  /*6d50*/  ISETP.GT.U32.AND P5, PT, R4, R16, PT ;  /* 0x000000100400720c */ /* 0x000fc40003fa4070 */
[----:B------:R-:W-:Y:S01]  /*6d60*/  STL [R1+0x618], R7 ;  /* 0x0006180701007387 */ /* 0x000fe20000100800 */
[----:B------:R-:W-:Y:S01]  /*6d70*/  IMAD.MOV R9, RZ, RZ, -R9 ;  /* 0x000000ffff097224 */ /* 0x000fe200078e0a09 */
[----:B------:R-:W-:Y:S01]  /*6d80*/  IADD3 R11, R28, 0x183, RZ ;  /* 0x000001831c0b7810 */ /* 0x000fe20007ffe0ff */
[----:B------:R-:W-:Y:S01]  /*6d90*/  IMAD.HI.U32 R10, R25, R13, RZ ;  /* 0x0000000d190a7227 */ /* 0x000fe200078e00ff */
[----:B------:R0:W-:Y:S02]  /*6da0*/  STL [R1+0x61c], R6 ;  /* 0x00061c0601007387 */ /* 0x0001e40000100800 */
[----:B------:R-:W-:Y:S01]  /*6db0*/  IABS R14, R11 ;  /* 0x0000000b000e7213 */ /* 0x000fe20000000000 */
[----:B------:R-:W-:Y:S01]  /*6dc0*/  @!P6 IMAD.IADD R17, R17, 0x1, -R4 ;  /* 0x000000011111e824 */ /* 0x000fe200078e0a04 */
[C---:B------:R-:W-:Y:S01]  /*6dd0*/  ISETP.GT.U32.AND P6, PT, R4.reuse, R18, PT ;  /* 0x000000120400720c */ /* 0x040fe20003fc4070 */
[----:B------:R-:W-:Y:S01]  /*6de0*/  IMAD R3, R4, R9, R3 ;  /* 0x0000000904037224 */ /* 0x000fe200078e0203 */
[----:B------:R-:W-:Y:S01]  /*6df0*/  IADD3 R9, R28, 0x181, RZ ;  /* 0x000001811c097810 */ /* 0x000fe20007ffe0ff */
[----:B------:R-:W-:-:S02]  /*6e00*/  IMAD.MOV R10, RZ, RZ, -R10 ;  /* 0x000000ffff0a7224 */ /* 0x000fc400078e0a0a */
[----:B------:R-:W-:Y:S01]  /*6e10*/  @!P5 IMAD.IADD R16, R16, 0x1, -R4 ;  /* 0x000000011010d824 */ /* 0x000fe200078e0a04 */
[C---:B------:R-:W-:Y:S01]  /*6e20*/  ISETP.GT.U32.AND P5, PT, R4.reuse, R3, PT ;  /* 0x000000030400720c */ /* 0x040fe20003fa4070 */
[----:B0-----:R-:W-:Y:S01]  /*6e30*/  IMAD.MOV.U32 R6, RZ, RZ, R2 ;  /* 0x000000ffff067224 */ /* 0x001fe200078e0002 */
[----:B------:R-:W-:Y:S01]  /*6e40*/  IABS R12, R9 ;  /* 0x00000009000c7213 */ /* 0x000fe20000000000 */
[----:B------:R-:W-:Y:S01]  /*6e50*/  IMAD R13, R4, R10, R13 ;  /* 0x0000000a040d7224 */ /* 0x000fe200078e020d */
[----:B------:R-:W-:Y:S01]  /*6e60*/  IADD3 R2, R28, 0x182, RZ ;  /* 0x000001821c027810 */ /* 0x000fe20007ffe0ff */
[----:B------:R-:W-:Y:S01]  /*6e70*/  @!P2 IMAD.MOV R6, RZ, RZ, -R6 ;  /* 0x000000ffff06a224 */ /* 0x000fe200078e0a06 */
[----:B------:R-:W-:Y:S01]  /*6e80*/  ISETP.GT.U32.AND P2, PT, R4, R17, PT ;  /* 0x000000110400720c */ /* 0x000fe20003f44070 */
[----:B------:R-:W-:Y:S01]  /*6e90*/  @!P6 IMAD.IADD R18, R18, 0x1, -R4 ;  /* 0x000000011212e824 */ /* 0x000fe200078e0a04 */
[----:B------:R-:W-:Y:S01]  /*6ea0*/  ISETP.GT.U32.AND P6, PT, R4, R13, PT ;  /* 0x0000000d0400720c */ /* 0x000fe20003fc4070 */
[----:B------:R-:W-:Y:S01]  /*6eb0*/  IMAD.MOV.U32 R7, RZ, RZ, R15 ;  /* 0x000000ffff077224 */ /* 0x000fe200078e000f */
[----:B------:R0:W-:Y:S01]  /*6ec0*/  STL [R1+0x620], R6 ;  /* 0x0006200601007387 */ /* 0x0001e20000100800 */
[----:B------:R-:W-:Y:S01]  /*6ed0*/  IMAD.HI.U32 R15, R25, R12, RZ ;  /* 0x0000000c190f7227 */ /* 0x000fe200078e00ff */
[----:B------:R-:W-:-:S03]  /*6ee0*/  IABS R10, R2 ;  /* 0x00000002000a7213 */ /* 0x000fc60000000000 */
[--C-:B------:R-:W-:Y:S02]  /*6ef0*/  @!P5 IMAD.IADD R3, R3, 0x1, -R4.reuse ;  /* 0x000000010303d824 */ /* 0x100fe400078e0a04 */
[----:B------:R-:W-:Y:S02]  /*6f00*/  @!P4 IMAD.MOV R7, RZ, RZ, -R7 ;  /* 0x000000ffff07c224 */ /* 0x000fe400078e0a07 */
[--C-:B------:R-:W-:Y:S01]  /*6f10*/  @!P2 IMAD.IADD R17, R17, 0x1, -R4.reuse ;  /* 0x000000011111a824 */ /* 0x100fe200078e0a04 */
[----:B------:R-:W-:Y:S01]  /*6f20*/  ISETP.GT.U32.AND P5, PT, R4, R3, PT ;  /* 0x000000030400720c */ /* 0x000fe20003fa4070 */
[----:B------:R-:W-:Y:S01]  /*6f30*/  @!P6 IMAD.IADD R13, R13, 0x1, -R4 ;  /* 0x000000010d0de824 */ /* 0x000fe200078e0a04 */
[----:B------:R1:W-:Y:S01]  /*6f40*/  STL [R1+0x5a8], R7 ;  /* 0x0005a80701007387 */ /* 0x0003e20000100800 */
[----:B0-----:R-:W-:Y:S01]  /*6f50*/  IMAD.MOV.U32 R6, RZ, RZ, R18 ;  /* 0x000000ffff067224 */ /* 0x001fe200078e0012 */
[----:B------:R-:W-:Y:S01]  /*6f60*/  ISETP.GE.AND P2, PT, R0, RZ, PT ;  /* 0x000000ff0000720c */ /* 0x000fe20003f46270 */
[----:B------:R-:W-:Y:S01]  /*6f70*/  IMAD.HI.U32 R19, R25, R14, RZ ;  /* 0x0000000e19137227 */ /* 0x000fe200078e00ff */
[----:B------:R-:W-:-:S02]  /*6f80*/  ISETP.GT.U32.AND P4, PT, R4, R13, PT ;  /* 0x0000000d0400720c */ /* 0x000fc40003f84070 */
[----:B------:R-:W-:Y:S01]  /*6f90*/  ISETP.GE.AND P6, PT, R5, RZ, PT ;  /* 0x000000ff0500720c */ /* 0x000fe20003fc6270 */
[----:B------:R-:W-:Y:S01]  /*6fa0*/  IMAD.MOV R15, RZ, RZ, -R15 ;  /* 0x000000ffff0f7224 */ /* 0x000fe200078e0a0f */
[----:B------:R-:W-:Y:S01]  /*6fb0*/  IADD3 R5, R28, 0x180, RZ ;  /* 0x000001801c057810 */ /* 0x000fe20007ffe0ff */
[----:B------:R-:W-:Y:S02]  /*6fc0*/  @!P0 IMAD.MOV R6, RZ, RZ, -R6 ;  /* 0x000000ffff068224 */ /* 0x000fe400078e0a06 */
[----:B-1----:R-:W-:Y:S02]  /*6fd0*/  IMAD.MOV.U32 R7, RZ, RZ, R17 ;  /* 0x000000ffff077224 */ /* 0x002fe400078e0011 */
[----:B------:R-:W-:Y:S01]  /*6fe0*/  IMAD.MOV R19, RZ, RZ, -R19 ;  /* 0x000000ffff137224 */ /* 0x000fe200078e0a13 */
[----:B------:R0:W-:Y:S01]  /*6ff0*/  STL [R1+0x5ac], R6 ;  /* 0x0005ac0601007387 */ /* 0x0001e20000100800 */
[----:B------:R-:W-:Y:S01]  /*7000*/  @!P1 IMAD.MOV R7, RZ, RZ, -R7 ;  /* 0x000000ffff079224 */ /* 0x000fe200078e0a07 */
[----:B------:R-:W-:Y:S01]  /*7010*/  ISETP.GE.AND P1, PT, R11, RZ, PT ;  /* 0x000000ff0b00720c */ /* 0x000fe20003f26270 */
[----:B------:R-:W-:-:S02]  /*7020*/  IMAD R11, R4, R15, R12 ;  /* 0x0000000f040b7224 */ /* 0x000fc400078e020c */
[----:B------:R-:W-:Y:S01]  /*7030*/  IMAD.HI.U32 R0, R25, R10, RZ ;  /* 0x0000000a19007227 */ /* 0x000fe200078e00ff */
[----:B------:R-:W-:Y:S03]  /*7040*/  STL [R1+0x5bc], R7 ;  /* 0x0005bc0701007387 */ /* 0x000fe60000100800 */
[----:B------:R-:W-:Y:S01]  /*7050*/  IMAD R14, R4, R19, R14 ;  /* 0x00000013040e7224 */ /* 0x000fe200078e020e */
[----:B------:R-:W-:Y:S01]  /*7060*/  IADD3 R19, R28, 0x16b, RZ ;  /* 0x0000016b1c137810 */ /* 0x000fe20007ffe0ff */
[----:B0-----:R-:W-:Y:S02]  /*7070*/  IMAD.MOV.U32 R6, RZ, RZ, R16 ;  /* 0x000000ffff067224 */ /* 0x001fe400078e0010 */
[----:B------:R-:W-:Y:S01]  /*7080*/  @!P5 IMAD.IADD R3, R3, 0x1, -R4 ;  /* 0x000000010303d824 */ /* 0x000fe200078e0a04 */
[C---:B------:R-:W-:Y:S01]  /*7090*/  ISETP.GT.U32.AND P5, PT, R4.reuse, R11, PT ;  /* 0x0000000b0400720c */ /* 0x040fe20003fa4070 */
[----:B------:R-:W-:Y:S01]  /*70a0*/  IMAD.MOV R0, RZ, RZ, -R0 ;  /* 0x000000ffff007224 */ /* 0x000fe200078e0a00 */
[C---:B------:R-:W-:Y:S01]  /*70b0*/  ISETP.GT.U32.AND P0, PT, R4.reuse, R14, PT ;  /* 0x0000000e0400720c */ /* 0x040fe20003f04070 */
[----:B------:R-:W-:Y:S01]  /*70c0*/  @!P3 IMAD.MOV R6, RZ, RZ, -R6 ;  /* 0x000000ffff06b224 */ /* 0x000fe200078e0a06 */
[----:B------:R-:W-:Y:S01]  /*70d0*/  IABS R20, R19 ;  /* 0x0000001300147213 */ /* 0x000fe20000000000 */
[----:B------:R-:W-:Y:S01]  /*70e0*/  IMAD R10, R4, R0, R10 ;  /* 0x00000000040a7224 */ /* 0x000fe200078e020a */
[----:B------:R-:W-:Y:S01]  /*70f0*/  IABS R0, R5 ;  /* 0x0000000500007213 */ /* 0x000fe20000000000 */
[----:B------:R-:W-:Y:S01]  /*7100*/  @!P4 IMAD.IADD R13, R13, 0x1, -R4 ;  /* 0x000000010d0dc824 */ /* 0x000fe200078e0a04 */
[----:B------:R0:W-:Y:S01]  /*7110*/  STL [R1+0x600], R6 ;  /* 0x0006000601007387 */ /* 0x0001e20000100800 */
[----:B------:R-:W-:Y:S01]  /*7120*/  ISETP.GE.AND P4, PT, R2, RZ, PT ;  /* 0x000000ff0200720c */ /* 0x000fe20003f86270 */
[----:B------:R-:W-:Y:S01]  /*7130*/  IMAD.HI.U32 R23, R25, R20, RZ ;  /* 0x0000001419177227 */ /* 0x000fe200078e00ff */
[----:B------:R-:W-:-:S02]  /*7140*/  ISETP.GT.U32.AND P3, PT, R4, R10, PT ;  /* 0x0000000a0400720c */ /* 0x000fc40003f64070 */
[----:B------:R-:W-:Y:S01]  /*7150*/  IADD3 R2, R28, 0x17f, RZ ;  /* 0x0000017f1c027810 */ /* 0x000fe20007ffe0ff */
[--C-:B------:R-:W-:Y:S02]  /*7160*/  @!P5 IMAD.IADD R11, R11, 0x1, -R4.reuse ;  /* 0x000000010b0bd824 */ /* 0x100fe400078e0a04 */
[----:B------:R-:W-:Y:S01]  /*7170*/  @!P0 IMAD.IADD R14, R14, 0x1, -R4 ;  /* 0x000000010e0e8824 */ /* 0x000fe200078e0a04 */
[----:B------:R-:W-:Y:S01]  /*7180*/  ISETP.GE.AND P0, PT, R9, RZ, PT ;  /* 0x000000ff0900720c */ /* 0x000fe20003f06270 */
[----:B0-----:R-:W-:Y:S01]  /*7190*/  IMAD.MOV.U32 R6, RZ, RZ, R13 ;  /* 0x000000ffff067224 */ /* 0x001fe200078e000d */
[----:B------:R-:W-:Y:S01]  /*71a0*/  IABS R13, R2 ;  /* 0x00000002000d7213 */ /* 0x000fe20000000000 */
[----:B------:R-:W-:Y:S01]  /*71b0*/  IMAD.HI.U32 R12, R25, R0, RZ ;  /* 0x00000000190c7227 */ /* 0x000fe200078e00ff */
[----:B------:R-:W-:Y:S02]  /*71c0*/  ISETP.GT.U32.AND P5, PT, R4, R11, PT ;  /* 0x0000000b0400720c */ /* 0x000fe40003fa4070 */
[----:B------:R-:W-:Y:S01]  /*71d0*/  IADD3 R9, R28, 0x17e, RZ ;  /* 0x0000017e1c097810 */ /* 0x000fe20007ffe0ff */
[----:B------:R-:W-:Y:S01]  /*71e0*/  @!P2 IMAD.MOV R6, RZ, RZ, -R6 ;  /* 0x000000ffff06a224 */ /* 0x000fe200078e0a06 */
[----:B------:R-:W-:Y:S01]  /*71f0*/  ISETP.GT.U32.AND P2, PT, R4, R14, PT ;  /* 0x0000000e0400720c */ /* 0x000fe20003f44070 */
[----:B------:R-:W-:-:S02]  /*7200*/  @!P3 IMAD.IADD R10, R10, 0x1, -R4 ;  /* 0x000000010a0ab824 */ /* 0x000fc400078e0a04 */
[----:B------:R-:W-:Y:S01]  /*7210*/  IMAD.MOV R12, RZ, RZ, -R12 ;  /* 0x000000ffff0c7224 */ /* 0x000fe200078e0a0c */
[----:B------:R0:W-:Y:S01]  /*7220*/  STL [R1+0x604], R6 ;  /* 0x0006040601007387 */ /* 0x0001e20000100800 */
[----:B------:R-:W-:Y:S01]  /*7230*/  IMAD.MOV R23, RZ, RZ, -R23 ;  /* 0x000000ffff177224 */ /* 0x000fe200078e0a17 */
[C---:B------:R-:W-:Y:S01]  /*7240*/  ISETP.GT.U32.AND P3, PT, R4.reuse, R10, PT ;  /* 0x0000000a0400720c */ /* 0x040fe20003f64070 */
[C---:B------:R-:W-:Y:S01]  /*7250*/  IMAD R0, R4.reuse, R12, R0 ;  /* 0x0000000c04007224 */ /* 0x040fe200078e0200 */
[----:B------:R-:W-:Y:S01]  /*7260*/  IABS R12, R9 ;  /* 0x00000009000c7213 */ /* 0x000fe20000000000 */
[----:B------:R-:W-:Y:S02]  /*7270*/  @!P5 IMAD.IADD R11, R11, 0x1, -R4 ;  /* 0x000000010b0bd824 */ /* 0x000fe400078e0a04 */
[----:B------:R-:W-:Y:S02]  /*7280*/  IMAD R20, R4, R23, R20 ;  /* 0x0000001704147224 */ /* 0x000fe400078e0214 */
[----:B------:R-:W-:Y:S01]  /*7290*/  @!P2 IMAD.IADD R14, R14, 0x1, -R4 ;  /* 0x000000010e0ea824 */ /* 0x000fe200078e0a04 */
[----:B------:R-:W-:Y:S01]  /*72a0*/  ISETP.GT.U32.AND P2, PT, R4, R0, PT ;  /* 0x000000000400720c */ /* 0x000fe20003f44070 */
[----:B0-----:R-:W-:-:S02]  /*72b0*/  IMAD.MOV.U32 R6, RZ, RZ, R3 ;  /* 0x000000ffff067224 */ /* 0x001fc400078e0003 */
[----:B------:R-:W-:-:S04]  /*72c0*/  IMAD.HI.U32 R3, R25, R13, RZ ;  /* 0x0000000d19037227 */ /* 0x000fc800078e00ff */
[----:B------:R-:W-:Y:S02]  /*72d0*/  IMAD.MOV R3, RZ, RZ, -R3 ;  /* 0x000000ffff037224 */ /* 0x000fe400078e0a03 */
[----:B------:R-:W-:Y:S01]  /*72e0*/  @!P3 IMAD.IADD R10, R10, 0x1, -R4 ;  /* 0x000000010a0ab824 */ /* 0x000fe200078e0a04 */
[----:B------:R-:W-:Y:S01]  /*72f0*/  ISETP.GE.AND P3, PT, R2, RZ, PT ;  /* 0x000000ff0200720c */ /* 0x000fe20003f66270 */
[----:B------:R-:W-:Y:S01]  /*7300*/  IMAD R13, R4, R3, R13 ;  /* 0x00000003040d7224 */ /* 0x000fe200078e020d */
[----:B------:R-:W-:Y:S01]  /*7310*/  IADD3 R2, R28, 0x17d, RZ ;  /* 0x0000017d1c027810 */ /* 0x000fe20007ffe0ff */
[----:B------:R-:W-:Y:S01]  /*7320*/  @!P6 IMAD.MOV R6, RZ, RZ, -R6 ;  /* 0x000000ffff06e224 */ /* 0x000fe200078e0a06 */
[----:B------:R-:W-:Y:S01]  /*7330*/  ISETP.GE.AND P6, PT, R5, RZ, PT ;  /* 0x000000ff0500720c */ /* 0x000fe20003fc6270 */
[----:B------:R-:W-:Y:S01]  /*7340*/  IMAD.HI.U32 R16, R25, R12, RZ ;  /* 0x0000000c19107227 */ /* 0x000fe200078e00ff */
[----:B------:R-:W-:Y:S02]  /*7350*/  ISETP.GT.U32.AND P5, PT, R4, R13, PT ;  /* 0x0000000d0400720c */ /* 0x000fe40003fa4070 */
[----:B------:R0:W-:Y:S01]  /*7360*/  STL [R1+0x60c], R6 ;  /* 0x00060c0601007387 */ /* 0x0001e20000100800 */
[----:B------:R-:W-:Y:S01]  /*7370*/  IMAD.MOV R16, RZ, RZ, -R16 ;  /* 0x000000ffff107224 */ /* 0x000fe200078e0a10 */
[----:B------:R-:W-:Y:S01]  /*7380*/  IABS R5, R2 ;  /* 0x0000000200057213 */ /* 0x000fe20000000000 */
[----:B------:R-:W-:Y:S01]  /*7390*/  @!P2 IMAD.IADD R0, R0, 0x1, -R4 ;  /* 0x000000010000a824 */ /* 0x000fe200078e0a04 */
[----:B------:R-:W-:Y:S01]  /*73a0*/  ISETP.GE.AND P2, PT, R9, RZ, PT ;  /* 0x000000ff0900720c */ /* 0x000fe20003f46270 */
[----:B------:R-:W-:Y:S01]  /*73b0*/  IMAD R12, R4, R16, R12 ;  /* 0x00000010040c7224 */ /* 0x000fe200078e020c */
[----:B------:R-:W-:Y:S01]  /*73c0*/  IADD3 R3, R28, 0x17c, RZ ;  /* 0x0000017c1c037810 */ /* 0x000fe20007ffe0ff */
[----:B------:R-:W-:-:S02]  /*73d0*/  IMAD.MOV.U32 R7, RZ, RZ, R10 ;  /* 0x000000ffff077224 */ /* 0x000fc400078e000a */
[----:B------:R-:W-:Y:S01]  /*73e0*/  IMAD.HI.U32 R9, R25, R5, RZ ;  /* 0x0000000519097227 */ /* 0x000fe200078e00ff */
[----:B------:R-:W-:-:S03]  /*73f0*/  IABS R15, R3 ;  /* 0x00000003000f7213 */ /* 0x000fc60000000000 */
[----:B------:R-:W-:Y:S02]  /*7400*/  @!P5 IMAD.IADD R13, R13, 0x1, -R4 ;  /* 0x000000010d0dd824 */ /* 0x000fe400078e0a04 */
[----:B0-----:R-:W-:Y:S02]  /*7410*/  IMAD.MOV.U32 R6, RZ, RZ, R14 ;  /* 0x000000ffff067224 */ /* 0x001fe400078e000e */
[----:B------:R-:W-:Y:S01]  /*7420*/  @!P4 IMAD.MOV R7, RZ, RZ, -R7 ;  /* 0x000000ffff07c224 */ /* 0x000fe200078e0a07 */
[C---:B------:R-:W-:Y:S01]  /*7430*/  ISETP.GT.U32.AND P5, PT, R4.reuse, R13, PT ;  /* 0x0000000d0400720c */ /* 0x040fe20003fa4070 */
[----:B------:R-:W-:Y:S01]  /*7440*/  @!P1 IMAD.MOV R6, RZ, RZ, -R6 ;  /* 0x000000ffff069224 */ /* 0x000fe200078e0a06 */
[C---:B------:R-:W-:Y:S01]  /*7450*/  ISETP.GT.U32.AND P1, PT, R4.reuse, R0, PT ;  /* 0x000000000400720c */ /* 0x040fe20003f24070 */
[----:B------:R-:W-:Y:S01]  /*7460*/  IMAD.MOV R9, RZ, RZ, -R9 ;  /* 0x000000ffff097224 */ /* 0x000fe200078e0a09 */
[C---:B------:R-:W-:Y:S01]  /*7470*/  ISETP.GT.U32.AND P4, PT, R4.reuse, R12, PT ;  /* 0x0000000c0400720c */ /* 0x040fe20003f84070 */
[----:B------:R-:W-:Y:S01]  /*7480*/  IMAD.HI.U32 R10, R25, R15, RZ ;  /* 0x0000000f190a7227 */ /* 0x000fe200078e00ff */
[----:B------:R0:W-:Y:S03]  /*7490*/  STL [R1+0x608], R6 ;  /* 0x0006080601007387 */ /* 0x0001e60000100800 */
[----:B------:R-:W-:Y:S01]  /*74a0*/  IMAD R5, R4, R9, R5 ;  /* 0x0000000904057224 */ /* 0x000fe200078e0205 */
[----:B------:R1:W-:Y:S01]  /*74b0*/  STL [R1+0x5e4], R7 ;  /* 0x0005e40701007387 */ /* 0x0003e20000100800 */
[----:B------:R-:W-:-:S02]  /*74c0*/  IMAD.MOV R10, RZ, RZ, -R10 ;  /* 0x000000ffff0a7224 */ /* 0x000fc400078e0a0a */
[--C-:B------:R-:W-:Y:S01]  /*74d0*/  @!P5 IMAD.IADD R13, R13, 0x1, -R4.reuse ;  /* 0x000000010d0dd824 */ /* 0x100fe200078e0a04 */
[----:B------:R-:W-:Y:S01]  /*74e0*/  ISETP.GT.U32.AND P5, PT, R4, R5, PT ;  /* 0x000000050400720c */ /* 0x000fe20003fa4070 */
[--C-:B------:R-:W-:Y:S01]  /*74f0*/  @!P1 IMAD.IADD R0, R0, 0x1, -R4.reuse ;  /* 0x0000000100009824 */ /* 0x100fe200078e0a04 */
[----:B------:R-:W-:Y:S01]  /*7500*/  ISETP.GE.AND P1, PT, R3, RZ, PT ;  /* 0x000000ff0300720c */ /* 0x000fe20003f26270 */
[----:B------:R-:W-:Y:S02]  /*7510*/  @!P4 IMAD.IADD R12, R12, 0x1, -R4 ;  /* 0x000000010c0cc824 */ /* 0x000fe400078e0a04 */
[----:B0-----:R-:W-:Y:S01]  /*7520*/  IMAD.MOV.U32 R6, RZ, RZ, R11 ;  /* 0x000000ffff067224 */ /* 0x001fe200078e000b */
[----:B------:R-:W-:Y:S01]  /*7530*/  IADD3 R11, R28, 0x17b, RZ ;  /* 0x0000017b1c0b7810 */ /* 0x000fe20007ffe0ff */
[C---:B------:R-:W-:Y:S01]  /*7540*/  IMAD R15, R4.reuse, R10, R15 ;  /* 0x0000000a040f7224 */ /* 0x040fe200078e020f */
[----:B------:R-:W-:Y:S01]  /*7550*/  ISETP.GT.U32.AND P4, PT, R4, R12, PT ;  /* 0x0000000c0400720c */ /* 0x000fe20003f84070 */
[----:B-1----:R-:W-:Y:S01]  /*7560*/  IMAD.MOV.U32 R7, RZ, RZ, R0 ;  /* 0x000000ffff077224 */ /* 0x002fe200078e0000 */
[----:B------:R-:W-:Y:S01]  /*7570*/  IADD3 R10, R28, 0x17a, RZ ;  /* 0x0000017a1c0a7810 */ /* 0x000fe20007ffe0ff */
[----:B------:R-:W-:Y:S01]  /*7580*/  @!P0 IMAD.MOV R6, RZ, RZ, -R6 ;  /* 0x000000ffff068224 */ /* 0x000fe200078e0a06 */
[----:B------:R-:W-:Y:S01]  /*7590*/  IABS R3, R11 ;  /* 0x0000000b00037213 */ /* 0x000fe20000000000 */
[----:B------:R-:W-:Y:S01]  /*75a0*/  @!P6 IMAD.MOV R7, RZ, RZ, -R7 ;  /* 0x000000ffff07e224 */ /* 0x000fe200078e0a07 */
[----:B------:R-:W-:Y:S01]  /*75b0*/  ISETP.GT.U32.AND P6, PT, R4, R15, PT ;  /* 0x0000000f0400720c */ /* 0x000fe20003fc4070 */
[----:B------:R-:W-:Y:S01]  /*75c0*/  @!P5 IMAD.IADD R5, R5, 0x1, -R4 ;  /* 0x000000010505d824 */ /* 0x000fe200078e0a04 */
[----:B------:R0:W-:Y:S01]  /*75d0*/  STL [R1+0x5e8], R6 ;  /* 0x0005e80601007387 */ /* 0x0001e20000100800 */
[----:B------:R-:W-:-:S02]  /*75e0*/  IABS R9, R10 ;  /* 0x0000000a00097213 */ /* 0x000fc40000000000 */
[----:B------:R-:W-:Y:S01]  /*75f0*/  ISETP.GE.AND P0, PT, R2, RZ, PT ;  /* 0x000000ff0200720c */ /* 0x000fe20003f06270 */
[----:B------:R-:W-:Y:S01]  /*7600*/  STL [R1+0x5fc], R7 ;  /* 0x0005fc0701007387 */ /* 0x000fe20000100800 */
[----:B------:R-:W-:Y:S01]  /*7610*/  ISETP.GT.U32.AND P5, PT, R4, R5, PT ;  /* 0x000000050400720c */ /* 0x000fe20003fa4070 */
[----:B------:R-:W-:Y:S01]  /*7620*/  @!P4 IMAD.IADD R12, R12, 0x1, -R4 ;  /* 0x000000010c0cc824 */ /* 0x000fe200078e0a04 */
[----:B------:R-:W-:Y:S01]  /*7630*/  ISETP.GE.AND P4, PT, R10, RZ, PT ;  /* 0x000000ff0a00720c */ /* 0x000fe20003f86270 */
[----:B------:R-:W-:Y:S01]  /*7640*/  IMAD.HI.U32 R10, R25, R9, RZ ;  /* 0x00000009190a7227 */ /* 0x000fe200078e00ff */
[----:B------:R-:W-:-:S03]  /*7650*/  IADD3 R2, R28, 0x179, RZ ;  /* 0x000001791c027810 */ /* 0x000fc60007ffe0ff */
[----:B0-----:R-:W-:Y:S01]  /*7660*/  IMAD.MOV.U32 R6, RZ, RZ, R13 ;  /* 0x000000ffff067224 */ /* 0x001fe200078e000d */
[----:B------:R-:W-:Y:S01]  /*7670*/  IABS R0, R2 ;  /* 0x0000000200007213 */ /* 0x000fe20000000000 */
[----:B------:R-:W-:Y:S02]  /*7680*/  @!P6 IMAD.IADD R15, R15, 0x1, -R4 ;  /* 0x000000010f0fe824 */ /* 0x000fe400078e0a04 */
[----:B------:R-:W-:Y:S01]  /*7690*/  @!P3 IMAD.MOV R6, RZ, RZ, -R6 ;  /* 0x000000ffff06b224 */ /* 0x000fe200078e0a06 */
[----:B------:R-:W-:Y:S01]  /*76a0*/  ISETP.GE.AND P3, PT, R11, RZ, PT ;  /* 0x000000ff0b00720c */ /* 0x000fe20003f66270 */
[----:B------:R-:W-:Y:S01]  /*76b0*/  IMAD.HI.U32 R13, R25, R3, RZ ;  /* 0x00000003190d7227 */ /* 0x000fe200078e00ff */
[----:B------:R-:W-:Y:S02]  /*76c0*/  ISETP.GT.U32.AND P6, PT, R4, R15, PT ;  /* 0x0000000f0400720c */ /* 0x000fe40003fc4070 */
[----:B------:R0:W-:Y:S01]  /*76d0*/  STL [R1+0x5f8], R6 ;  /* 0x0005f80601007387 */ /* 0x0001e20000100800 */
[----:B------:R-:W-:-:S02]  /*76e0*/  IMAD.MOV R13, RZ, RZ, -R13 ;  /* 0x000000ffff0d7224 */ /* 0x000fc400078e0a0d */
[----:B------:R-:W-:Y:S02]  /*76f0*/  IMAD.MOV R10, RZ, RZ, -R10 ;  /* 0x000000ffff0a7224 */ /* 0x000fe400078e0a0a */
[----:B------:R-:W-:Y:S02]  /*7700*/  @!P5 IMAD.IADD R5, R5, 0x1, -R4 ;  /* 0x000000010505d824 */ /* 0x000fe400078e0a04 */
[----:B------:R-:W-:Y:S02]  /*7710*/  IMAD R3, R4, R13, R3 ;  /* 0x0000000d04037224 */ /* 0x000fe400078e0203 */
[----:B------:R-:W-:-:S03]  /*7720*/  IMAD.HI.U32 R11, R25, R0, RZ ;  /* 0x00000000190b7227 */ /* 0x000fc600078e00ff */
[----:B------:R-:W-:Y:S01]  /*7730*/  ISETP.GT.U32.AND P5, PT, R4, R3, PT ;  /* 0x000000030400720c */ /* 0x000fe20003fa4070 */
[----:B0-----:R-:W-:Y:S02]  /*7740*/  IMAD.MOV.U32 R6, RZ, RZ, R12 ;  /* 0x000000ffff067224 */ /* 0x001fe400078e000c */
[----:B------:R-:W-:Y:S02]  /*7750*/  IMAD.MOV R11, RZ, RZ, -R11 ;  /* 0x000000ffff0b7224 */ /* 0x000fe400078e0a0b */
[----:B------:R-:W-:Y:S01]  /*7760*/  @!P2 IMAD.MOV R6, RZ, RZ, -R6 ;  /* 0x000000ffff06a224 */ /* 0x000fe200078e0a06 */
[----:B------:R-:W-:Y:S01]  /*7770*/  ISETP.GE.AND P2, PT, R2, RZ, PT ;  /* 0x000000ff0200720c */ /* 0x000fe20003f46270 */
[----:B------:R-:W-:Y:S01]  /*7780*/  IMAD R2, R4, R10, R9 ;  /* 0x0000000a04027224 */ /* 0x000fe200078e0209 */
[----:B------:R-:W-:Y:S01]  /*7790*/  IADD3 R10, R28, 0x175, RZ ;  /* 0x000001751c0a7810 */ /* 0x000fe20007ffe0ff */
[----:B------:R-:W-:Y:S01]  /*77a0*/  @!P6 IMAD.IADD R15, R15, 0x1, -R4 ;  /* 0x000000010f0fe824 */ /* 0x000fe200078e0a04 */
[----:B------:R0:W-:Y:S01]  /*77b0*/  STL [R1+0x5f0], R6 ;  /* 0x0005f00601007387 */ /* 0x0001e20000100800 */
[----:B------:R-:W-:Y:S01]  /*77c0*/  IMAD R0, R4, R11, R0 ;  /* 0x0000000b04007224 */ /* 0x000fe200078e0200 */
[----:B------:R-:W-:Y:S01]  /*77d0*/  IADD3 R11, R28, 0x178, RZ ;  /* 0x000001781c0b7810 */ /* 0x000fe20007ffe0ff */
[----:B------:R-:W-:Y:S01]  /*77e0*/  @!P5 IMAD.IADD R3, R3, 0x1, -R4 ;  /* 0x000000010303d824 */ /* 0x000fe200078e0a04 */
[----:B------:R-:W-:-:S02]  /*77f0*/  IABS R14, R10 ;  /* 0x0000000a000e7213 */ /* 0x000fc40000000000 */
[----:B------:R-:W-:Y:S02]  /*7800*/  ISETP.GE.AND P6, PT, R11, RZ, PT ;  /* 0x000000ff0b00720c */ /* 0x000fe40003fc6270 */
[----:B------:R-:W-:Y:S01]  /*7810*/  IABS R11, R11 ;  /* 0x0000000b000b7213 */ /* 0x000fe20000000000 */
[----:B0-----:R-:W-:Y:S01]  /*7820*/  IMAD.MOV.U32 R6, RZ, RZ, R5 ;  /* 0x000000ffff067224 */ /* 0x001fe200078e0005 */
[----:B------:R-:W-:Y:S02]  /*7830*/  ISETP.GT.U32.AND P5, PT, R4, R3, PT ;  /* 0x000000030400720c */ /* 0x000fe40003fa4070 */
[----:B------:R-:W-:Y:S01]  /*7840*/  IADD3 R5, R28, 0x177, RZ ;  /* 0x000001771c057810 */ /* 0x000fe20007ffe0ff */
[----:B------:R-:W-:Y:S01]  /*7850*/  @!P0 IMAD.MOV R6, RZ, RZ, -R6 ;  /* 0x000000ffff068224 */ /* 0x000fe200078e0a06 */
[----:B------:R-:W-:Y:S02]  /*7860*/  ISETP.GT.U32.AND P0, PT, R4, R2, PT ;  /* 0x000000020400720c */ /* 0x000fe40003f04070 */
[----:B------:R-:W-:-:S02]  /*7870*/  IABS R12, R5 ;  /* 0x00000005000c7213 */ /* 0x000fc40000000000 */
[----:B------:R0:W-:Y:S01]  /*7880*/  STL [R1+0x5f4], R6 ;  /* 0x0005f40601007387 */ /* 0x0001e20000100800 */
[----:B------:R-:W-:Y:S02]  /*7890*/  IADD3 R9, R28, 0x176, RZ ;  /* 0x000001761c097810 */ /* 0x000fe40007ffe0ff */
[----:B------:R-:W-:Y:S02]  /*78a0*/  IMAD.HI.U32 R16, R25, R12, RZ ;  /* 0x0000000c19107227 */ /* 0x000fe400078e00ff */
[----:B------:R-:W-:Y:S02]  /*78b0*/  IABS R13, R9 ;  /* 0x00000009000d7213 */ /* 0x000fe40000000000 */
[--C-:B------:R-:W-:Y:S01]  /*78c0*/  @!P5 IMAD.IADD R3, R3, 0x1, -R4.reuse ;  /* 0x000000010303d824 */ /* 0x100fe200078e0a04 */
[----:B------:R-:W-:Y:S01]  /*78d0*/  ISETP.GE.AND P5, PT, R5, RZ, PT ;  /* 0x000000ff0500720c */ /* 0x000fe20003fa6270 */
[----:B------:R-:W-:Y:S02]  /*78e0*/  @!P0 IMAD.IADD R2, R2, 0x1, -R4 ;  /* 0x0000000102028824 */ /* 0x000fe400078e0a04 */
[----:B0-----:R-:W-:-:S02]  /*78f0*/  IMAD.MOV.U32 R6, RZ, RZ, R15 ;  /* 0x000000ffff067224 */ /* 0x001fc400078e000f */
[----:B------:R-:W-:Y:S01]  /*7900*/  IMAD.HI.U32 R15, R25, R11, RZ ;  /* 0x0000000b190f7227 */ /* 0x000fe200078e00ff */
[----:B------:R-:W-:-:S03]  /*7910*/  ISETP.GT.U32.AND P0, PT, R4, R2, PT ;  /* 0x000000020400720c */ /* 0x000fc60003f04070 */
[----:B------:R-:W-:Y:S01]  /*7920*/  @!P1 IMAD.MOV R6, RZ, RZ, -R6 ;  /* 0x000000ffff069224 */ /* 0x000fe200078e0a06 */
[C---:B------:R-:W-:Y:S01]  /*7930*/  ISETP.GT.U32.AND P1, PT, R4.reuse, R0, PT ;  /* 0x000000000400720c */ /* 0x040fe20003f24070 */
[----:B------:R-:W-:Y:S02]  /*7940*/  IMAD.MOV R15, RZ, RZ, -R15 ;  /* 0x000000ffff0f7224 */ /* 0x000fe400078e0a0f */
[----:B------:R-:W-:Y:S01]  /*7950*/  IMAD.MOV.U32 R7, RZ, RZ, R3 ;  /* 0x000000ffff077224 */ /* 0x000fe200078e0003 */
[----:B------:R0:W-:Y:S01]  /*7960*/  STL [R1+0x5ec], R6 ;  /* 0x0005ec0601007387 */ /* 0x0001e20000100800 */
[----:B------:R-:W-:Y:S01]  /*7970*/  IMAD R11, R4, R15, R11 ;  /* 0x0000000f040b7224 */ /* 0x000fe200078e020b */
[----:B------:R-:W-:Y:S01]  /*7980*/  IADD3 R3, R28, 0x174, RZ ;  /* 0x000001741c037810 */ /* 0x000fe20007ffe0ff */
[----:B------:R-:W-:-:S04]  /*7990*/  IMAD.HI.U32 R5, R25, R14, RZ ;  /* 0x0000000e19057227 */ /* 0x000fc800078e00ff */
[--C-:B------:R-:W-:Y:S01]  /*79a0*/  @!P0 IMAD.IADD R2, R2, 0x1, -R4.reuse ;  /* 0x0000000102028824 */ /* 0x100fe200078e0a04 */
[----:B------:R-:W-:Y:S01]  /*79b0*/  ISETP.GT.U32.AND P0, PT, R4, R11, PT ;  /* 0x0000000b0400720c */ /* 0x000fe20003f04070 */
[----:B------:R-:W-:Y:S02]  /*79c0*/  @!P1 IMAD.IADD R0, R0, 0x1, -R4 ;  /* 0x0000000100009824 */ /* 0x000fe400078e0a04 */
[----:B0-----:R-:W-:Y:S02]  /*79d0*/  IMAD.MOV.U32 R6, RZ, RZ, R2 ;  /* 0x000000ffff067224 */ /* 0x001fe400078e0002 */
[----:B------:R-:W-:Y:S01]  /*79e0*/  @!P3 IMAD.MOV R7, RZ, RZ, -R7 ;  /* 0x000000ffff07b224 */ /* 0x000fe200078e0a07 */
[----:B------:R-:W-:Y:S01]  /*79f0*/  ISETP.GT.U32.AND P1, PT, R4, R0, PT ;  /* 0x000000000400720c */ /* 0x000fe20003f24070 */
[----:B------:R-:W-:Y:S01]  /*7a00*/  @!P4 IMAD.MOV R6, RZ, RZ, -R6 ;  /* 0x000000ffff06c224 */ /* 0x000fe200078e0a06 */
[----:B------:R-:W-:Y:S01]  /*7a10*/  ISETP.GE.AND P4, PT, R9, RZ, PT ;  /* 0x000000ff0900720c */ /* 0x000fe20003f86270 */
[----:B------:R-:W-:Y:S01]  /*7a20*/  IMAD.MOV R5, RZ, RZ, -R5 ;  /* 0x000000ffff057224 */ /* 0x000fe200078e0a05 */
[----:B------:R-:W-:Y:S01]  /*7a30*/  STL [R1+0x5e0], R7 ;  /* 0x0005e00701007387 */ /* 0x000fe20000100800 */
[----:B------:R-:W-:Y:S01]  /*7a40*/  IMAD.MOV R16, RZ, RZ, -R16 ;  /* 0x000000ffff107224 */ /* 0x000fe200078e0a10 */
[----:B------:R-:W-:Y:S01]  /*7a50*/  IADD3 R9, R28, 0x172, RZ ;  /* 0x000001721c097810 */ /* 0x000fe20007ffe0ff */
[C---:B------:R-:W-:Y:S01]  /*7a60*/  IMAD R2, R4.reuse, R5, R14 ;  /* 0x0000000504027224 */ /* 0x040fe200078e020e */
[----:B------:R0:W-:Y:S01]  /*7a70*/  STL [R1+0x5dc], R6 ;  /* 0x0005dc0601007387 */ /* 0x0001e20000100800 */
[----:B------:R-:W-:Y:S01]  /*7a80*/  IMAD R16, R4, R16, R12 ;  /* 0x0000001004107224 */ /* 0x000fe200078e020c */
[----:B------:R-:W-:Y:S01]  /*7a90*/  IADD3 R5, R28, 0x173, RZ ;  /* 0x000001731c057810 */ /* 0x000fe20007ffe0ff */
[--C-:B------:R-:W-:Y:S01]  /*7aa0*/  @!P0 IMAD.IADD R11, R11, 0x1, -R4.reuse ;  /* 0x000000010b0b8824 */ /* 0x100fe200078e0a04 */
[----:B------:R-:W-:Y:S01]  /*7ab0*/  IABS R12, R3 ;  /* 0x00000003000c7213 */ /* 0x000fe20000000000 */
[----:B------:R-:W-:Y:S01]  /*7ac0*/  @!P1 IMAD.IADD R0, R0, 0x1, -R4 ;  /* 0x0000000100009824 */ /* 0x000fe200078e0a04 */
[C---:B------:R-:W-:Y:S01]  /*7ad0*/  ISETP.GT.U32.AND P3, PT, R4.reuse, R16, PT ;  /* 0x000000100400720c */ /* 0x040fe20003f64070 */
[----:B------:R-:W-:Y:S01]  /*7ae0*/  IMAD.HI.U32 R17, R25, R13, RZ ;  /* 0x0000000d19117227 */ /* 0x000fe200078e00ff */
[----:B------:R-:W-:-:S02]  /*7af0*/  ISETP.GT.U32.AND P0, PT, R4, R11, PT ;  /* 0x0000000b0400720c */ /* 0x000fc40003f04070 */
[----:B------:R-:W-:Y:S01]  /*7b00*/  IABS R14, R9 ;  /* 0x00000009000e7213 */ /* 0x000fe20000000000 */
[----:B0-----:R-:W-:Y:S01]  /*7b10*/  IMAD.MOV.U32 R6, RZ, RZ, R0 ;  /* 0x000000ffff067224 */ /* 0x001fe200078e0000 */
[----:B------:R-:W-:Y:S01]  /*7b20*/  IABS R0, R5 ;  /* 0x0000000500007213 */ /* 0x000fe20000000000 */
[----:B------:R-:W-:Y:S02]  /*7b30*/  IMAD.MOV R17, RZ, RZ, -R17 ;  /* 0x000000ffff117224 */ /* 0x000fe400078e0a11 */
[----:B------:R-:W-:Y:S01]  /*7b40*/  @!P2 IMAD.MOV R6, RZ, RZ, -R6 ;  /* 0x000000ffff06a224 */ /* 0x000fe200078e0a06 */
[C---:B------:R-:W-:Y:S01]  /*7b50*/  ISETP.GT.U32.AND P2, PT, R4.reuse, R2, PT ;  /* 0x000000020400720c */ /* 0x040fe20003f44070 */
[----:B------:R-:W-:Y:S02]  /*7b60*/  IMAD R13, R4, R17, R13 ;  /* 0x00000011040d7224 */ /* 0x000fe400078e020d */
[--C-:B------:R-:W-:Y:S01]  /*7b70*/  @!P3 IMAD.IADD R16, R16, 0x1, -R4.reuse ;  /* 0x000000011010b824 */ /* 0x100fe200078e0a04 */
[----:B------:R0:W-:Y:S01]  /*7b80*/  STL [R1+0x5d8], R6 ;  /* 0x0005d80601007387 */ /* 0x0001e20000100800 */
[----:B------:R-:W-:Y:S01]  /*7b90*/  @!P0 IMAD.IADD R11, R11, 0x1, -R4 ;  /* 0x000000010b0b8824 */ /* 0x000fe200078e0a04 */
[----:B------:R-:W-:Y:S01]  /*7ba0*/  ISETP.GT.U32.AND P1, PT, R4, R13, PT ;  /* 0x0000000d0400720c */ /* 0x000fe20003f24070 */
[----:B------:R-:W-:Y:S01]  /*7bb0*/  IMAD.HI.U32 R15, R25, R12, RZ ;  /* 0x0000000c190f7227 */ /* 0x000fe200078e00ff */
[----:B------:R-:W-:-:S02]  /*7bc0*/  ISETP.GE.AND P0, PT, R10, RZ, PT ;  /* 0x000000ff0a00720c */ /* 0x000fc40003f06270 */
[----:B------:R-:W-:Y:S01]  /*7bd0*/  ISETP.GT.U32.AND P3, PT, R4, R16, PT ;  /* 0x000000100400720c */ /* 0x000fe20003f64070 */
[----:B------:R-:W-:-:S04]  /*7be0*/  IMAD.HI.U32 R10, R25, R0, RZ ;  /* 0x00000000190a7227 */ /* 0x000fc800078e00ff */
[----:B------:R-:W-:Y:S02]  /*7bf0*/  @!P2 IMAD.IADD R2, R2, 0x1, -R4 ;  /* 0x000000010202a824 */ /* 0x000fe400078e0a04 */
[----:B------:R-:W-:Y:S02]  /*7c00*/  IMAD.MOV.U32 R7, RZ, RZ, R11 ;  /* 0x000000ffff077224 */ /* 0x000fe400078e000b */
[----:B------:R-:W-:Y:S01]  /*7c10*/  IMAD.HI.U32 R11, R25, R14, RZ ;  /* 0x0000000e190b7227 */ /* 0x000fe200078e00ff */
[----:B------:R-:W-:-:S03]  /*7c20*/  ISETP.GT.U32.AND P2, PT, R4, R2, PT ;  /* 0x000000020400720c */ /* 0x000fc60003f44070 */
[----:B------:R-:W-:Y:S02]  /*7c30*/  IMAD.MOV R10, RZ, RZ, -R10 ;  /* 0x000000ffff0a7224 */ /* 0x000fe400078e0a0a */
[----:B------:R-:W-:Y:S01]  /*7c40*/  @!P6 IMAD.MOV R7, RZ, RZ, -R7 ;  /* 0x000000ffff07e224 */ /* 0x000fe200078e0a07 */
[----:B------:R-:W-:Y:S01]  /*7c50*/  ISETP.GE.AND P6, PT, R3, RZ, PT ;  /* 0x000000ff0300720c */ /* 0x000fe20003fc6270 */
[----:B------:R-:W-:Y:S02]  /*7c60*/  IMAD.MOV R15, RZ, RZ, -R15 ;  /* 0x000000ffff0f7224 */ /* 0x000fe400078e0a0f */
[----:B------:R-:W-:Y:S01]  /*7c70*/  IMAD.MOV R3, RZ, RZ, -R11 ;  /* 0x000000ffff037224 */ /* 0x000fe200078e0a0b */
[----:B------:R1:W-:Y:S01]  /*7c80*/  STL [R1+0x5d4], R7 ;  /* 0x0005d40701007387 */ /* 0x0003e20000100800 */
[----:B------:R-:W-:Y:S01]  /*7c90*/  IMAD R11, R4, R10, R0 ;  /* 0x0000000a040b7224 */ /* 0x000fe200078e0200 */
[----:B------:R-:W-:Y:S01]  /*7ca0*/  IADD3 R0, R28, 0x171, RZ ;  /* 0x000001711c007810 */ /* 0x000fe20007ffe0ff */
[----:B------:R-:W-:-:S02]  /*7cb0*/  IMAD R12, R4, R15, R12 ;  /* 0x0000000f040c7224 */ /* 0x000fc400078e020c */
[--C-:B------:R-:W-:Y:S01]  /*7cc0*/  @!P1 IMAD.IADD R13, R13, 0x1, -R4.reuse ;  /* 0x000000010d0d9824 */ /* 0x100fe200078e0a04 */
[----:B------:R-:W-:Y:S01]  /*7cd0*/  IABS R10, R0 ;  /* 0x00000000000a7213 */ /* 0x000fe20000000000 */
[--C-:B------:R-:W-:Y:S01]  /*7ce0*/  @!P2 IMAD.IADD R2, R2, 0x1, -R4.reuse ;  /* 0x000000010202a824 */ /* 0x100fe200078e0a04 */
[----:B------:R-:W-:Y:S01]  /*7cf0*/  ISETP.GT.U32.AND P2, PT, R4, R11, PT ;  /* 0x0000000b0400720c */ /* 0x000fe20003f44070 */
[----:B------:R-:W-:Y:S01]  /*7d00*/  @!P3 IMAD.IADD R16, R16, 0x1, -R4 ;  /* 0x000000011010b824 */ /* 0x000fe200078e0a04 */
[C---:B------:R-:W-:Y:S01]  /*7d10*/  ISETP.GT.U32.AND P3, PT, R4.reuse, R12, PT ;  /* 0x0000000c0400720c */ /* 0x040fe20003f64070 */
[C---:B------:R-:W-:Y:S01]  /*7d20*/  IMAD R14, R4.reuse, R3, R14 ;  /* 0x00000003040e7224 */ /* 0x040fe200078e020e */
[----:B------:R-:W-:Y:S01]  /*7d30*/  ISETP.GT.U32.AND P1, PT, R4, R13, PT ;  /* 0x0000000d0400720c */ /* 0x000fe20003f24070 */
[----:B0-----:R-:W-:Y:S01]  /*7d40*/  IMAD.MOV.U32 R6, RZ, RZ, R16 ;  /* 0x000000ffff067224 */ /* 0x001fe200078e0010 */
[----:B------:R-:W-:-:S03]  /*7d50*/  IADD3 R3, R28, 0x170, RZ ;  /* 0x000001701c037810 */ /* 0x000fc60007ffe0ff */
[----:B------:R-:W-:Y:S01]  /*7d60*/  @!P5 IMAD.MOV R6, RZ, RZ, -R6 ;  /* 0x000000ffff06d224 */ /* 0x000fe200078e0a06 */
[----:B------:R-:W-:Y:S02]  /*7d70*/  IABS R16, R3 ;  /* 0x0000000300107213 */ /* 0x000fe40000000000 */
[----:B------:R-:W-:Y:S01]  /*7d80*/  ISETP.GE.AND P5, PT, R5, RZ, PT ;  /* 0x000000ff0500720c */ /* 0x000fe20003fa6270 */
[--C-:B------:R-:W-:Y:S01]  /*7d90*/  @!P2 IMAD.IADD R11, R11, 0x1, -R4.reuse ;  /* 0x000000010b0ba824 */ /* 0x100fe200078e0a04 */
[----:B------:R0:W-:Y:S01]  /*7da0*/  STL [R1+0x5c0], R6 ;  /* 0x0005c00601007387 */ /* 0x0001e20000100800 */
[--C-:B------:R-:W-:Y:S01]  /*7db0*/  @!P3 IMAD.IADD R12, R12, 0x1, -R4.reuse ;  /* 0x000000010c0cb824 */ /* 0x100fe200078e0a04 */
[----:B------:R-:W-:Y:S01]  /*7dc0*/  IADD3 R5, R28, 0x16e, RZ ;  /* 0x0000016e1c057810 */ /* 0x000fe20007ffe0ff */
[----:B------:R-:W-:Y:S01]  /*7dd0*/  @!P1 IMAD.IADD R13, R13, 0x1, -R4 ;  /* 0x000000010d0d9824 */ /* 0x000fe200078e0a04 */
[----:B------:R-:W-:Y:S01]  /*7de0*/  ISETP.GE.AND P1, PT, R9, RZ, PT ;  /* 0x000000ff0900720c */ /* 0x000fe20003f26270 */
[----:B------:R-:W-:Y:S01]  /*7df0*/  IMAD.HI.U32 R9, R25, R10, RZ ;  /* 0x0000000a19097227 */ /* 0x000fe200078e00ff */
[----:B------:R-:W-:-:S02]  /*7e00*/  ISETP.GT.U32.AND P2, PT, R4, R11, PT ;  /* 0x0000000b0400720c */ /* 0x000fc40003f44070 */
[----:B------:R-:W-:Y:S01]  /*7e10*/  ISETP.GT.U32.AND P3, PT, R4, R12, PT ;  /* 0x0000000c0400720c */ /* 0x000fe20003f64070 */
[----:B------:R-:W-:Y:S01]  /*7e20*/  IMAD.MOV R9, RZ, RZ, -R9 ;  /* 0x000000ffff097224 */ /* 0x000fe200078e0a09 */
[----:B------:R-:W-:Y:S01]  /*7e30*/  IABS R17, R5 ;  /* 0x0000000500117213 */ /* 0x000fe20000000000 */
[----:B-1----:R-:W-:Y:S01]  /*7e40*/  IMAD.MOV.U32 R7, RZ, RZ, R13 ;  /* 0x000000ffff077224 */ /* 0x002fe200078e000d */
[----:B------:R-:W-:Y:S01]  /*7e50*/  IADD3 R13, R28, 0x16c, RZ ;  /* 0x0000016c1c0d7810 */ /* 0x000fe20007ffe0ff */
[----:B------:R-:W-:Y:S02]  /*7e60*/  IMAD R10, R4, R9, R10 ;  /* 0x00000009040a7224 */ /* 0x000fe400078e020a */
[----:B0-----:R-:W-:Y:S01]  /*7e70*/  IMAD.MOV.U32 R6, RZ, RZ, R2 ;  /* 0x000000ffff067224 */ /* 0x001fe200078e0002 */
[----:B------:R-:W-:Y:S01]  /*7e80*/  IABS R22, R13 ;  /* 0x0000000d00167213 */ /* 0x000fe20000000000 */
[----:B------:R-:W-:-:S04]  /*7e90*/  IMAD.HI.U32 R2, R25, R16, RZ ;  /* 0x0000001019027227 */ /* 0x000fc800078e00ff */
[----:B------:R-:W-:Y:S01]  /*7ea0*/  @!P4 IMAD.MOV R7, RZ, RZ, -R7 ;  /* 0x000000ffff07c224 */ /* 0x000fe200078e0a07 */
[----:B------:R-:W-:Y:S01]  /*7eb0*/  ISETP.GE.AND P4, PT, R0, RZ, PT ;  /* 0x000000ff0000720c */ /* 0x000fe20003f86270 */
[--C-:B------:R-:W-:Y:S01]  /*7ec0*/  @!P2 IMAD.IADD R11, R11, 0x1, -R4.reuse ;  /* 0x000000010b0ba824 */ /* 0x100fe200078e0a04 */
[----:B------:R-:W-:Y:S01]  /*7ed0*/  ISETP.GT.U32.AND P2, PT, R4, R10, PT ;  /* 0x0000000a0400720c */ /* 0x000fe20003f44070 */
[----:B------:R-:W-:Y:S01]  /*7ee0*/  @!P3 IMAD.IADD R12, R12, 0x1, -R4 ;  /* 0x000000010c0cb824 */ /* 0x000fe200078e0a04 */
[----:B------:R0:W-:Y:S01]  /*7ef0*/  STL [R1+0x5cc], R7 ;  /* 0x0005cc0701007387 */ /* 0x0001e20000100800 */
[----:B------:R-:W-:Y:S01]  /*7f00*/  IMAD.MOV R2, RZ, RZ, -R2 ;  /* 0x000000ffff027224 */ /* 0x000fe200078e0a02 */
[----:B------:R-:W-:Y:S01]  /*7f10*/  IADD3 R0, R28, 0x16f, RZ ;  /* 0x0000016f1c007810 */ /* 0x000fe20007ffe0ff */
[----:B------:R-:W-:Y:S01]  /*7f20*/  @!P0 IMAD.MOV R6, RZ, RZ, -R6 ;  /* 0x000000ffff068224 */ /* 0x000fe200078e0a06 */
[C---:B------:R-:W-:Y:S01]  /*7f30*/  ISETP.GT.U32.AND P3, PT, R4.reuse, R14, PT ;  /* 0x0000000e0400720c */ /* 0x040fe20003f64070 */
[----:B------:R-:W-:Y:S01]  /*7f40*/  IMAD R16, R4, R2, R16 ;  /* 0x0000000204107224 */ /* 0x000fe200078e0210 */
[----:B------:R-:W-:Y:S01]  /*7f50*/  ISETP.GE.AND P0, PT, R3, RZ, PT ;  /* 0x000000ff0300720c */ /* 0x000fe20003f06270 */
[----:B------:R-:W-:Y:S01]  /*7f60*/  IMAD.HI.U32 R2, R25, R17, RZ ;  /* 0x0000001119027227 */ /* 0x000fe200078e00ff */
[----:B------:R-:W-:Y:S01]  /*7f70*/  IABS R3, R0 ;  /* 0x0000000000037213 */ /* 0x000fe20000000000 */
[----:B------:R1:W-:Y:S02]  /*7f80*/  STL [R1+0x5d0], R6 ;  /* 0x0005d00601007387 */ /* 0x0003e40000100800 */
[----:B0-----:R-:W-:-:S02]  /*7f90*/  IMAD.MOV.U32 R7, RZ, RZ, R12 ;  /* 0x000000ffff077224 */ /* 0x001fc400078e000c */
[----:B------:R-:W-:Y:S02]  /*7fa0*/  @!P2 IMAD.IADD R10, R10, 0x1, -R4 ;  /* 0x000000010a0aa824 */ /* 0x000fe400078e0a04 */
[----:B------:R-:W-:Y:S01]  /*7fb0*/  @!P6 IMAD.MOV R7, RZ, RZ, -R7 ;  /* 0x000000ffff07e224 */ /* 0x000fe200078e0a07 */
[C---:B------:R-:W-:Y:S01]  /*7fc0*/  ISETP.GT.U32.AND P6, PT, R4.reuse, R16, PT ;  /* 0x000000100400720c */ /* 0x040fe20003fc4070 */
[----:B------:R-:W-:Y:S01]  /*7fd0*/  IMAD.HI.U32 R9, R25, R3, RZ ;  /* 0x0000000319097227 */ /* 0x000fe200078e00ff */
[----:B------:R-:W-:Y:S02]  /*7fe0*/  ISETP.GT.U32.AND P2, PT, R4, R10, PT ;  /* 0x0000000a0400720c */ /* 0x000fe40003f44070 */
[----:B------:R-:W-:Y:S01]  /*7ff0*/  STL [R1+0x5c4], R7 ;  /* 0x0005c40701007387 */ /* 0x000fe20000100800 */
[----:B------:R-:W-:Y:S02]  /*8000*/  IMAD.MOV R2, RZ, RZ, -R2 ;  /* 0x000000ffff027224 */ /* 0x000fe400078e0a02 */
[----:B-1----:R-:W-:-:S02]  /*8010*/  IMAD.MOV.U32 R6, RZ, RZ, R11 ;  /* 0x000000ffff067224 */ /* 0x002fc400078e000b */
[----:B------:R-:W-:Y:S02]  /*8020*/  IMAD.MOV R9, RZ, RZ, -R9 ;  /* 0x000000ffff097224 */ /* 0x000fe400078e0a09 */
[----:B------:R-:W-:Y:S01]  /*8030*/  IMAD R17, R4, R2, R17 ;  /* 0x0000000204117224 */ /* 0x000fe200078e0211 */
[----:B------:R-:W-:Y:S01]  /*8040*/  IADD3 R2, R28, 0x16d, RZ ;  /* 0x0000016d1c027810 */ /* 0x000fe20007ffe0ff */
[--C-:B------:R-:W-:Y:S02]  /*8050*/  @!P6 IMAD.IADD R16, R16, 0x1, -R4.reuse ;  /* 0x000000011010e824 */ /* 0x100fe400078e0a04 */
[----:B------:R-:W-:Y:S02]  /*8060*/  @!P3 IMAD.IADD R14, R14, 0x1, -R4 ;  /* 0x000000010e0eb824 */ /* 0x000fe400078e0a04 */
[----:B------:R-:W-:Y:S01]  /*8070*/  @!P5 IMAD.MOV R6, RZ, RZ, -R6 ;  /* 0x000000ffff06d224 */ /* 0x000fe200078e0a06 */
[----:B------:R-:W-:Y:S01]  /*8080*/  ISETP.GE.AND P5, PT, R0, RZ, PT ;  /* 0x000000ff0000720c */ /* 0x000fe20003fa6270 */
[----:B------:R-:W-:Y:S01]  /*8090*/  IMAD R0, R4, R9, R3 ;  /* 0x0000000904007224 */ /* 0x000fe200078e0203 */
[----:B------:R-:W-:Y:S01]  /*80a0*/  IABS R3, R2 ;  /* 0x0000000200037213 */ /* 0x000fe20000000000 */
[----:B------:R-:W-:Y:S01]  /*80b0*/  @!P2 IMAD.IADD R10, R10, 0x1, -R4 ;  /* 0x000000010a0aa824 */ /* 0x000fe200078e0a04 */
[C---:B------:R-:W-:Y:S01]  /*80c0*/  ISETP.GT.U32.AND P6, PT, R4.reuse, R16, PT ;  /* 0x000000100400720c */ /* 0x040fe20003fc4070 */
[C---:B------:R-:W-:Y:S01]  /*80d0*/  IMAD.HI.U32 R21, R25.reuse, R22, RZ ;  /* 0x0000001619157227 */ /* 0x040fe200078e00ff */
[C---:B------:R-:W-:Y:S01]  /*80e0*/  ISETP.GT.U32.AND P3, PT, R4.reuse, R14, PT ;  /* 0x0000000e0400720c */ /* 0x040fe20003f64070 */
[----:B------:R0:W-:Y:S01]  /*80f0*/  STL [R1+0x5c8], R6 ;  /* 0x0005c80601007387 */ /* 0x0001e20000100800 */
[----:B------:R-:W-:Y:S01]  /*8100*/  ISETP.GT.U32.AND P2, PT, R4, R0, PT ;  /* 0x000000000400720c */ /* 0x000fe20003f44070 */
[----:B------:R-:W-:Y:S01]  /*8110*/  IMAD.HI.U32 R15, R25, R3, RZ ;  /* 0x00000003190f7227 */ /* 0x000fe200078e00ff */
[----:B------:R-:W-:-:S03]  /*8120*/  IADD3 R9, R28, 0x16a, RZ ;  /* 0x0000016a1c097810 */ /* 0x000fc60007ffe0ff */
[----:B------:R-:W-:Y:S01]  /*8130*/  IMAD.MOV R15, RZ, RZ, -R15 ;  /* 0x000000ffff0f7224 */ /* 0x000fe200078e0a0f */
[----:B------:R-:W-:Y:S01]  /*8140*/  IABS R11, R9 ;  /* 0x00000009000b7213 */ /* 0x000fe20000000000 */
[----:B------:R-:W-:Y:S02]  /*8150*/  IMAD.MOV R21, RZ, RZ, -R21 ;  /* 0x000000ffff157224 */ /* 0x000fe400078e0a15 */
[--C-:B------:R-:W-:Y:S01]  /*8160*/  @!P6 IMAD.IADD R16, R16, 0x1, -R4.reuse ;  /* 0x000000011010e824 */ /* 0x100fe200078e0a04 */
[C---:B------:R-:W-:Y:S01]  /*8170*/  ISETP.GT.U32.AND P6, PT, R4.reuse, R17, PT ;  /* 0x000000110400720c */ /* 0x040fe20003fc4070 */
[----:B------:R-:W-:Y:S02]  /*8180*/  IMAD R3, R4, R15, R3 ;  /* 0x0000000f04037224 */ /* 0x000fe400078e0203 */
[--C-:B------:R-:W-:Y:S01]  /*8190*/  @!P3 IMAD.IADD R14, R14, 0x1, -R4.reuse ;  /* 0x000000010e0eb824 */ /* 0x100fe200078e0a04 */
[----:B------:R-:W-:Y:S01]  /*81a0*/  ISETP.GE.AND P3, PT, R5, RZ, PT ;  /* 0x000000ff0500720c */ /* 0x000fe20003f66270 */
[----:B------:R-:W-:Y:S01]  /*81b0*/  @!P2 IMAD.IADD R0, R0, 0x1, -R4 ;  /* 0x000000010000a824 */ /* 0x000fe200078e0a04 */
[----:B------:R-:W-:Y:S01]  /*81c0*/  ISETP.GT.U32.AND P2, PT, R4, R3, PT ;  /* 0x000000030400720c */ /* 0x000fe20003f44070 */
[----:B0-----:R-:W-:Y:S01]  /*81d0*/  IMAD.MOV.U32 R6, RZ, RZ, R14 ;  /* 0x000000ffff067224 */ /* 0x001fe200078e000e */
[----:B------:R-:W-:Y:S01]  /*81e0*/  IADD3 R5, R28, 0x169, RZ ;  /* 0x000001691c057810 */ /* 0x000fe20007ffe0ff */
[----:B------:R-:W-:-:S02]  /*81f0*/  IMAD R21, R4, R21, R22 ;  /* 0x0000001504157224 */ /* 0x000fc400078e0216 */
[----:B------:R-:W-:Y:S01]  /*8200*/  @!P1 IMAD.MOV R6, RZ, RZ, -R6 ;  /* 0x000000ffff069224 */ /* 0x000fe200078e0a06 */
[----:B------:R-:W-:Y:S01]  /*8210*/  IABS R12, R5 ;  /* 0x00000005000c7213 */ /* 0x000fe20000000000 */
[--C-:B------:R-:W-:Y:S01]  /*8220*/  @!P6 IMAD.IADD R17, R17, 0x1, -R4.reuse ;  /* 0x000000011111e824 */ /* 0x100fe200078e0a04 */
[C---:B------:R-:W-:Y:S01]  /*8230*/  ISETP.GT.U32.AND P6, PT, R4.reuse, R21, PT ;  /* 0x000000150400720c */ /* 0x040fe20003fc4070 */
[----:B------:R-:W-:Y:S01]  /*8240*/  IMAD.HI.U32 R18, R25, R11, RZ ;  /* 0x0000000b19127227 */ /* 0x000fe200078e00ff */
[----:B------:R0:W-:Y:S02]  /*8250*/  STL [R1+0x5b8], R6 ;  /* 0x0005b80601007387 */ /* 0x0001e40000100800 */
[C---:B------:R-:W-:Y:S01]  /*8260*/  ISETP.GT.U32.AND P1, PT, R4.reuse, R17, PT ;  /* 0x000000110400720c */ /* 0x040fe20003f24070 */
[----:B------:R-:W-:Y:S01]  /*8270*/  @!P2 IMAD.IADD R3, R3, 0x1, -R4 ;  /* 0x000000010303a824 */ /* 0x000fe200078e0a04 */
[----:B------:R-:W-:Y:S01]  /*8280*/  ISETP.GT.U32.AND P2, PT, R4, R0, PT ;  /* 0x000000000400720c */ /* 0x000fe20003f44070 */
[----:B------:R-:W-:-:S02]  /*8290*/  IMAD.MOV R18, RZ, RZ, -R18 ;  /* 0x000000ffff127224 */ /* 0x000fc400078e0a12 */
[----:B------:R-:W-:-:S04]  /*82a0*/  IMAD.HI.U32 R15, R25, R12, RZ ;  /* 0x0000000c190f7227 */ /* 0x000fc800078e00ff */
[----:B0-----:R-:W-:Y:S02]  /*82b0*/  IMAD.MOV.U32 R6, RZ, RZ, R10 ;  /* 0x000000ffff067224 */ /* 0x001fe400078e000a */
[----:B------:R-:W-:Y:S01]  /*82c0*/  IMAD R11, R4, R18, R11 ;  /* 0x00000012040b7224 */ /* 0x000fe200078e020b */
[----:B------:R-:W-:Y:S01]  /*82d0*/  IADD3 R18, R28, 0x168, RZ ;  /* 0x000001681c127810 */ /* 0x000fe20007ffe0ff */
[----:B------:R-:W-:Y:S02]  /*82e0*/  @!P4 IMAD.MOV R6, RZ, RZ, -R6 ;  /* 0x000000ffff06c224 */ /* 0x000fe400078e0a06 */
[--C-:B------:R-:W-:Y:S01]  /*82f0*/  @!P6 IMAD.IADD R21, R21, 0x1, -R4.reuse ;  /* 0x000000011515e824 */ /* 0x100fe200078e0a04 */
[----:B------:R-:W-:Y:S01]  /*8300*/  ISETP.GT.U32.AND P6, PT, R4, R3, PT ;  /* 0x000000030400720c */ /* 0x000fe20003fc4070 */
[--C-:B------:R-:W-:Y:S01]  /*8310*/  @!P2 IMAD.IADD R0, R0, 0x1, -R4.reuse ;  /* 0x000000010000a824 */ /* 0x100fe200078e0a04 */
[----:B------:R0:W-:Y:S01]  /*8320*/  STL [R1+0x5b4], R6 ;  /* 0x0005b40601007387 */ /* 0x0001e20000100800 */
[C---:B------:R-:W-:Y:S01]  /*8330*/  ISETP.GT.U32.AND P2, PT, R4.reuse, R11, PT ;  /* 0x0000000b0400720c */ /* 0x040fe20003f44070 */
[----:B------:R-:W-:Y:S01]  /*8340*/  IMAD.MOV R15, RZ, RZ, -R15 ;  /* 0x000000ffff0f7224 */ /* 0x000fe200078e0a0f */
[C---:B------:R-:W-:Y:S01]  /*8350*/  ISETP.GT.U32.AND P4, PT, R4.reuse, R21, PT ;  /* 0x000000150400720c */ /* 0x040fe20003f84070 */
[----:B------:R-:W-:Y:S01]  /*8360*/  @!P1 IMAD.IADD R17, R17, 0x1, -R4 ;  /* 0x0000000111119824 */ /* 0x000fe200078e0a04 */
[----:B------:R-:W-:Y:S01]  /*8370*/  IABS R14, R18 ;  /* 0x00000012000e7213 */ /* 0x000fe20000000000 */
[----:B------:R-:W-:Y:S01]  /*8380*/  IMAD R12, R4, R15, R12 ;  /* 0x0000000f040c7224 */ /* 0x000fe200078e020c */
[----:B------:R-:W-:Y:S01]  /*8390*/  IADD3 R15, R28, 0x167, RZ ;  /* 0x000001671c0f7810 */ /* 0x000fe20007ffe0ff */
[----:B------:R-:W-:Y:S01]  /*83a0*/  IMAD.MOV.U32 R7, RZ, RZ, R0 ;  /* 0x000000ffff077224 */ /* 0x000fe200078e0000 */
[----:B------:R-:W-:Y:S01]  /*83b0*/  ISETP.GE.AND P1, PT, R2, RZ, PT ;  /* 0x000000ff0200720c */ /* 0x000fe20003f26270 */
[----:B0-----:R-:W-:Y:S01]  /*83c0*/  IMAD.MOV.U32 R6, RZ, RZ, R16 ;  /* 0x000000ffff067224 */ /* 0x001fe200078e0010 */
[----:B------:R-:W-:Y:S01]  /*83d0*/  IABS R10, R15 ;  /* 0x0000000f000a7213 */ /* 0x000fe20000000000 */
[----:B------:R-:W-:Y:S01]  /*83e0*/  @!P6 IMAD.IADD R3, R3, 0x1, -R4 ;  /* 0x000000010303e824 */ /* 0x000fe200078e0a04 */
[C---:B------:R-:W-:Y:S01]  /*83f0*/  ISETP.GT.U32.AND P6, PT, R4.reuse, R12, PT ;  /* 0x0000000c0400720c */ /* 0x040fe20003fc4070 */
[----:B------:R-:W-:Y:S01]  /*8400*/  @!P0 IMAD.MOV R6, RZ, RZ, -R6 ;  /* 0x000000ffff068224 */ /* 0x000fe200078e0a06 */
[----:B------:R-:W-:Y:S01]  /*8410*/  ISETP.GT.U32.AND P0, PT, R4, R20, PT ;  /* 0x000000140400720c */ /* 0x000fe20003f04070 */
[----:B------:R-:W-:Y:S01]  /*8420*/  IMAD.HI.U32 R2, R25, R14, RZ ;  /* 0x0000000e19027227 */ /* 0x000fe200078e00ff */
[----:B------:R-:W-:-:S02]  /*8430*/  IADD3 R0, R28, 0x166, RZ ;  /* 0x000001661c007810 */ /* 0x000fc40007ffe0ff */
[----:B------:R0:W-:Y:S01]  /*8440*/  STL [R1+0x5b0], R6 ;  /* 0x0005b00601007387 */ /* 0x0001e20000100800 */
[--C-:B------:R-:W-:Y:S01]  /*8450*/  @!P2 IMAD.IADD R11, R11, 0x1, -R4.reuse ;  /* 0x000000010b0ba824 */ /* 0x100fe200078e0a04 */
[----:B------:R-:W-:Y:S01]  /*8460*/  ISETP.GE.AND P2, PT, R9, RZ, PT ;  /* 0x000000ff0900720c */ /* 0x000fe20003f46270 */
[----:B------:R-:W-:Y:S02]  /*8470*/  @!P5 IMAD.MOV R7, RZ, RZ, -R7 ;  /* 0x000000ffff07d224 */ /* 0x000fe400078e0a07 */
[----:B------:R-:W-:Y:S01]  /*8480*/  @!P4 IMAD.IADD R21, R21, 0x1, -R4 ;  /* 0x000000011515c824 */ /* 0x000fe200078e0a04 */
[----:B------:R-:W-:Y:S01]  /*8490*/  ISETP.GE.AND P4, PT, R13, RZ, PT ;  /* 0x000000ff0d00720c */ /* 0x000fe20003f86270 */
[----:B------:R-:W-:Y:S01]  /*84a0*/  IMAD.MOV R2, RZ, RZ, -R2 ;  /* 0x000000ffff027224 */ /* 0x000fe200078e0a02 */
[----:B------:R1:W-:Y:S01]  /*84b0*/  STL [R1+0x5a4], R7 ;  /* 0x0005a40701007387 */ /* 0x0003e20000100800 */
[----:B------:R-:W-:Y:S01]  /*84c0*/  @!P0 IMAD.IADD R20, R20, 0x1, -R4 ;  /* 0x0000000114148824 */ /* 0x000fe200078e0a04 */
[----:B------:R-:W-:Y:S01]  /*84d0*/  ISETP.GE.AND P0, PT, R19, RZ, PT ;  /* 0x000000ff1300720c */ /* 0x000fe20003f06270 */
[----:B0-----:R-:W-:-:S02]  /*84e0*/  IMAD.MOV.U32 R6, RZ, RZ, R17 ;  /* 0x000000ffff067224 */ /* 0x001fc400078e0011 */
[----:B------:R-:W-:Y:S01]  /*84f0*/  IMAD.HI.U32 R16, R25, R10, RZ ;  /* 0x0000000a19107227 */ /* 0x000fe200078e00ff */
[----:B------:R-:W-:-:S03]  /*8500*/  ISETP.GT.U32.AND P5, PT, R4, R20, PT ;  /* 0x000000140400720c */ /* 0x000fc60003fa4070 */
[----:B------:R-:W-:Y:S01]  /*8510*/  @!P3 IMAD.MOV R6, RZ, RZ, -R6 ;  /* 0x000000ffff06b224 */ /* 0x000fe200078e0a06 */
[C---:B------:R-:W-:Y:S01]  /*8520*/  ISETP.GT.U32.AND P3, PT, R4.reuse, R11, PT ;  /* 0x0000000b0400720c */ /* 0x040fe20003f64070 */
[----:B------:R-:W-:Y:S01]  /*8530*/  IMAD R2, R4, R2, R14 ;  /* 0x0000000204027224 */ /* 0x000fe200078e020e */
[----:B------:R-:W-:Y:S01]  /*8540*/  IABS R14, R0 ;  /* 0x00000000000e7213 */ /* 0x000fe20000000000 */
[----:B-1----:R-:W-:Y:S01]  /*8550*/  IMAD.MOV.U32 R7, RZ, RZ, R3 ;  /* 0x000000ffff077224 */ /* 0x002fe200078e0003 */
[----:B------:R0:W-:Y:S01]  /*8560*/  STL [R1+0x5a0], R6 ;  /* 0x0005a00601007387 */ /* 0x0001e20000100800 */
[----:B------:R-:W-:Y:S01]  /*8570*/  IMAD.MOV R16, RZ, RZ, -R16 ;  /* 0x000000ffff107224 */ /* 0x000fe200078e0a10 */
[----:B------:R-:W-:Y:S01]  /*8580*/  IADD3 R3, R28, 0x165, RZ ;  /* 0x000001651c037810 */ /* 0x000fe20007ffe0ff */
[----:B------:R-:W-:Y:S02]  /*8590*/  @!P6 IMAD.IADD R12, R12, 0x1, -R4 ;  /* 0x000000010c0ce824 */ /* 0x000fe400078e0a04 */
[----:B------:R-:W-:Y:S01]  /*85a0*/  @!P1 IMAD.MOV R7, RZ, RZ, -R7 ;  /* 0x000000ffff079224 */ /* 0x000fe200078e0a07 */
[C---:B------:R-:W-:Y:S01]  /*85b0*/  ISETP.GT.U32.AND P1, PT, R4.reuse, R2, PT ;  /* 0x000000020400720c */ /* 0x040fe20003f24070 */
[C---:B------:R-:W-:Y:S01]  /*85c0*/  IMAD R10, R4.reuse, R16, R10 ;  /* 0x00000010040a7224 */ /* 0x040fe200078e020a */
[----:B------:R-:W-:Y:S01]  /*85d0*/  ISETP.GT.U32.AND P6, PT, R4, R12, PT ;  /* 0x0000000c0400720c */ /* 0x000fe20003fc4070 */
[--C-:B------:R-:W-:Y:S01]  /*85e0*/  @!P5 IMAD.IADD R20, R20, 0x1, -R4.reuse ;  /* 0x000000011414d824 */ /* 0x100fe200078e0a04 */
[----:B------:R1:W-:Y:S01]  /*85f0*/  STL [R1+0x59c], R7 ;  /* 0x00059c0701007387 */ /* 0x0003e20000100800 */
[----:B0-----:R-:W-:Y:S01]  /*8600*/  IMAD.MOV.U32 R6, RZ, RZ, R21 ;  /* 0x000000ffff067224 */ /* 0x001fe200078e0015 */
[----:B------:R-:W-:Y:S01]  /*8610*/  ISETP.GT.U32.AND P5, PT, R4, R10, PT ;  /* 0x0000000a0400720c */ /* 0x000fe20003fa4070 */
[----:B------:R-:W-:Y:S01]  /*8620*/  @!P3 IMAD.IADD R11, R11, 0x1, -R4 ;  /* 0x000000010b0bb824 */ /* 0x000fe200078e0a04 */
[----:B------:R-:W-:Y:S01]  /*8630*/  IABS R17, R3 ;  /* 0x0000000300117213 */ /* 0x000fe20000000000 */
[----:B------:R-:W-:Y:S01]  /*8640*/  @!P4 IMAD.MOV R6, RZ, RZ, -R6 ;  /* 0x000000ffff06c224 */ /* 0x000fe200078e0a06 */
[----:B------:R-:W-:Y:S01]  /*8650*/  ISETP.GE.AND P4, PT, R5, RZ, PT ;  /* 0x000000ff0500720c */ /* 0x000fe20003f86270 */
[----:B------:R-:W-:Y:S01]  /*8660*/  IMAD.HI.U32 R5, R25, R14, RZ ;  /* 0x0000000e19057227 */ /* 0x000fe200078e00ff */
[----:B------:R-:W-:-:S02]  /*8670*/  ISETP.GE.AND P3, PT, R18, RZ, PT ;  /* 0x000000ff1200720c */ /* 0x000fc40003f66270 */
[----:B------:R0:W-:Y:S01]  /*8680*/  STL [R1+0x598], R6 ;  /* 0x0005980601007387 */ /* 0x0001e20000100800 */
[----:B-1----:R-:W-:Y:S02]  /*8690*/  IMAD.MOV.U32 R7, RZ, RZ, R20 ;  /* 0x000000ffff077224 */ /* 0x002fe400078e0014 */
[--C-:B------:R-:W-:Y:S01]  /*86a0*/  @!P1 IMAD.IADD R2, R2, 0x1, -R4.reuse ;  /* 0x0000000102029824 */ /* 0x100fe200078e0a04 */
[----:B------:R-:W-:Y:S01]  /*86b0*/  ISETP.GE.AND P1, PT, R0, RZ, PT ;  /* 0x000000ff0000720c */ /* 0x000fe20003f26270 */
[----:B------:R-:W-:Y:S02]  /*86c0*/  @!P0 IMAD.MOV R7, RZ, RZ, -R7 ;  /* 0x000000ffff078224 */ /* 0x000fe400078e0a07 */
[--C-:B------:R-:W-:Y:S01]  /*86d0*/  @!P6 IMAD.IADD R12, R12, 0x1, -R4.reuse ;  /* 0x000000010c0ce824 */ /* 0x100fe200078e0a04 */
[----:B------:R-:W-:Y:S01]  /*86e0*/  ISETP.GT.U32.AND P0, PT, R4, R2, PT ;  /* 0x000000020400720c */ /* 0x000fe20003f04070 */
[----:B------:R-:W-:Y:S01]  /*86f0*/  IMAD.MOV R5, RZ, RZ, -R5 ;  /* 0x000000ffff057224 */ /* 0x000fe200078e0a05 */
[----:B------:R-:W-:Y:S01]  /*8700*/  STL [R1+0x594], R7 ;  /* 0x0005940701007387 */ /* 0x000fe20000100800 */
[----:B0-----:R-:W-:Y:S01]  /*8710*/  IMAD.MOV.U32 R6, RZ, RZ, R11 ;  /* 0x000000ffff067224 */ /* 0x001fe200078e000b */
[----:B------:R-:W-:Y:S01]  /*8720*/  ISETP.GE.AND P6, PT, R15, RZ, PT ;  /* 0x000000ff0f00720c */ /* 0x000fe20003fc6270 */
[----:B------:R-:W-:Y:S01]  /*8730*/  @!P5 IMAD.IADD R10, R10, 0x1, -R4 ;  /* 0x000000010a0ad824 */ /* 0x000fe200078e0a04 */
[----:B------:R-:W-:Y:S01]  /*8740*/  IADD3 R15, R28, 0x164, RZ ;  /* 0x000001641c0f7810 */ /* 0x000fe20007ffe0ff */
[----:B------:R-:W-:Y:S01]  /*8750*/  @!P2 IMAD.MOV R6, RZ, RZ, -R6 ;  /* 0x000000ffff06a224 */ /* 0x000fe200078e0a06 */
[----:B------:R-:W-:Y:S01]  /*8760*/  ISETP.GE.AND P2, PT, R3, RZ, PT ;  /* 0x000000ff0300720c */ /* 0x000fe20003f46270 */
[C---:B------:R-:W-:Y:S01]  /*8770*/  IMAD R14, R4.reuse, R5, R14 ;  /* 0x00000005040e7224 */ /* 0x040fe200078e020e */
[----:B------:R-:W-:Y:S01]  /*8780*/  ISETP.GT.U32.AND P5, PT, R4, R10, PT ;  /* 0x0000000a0400720c */ /* 0x000fe20003fa4070 */
[----:B------:R-:W-:Y:S01]  /*8790*/  IMAD.HI.U32 R0, R25, R17, RZ ;  /* 0x0000001119007227 */ /* 0x000fe200078e00ff */
[----:B------:R0:W-:Y:S01]  /*87a0*/  STL [R1+0x590], R6 ;  /* 0x0005900601007387 */ /* 0x0001e20000100800 */
[----:B------:R-:W-:-:S02]  /*87b0*/  IADD3 R3, R28, 0x163, RZ ;  /* 0x000001631c037810 */ /* 0x000fc40007ffe0ff */
[----:B------:R-:W-:Y:S01]  /*87c0*/  IMAD.MOV R0, RZ, RZ, -R0 ;  /* 0x000000ffff007224 */ /* 0x000fe200078e0a00 */
[----:B------:R-:W-:Y:S01]  /*87d0*/  IADD3 R11, R28, 0x160, RZ ;  /* 0x000001601c0b7810 */ /* 0x000fe20007ffe0ff */
[----:B------:R-:W-:Y:S01]  /*87e0*/  @!P0 IMAD.IADD R2, R2, 0x1, -R4 ;  /* 0x0000000102028824 */ /* 0x000fe200078e0a04 */
[----:B------:R-:W-:Y:S01]  /*87f0*/  ISETP.GE.AND P0, PT, R15, RZ, PT ;  /* 0x000000ff0f00720c */ /* 0x000fe20003f06270 */
[----:B------:R-:W-:Y:S01]  /*8800*/  IMAD R17, R4, R0, R17 ;  /* 0x0000000004117224 */ /* 0x000fe200078e0211 */
[----:B------:R-:W-:Y:S01]  /*8810*/  IABS R15, R15 ;  /* 0x0000000f000f7213 */ /* 0x000fe20000000000 */
[----:B------:R-:W-:Y:S01]  /*8820*/  IMAD.MOV.U32 R5, RZ, RZ, R2 ;  /* 0x000000ffff057224 */ /* 0x000fe200078e0002 */
[----:B------:R-:W-:Y:S01]  /*8830*/  IADD3 R0, R28, 0x162, RZ ;  /* 0x000001621c007810 */ /* 0x000fe20007ffe0ff */
[----:B0-----:R-:W-:Y:S01]  /*8840*/  IMAD.MOV.U32 R6, RZ, RZ, R12 ;  /* 0x000000ffff067224 */ /* 0x001fe200078e000c */
[----:B------:R-:W-:Y:S01]  /*8850*/  IABS R9, R3 ;  /* 0x0000000300097213 */ /* 0x000fe20000000000 */
[----:B------:R-:W-:Y:S01]  /*8860*/  @!P5 IMAD.IADD R10, R10, 0x1, -R4 ;  /* 0x000000010a0ad824 */ /* 0x000fe200078e0a04 */
[C---:B------:R-:W-:Y:S01]  /*8870*/  ISETP.GT.U32.AND P5, PT, R4.reuse, R17, PT ;  /* 0x000000110400720c */ /* 0x040fe20003fa4070 */
[----:B------:R-:W-:Y:S01]  /*8880*/  @!P4 IMAD.MOV R6, RZ, RZ, -R6 ;  /* 0x000000ffff06c224 */ /* 0x000fe200078e0a06 */
[----:B------:R-:W-:Y:S01]  /*8890*/  ISETP.GT.U32.AND P4, PT, R4, R14, PT ;  /* 0x0000000e0400720c */ /* 0x000fe20003f84070 */
[----:B------:R-:W-:Y:S01]  /*88a0*/  @!P3 IMAD.MOV R5, RZ, RZ, -R5 ;  /* 0x000000ffff05b224 */ /* 0x000fe200078e0a05 */
[----:B------:R-:W-:-:S02]  /*88b0*/  IABS R12, R0 ;  /* 0x00000000000c7213 */ /* 0x000fc40000000000 */
[----:B------:R0:W-:Y:S01]  /*88c0*/  STL [R1+0x58c], R6 ;  /* 0x00058c0601007387 */ /* 0x0001e20000100800 */
[----:B------:R-:W-:Y:S02]  /*88d0*/  IABS R16, R11 ;  /* 0x0000000b00107213 */ /* 0x000fe40000000000 */
[----:B------:R-:W-:Y:S01]  /*88e0*/  IMAD.HI.U32 R2, R25, R12, RZ ;  /* 0x0000000c19027227 */ /* 0x000fe200078e00ff */
[----:B------:R1:W-:Y:S03]  /*88f0*/  STL [R1+0x53c], R5 ;  /* 0x00053c0501007387 */ /* 0x0003e60000100800 */
[--C-:B------:R-:W-:Y:S02]  /*8900*/  @!P5 IMAD.IADD R17, R17, 0x1, -R4.reuse ;  /* 0x000000011111d824 */ /* 0x100fe400078e0a04 */
[----:B------:R-:W-:Y:S01]  /*8910*/  @!P4 IMAD.IADD R14, R14, 0x1, -R4 ;  /* 0x000000010e0ec824 */ /* 0x000fe200078e0a04 */
[----:B------:R-:W-:Y:S01]  /*8920*/  ISETP.GE.AND P4, PT, R3, RZ, PT ;  /* 0x000000ff0300720c */ /* 0x000fe20003f86270 */
[----:B0-----:R-:W-:Y:S01]  /*8930*/  IMAD.MOV.U32 R6, RZ, RZ, R10 ;  /* 0x000000ffff067224 */ /* 0x001fe200078e000a */
[C---:B------:R-:W-:Y:S01]  /*8940*/  ISETP.GT.U32.AND P5, PT, R4.reuse, R17, PT ;  /* 0x000000110400720c */ /* 0x040fe20003fa4070 */
[----:B------:R-:W-:Y:S01]  /*8950*/  IMAD.HI.U32 R3, R25, R9, RZ ;  /* 0x0000000919037227 */ /* 0x000fe200078e00ff */
[----:B------:R-:W-:-:S02]  /*8960*/  ISETP.GT.U32.AND P3, PT, R4, R14, PT ;  /* 0x0000000e0400720c */ /* 0x000fc40003f64070 */
[----:B------:R-:W-:Y:S01]  /*8970*/  IADD3 R10, R28, 0x15f, RZ ;  /* 0x0000015f1c0a7810 */ /* 0x000fe20007ffe0ff */
[----:B-1----:R-:W-:-:S03]  /*8980*/  IMAD.HI.U32 R5, R25, R15, RZ ;  /* 0x0000000f19057227 */ /* 0x002fc600078e00ff */
[----:B------:R-:W-:Y:S01]  /*8990*/  IABS R13, R10 ;  /* 0x0000000a000d7213 */ /* 0x000fe20000000000 */
[----:B------:R-:W-:Y:S02]  /*89a0*/  IMAD.MOV R5, RZ, RZ, -R5 ;  /* 0x000000ffff057224 */ /* 0x000fe400078e0a05 */
[----:B------:R-:W-:Y:S01]  /*89b0*/  @!P6 IMAD.MOV R6, RZ, RZ, -R6 ;  /* 0x000000ffff06e224 */ /* 0x000fe200078e0a06 */
[----:B------:R-:W-:Y:S01]  /*89c0*/  ISETP.GE.AND P6, PT, R0, RZ, PT ;  /* 0x000000ff0000720c */ /* 0x000fe20003fc6270 */
[----:B------:R-:W-:Y:S01]  /*89d0*/  IMAD R15, R4, R5, R15 ;  /* 0x00000005040f7224 */ /* 0x000fe200078e020f */
[----:B------:R-:W-:Y:S01]  /*89e0*/  IADD3 R0, R28, 0x161, RZ ;  /* 0x000001611c007810 */ /* 0x000fe20007ffe0ff */
[----:B------:R-:W-:Y:S01]  /*89f0*/  @!P3 IMAD.IADD R14, R14, 0x1, -R4 ;  /* 0x000000010e0eb824 */ /* 0x000fe200078e0a04 */
[----:B------:R0:W-:Y:S01]  /*8a00*/  STL [R1+0x588], R6 ;  /* 0x0005880601007387 */ /* 0x0001e20000100800 */
[----:B------:R-:W-:Y:S01]  /*8a10*/  IMAD.MOV R2, RZ, RZ, -R2 ;  /* 0x000000ffff027224 */ /* 0x000fe200078e0a02 */
[----:B------:R-:W-:Y:S01]  /*8a20*/  ISETP.GT.U32.AND P3, PT, R4, R15, PT ;  /* 0x0000000f0400720c */ /* 0x000fe20003f64070 */
[----:B------:R-:W-:-:S02]  /*8a30*/  IMAD.MOV R3, RZ, RZ, -R3 ;  /* 0x000000ffff037224 */ /* 0x000fc400078e0a03 */
[----:B------:R-:W-:Y:S01]  /*8a40*/  IMAD R12, R4, R2, R12 ;  /* 0x00000002040c7224 */ /* 0x000fe200078e020c */
[----:B------:R-:W-:Y:S01]  /*8a50*/  IADD3 R2, R28, 0x15e, RZ ;  /* 0x0000015e1c027810 */ /* 0x000fe20007ffe0ff */
[C---:B------:R-:W-:Y:S01]  /*8a60*/  IMAD R9, R4.reuse, R3, R9 ;  /* 0x0000000304097224 */ /* 0x040fe200078e0209 */
[----:B------:R-:W-:Y:S01]  /*8a70*/  IABS R3, R0 ;  /* 0x0000000000037213 */ /* 0x000fe20000000000 */
[----:B------:R-:W-:Y:S01]  /*8a80*/  @!P5 IMAD.IADD R17, R17, 0x1, -R4 ;  /* 0x000000011111d824 */ /* 0x000fe200078e0a04 */
[----:B------:R-:W-:Y:S01]  /*8a90*/  IABS R5, R2 ;  /* 0x0000000200057213 */ /* 0x000fe20000000000 */
[----:B0-----:R-:W-:Y:S01]  /*8aa0*/  IMAD.MOV.U32 R6, RZ, RZ, R14 ;  /* 0x000000ffff067224 */ /* 0x001fe200078e000e */
[----:B------:R-:W-:Y:S01]  /*8ab0*/  ISETP.GT.U32.AND P5, PT, R4, R9, PT ;  /* 0x000000090400720c */ /* 0x000fe20003fa4070 */
[----:B------:R-:W-:-:S04]  /*8ac0*/  IMAD.HI.U32 R14, R25, R3, RZ ;  /* 0x00000003190e7227 */ /* 0x000fc800078e00ff */
[----:B------:R-:W-:Y:S01]  /*8ad0*/  @!P1 IMAD.MOV R6, RZ, RZ, -R6 ;  /* 0x000000ffff069224 */ /* 0x000fe200078e0a06 */
[C---:B------:R-:W-:Y:S01]  /*8ae0*/  ISETP.GT.U32.AND P1, PT, R4.reuse, R12, PT ;  /* 0x0000000c0400720c */ /* 0x040fe20003f24070 */
[----:B------:R-:W-:Y:S02]  /*8af0*/  @!P3 IMAD.IADD R15, R15, 0x1, -R4 ;  /* 0x000000010f0fb824 */ /* 0x000fe400078e0a04 */
[----:B------:R-:W-:Y:S01]  /*8b00*/  IMAD.MOV R14, RZ, RZ, -R14 ;  /* 0x000000ffff0e7224 */ /* 0x000fe200078e0a0e */
[----:B------:R0:W-:Y:S02]  /*8b10*/  STL [R1+0x550], R6 ;  /* 0x0005500601007387 */ /* 0x0001e40000100800 */
[----:B------:R-:W-:Y:S01]  /*8b20*/  ISETP.GT.U32.AND P3, PT, R4, R15, PT ;  /* 0x0000000f0400720c */ /* 0x000fe20003f64070 */
[----:B------:R-:W-:-:S05]  /*8b30*/  @!P5 IMAD.IADD R9, R9, 0x1, -R4 ;  /* 0x000000010909d824 */ /* 0x000fca00078e0a04 */
[----:B------:R-:W-:Y:S01]  /*8b40*/  ISETP.GT.U32.AND P5, PT, R4, R9, PT ;  /* 0x000000090400720c */ /* 0x000fe20003fa4070 */
[----:B------:R-:W-:Y:S02]  /*8b50*/  @!P1 IMAD.IADD R12, R12, 0x1, -R4 ;  /* 0x000000010c0c9824 */ /* 0x000fe400078e0a04 */
[----:B0-----:R-:W-:Y:S02]  /*8b60*/  IMAD.MOV.U32 R6, RZ, RZ, R17 ;  /* 0x000000ffff067224 */ /* 0x001fe400078e0011 */
[----:B------:R-:W-:Y:S01]  /*8b70*/  IMAD.HI.U32 R17, R25, R16, RZ ;  /* 0x0000001019117227 */ /* 0x000fe200078e00ff */
[----:B------:R-:W-:-:S03]  /*8b80*/  ISETP.GT.U32.AND P1, PT, R4, R12, PT ;  /* 0x0000000c0400720c */ /* 0x000fc60003f24070 */
[----:B------:R-:W-:Y:S01]  /*8b90*/  @!P2 IMAD.MOV R6, RZ, RZ, -R6 ;  /* 0x000000ffff06a224 */ /* 0x000fe200078e0a06 */
[----:B------:R-:W-:Y:S01]  /*8ba0*/  ISETP.GE.AND P2, PT, R0, RZ, PT ;  /* 0x000000ff0000720c */ /* 0x000fe20003f46270 */
[C---:B------:R-:W-:Y:S02]  /*8bb0*/  IMAD R0, R4.reuse, R14, R3 ;  /* 0x0000000e04007224 */ /* 0x040fe400078e0203 */
[----:B------:R-:W-:Y:S01]  /*8bc0*/  @!P3 IMAD.IADD R15, R15, 0x1, -R4 ;  /* 0x000000010f0fb824 */ /* 0x000fe200078e0a04 */
[----:B------:R0:W-:Y:S01]  /*8bd0*/  STL [R1+0x584], R6 ;  /* 0x0005840601007387 */ /* 0x0001e20000100800 */
[----:B------:R-:W-:Y:S01]  /*8be0*/  IMAD.HI.U32 R3, R25, R13, RZ ;  /* 0x0000000d19037227 */ /* 0x000fe200078e00ff */
[----:B------:R-:W-:-:S03]  /*8bf0*/  ISETP.GT.U32.AND P3, PT, R4, R0, PT ;  /* 0x000000000400720c */ /* 0x000fc60003f64070 */
[----:B------:R-:W-:-:S04]  /*8c00*/  IMAD.HI.U32 R14, R25, R5, RZ ;  /* 0x00000005190e7227 */ /* 0x000fc800078e00ff */
[----:B------:R-:W-:Y:S02]  /*8c10*/  IMAD.MOV R3, RZ, RZ, -R3 ;  /* 0x000000ffff037224 */ /* 0x000fe400078e0a03 */
[----:B0-----:R-:W-:Y:S02]  /*8c20*/  IMAD.MOV.U32 R6, RZ, RZ, R15 ;  /* 0x000000ffff067224 */ /* 0x001fe400078e000f */
[----:B------:R-:W-:Y:S02]  /*8c30*/  IMAD.MOV R17, RZ, RZ, -R17 ;  /* 0x000000ffff117224 */ /* 0x000fe400078e0a11 */
[----:B------:R-:W-:Y:S02]  /*8c40*/  @!P0 IMAD.MOV R6, RZ, RZ, -R6 ;  /* 0x000000ffff068224 */ /* 0x000fe400078e0a06 */
[----:B------:R-:W-:Y:S02]  /*8c50*/  IMAD.MOV R14, RZ, RZ, -R14 ;  /* 0x000000ffff0e7224 */ /* 0x000fe400078e0a0e */
[----:B------:R-:W-:Y:S01]  /*8c60*/  IMAD R13, R4, R3, R13 ;  /* 0x00000003040d7224 */ /* 0x000fe200078e020d */
[----:B------:R-:W-:Y:S01]  /*8c70*/  IADD3 R3, R28, 0x15d, RZ ;  /* 0x0000015d1c037810 */ /* 0x000fe20007ffe0ff */
[--C-:B------:R-:W-:Y:S01]  /*8c80*/  @!P1 IMAD.IADD R12, R12, 0x1, -R4.reuse ;  /* 0x000000010c0c9824 */ /* 0x100fe200078e0a04 */
[----:B------:R0:W-:Y:S01]  /*8c90*/  STL [R1+0x570], R6 ;  /* 0x0005700601007387 */ /* 0x0001e20000100800 */
[----:B------:R-:W-:Y:S01]  /*8ca0*/  @!P5 IMAD.IADD R9, R9, 0x1, -R4 ;  /* 0x000000010909d824 */ /* 0x000fe200078e0a04 */
[----:B------:R-:W-:Y:S01]  /*8cb0*/  ISETP.GE.AND P5, PT, R11, RZ, PT ;  /* 0x000000ff0b00720c */ /* 0x000fe20003fa6270 */
[C---:B------:R-:W-:Y:S01]  /*8cc0*/  IMAD R11, R4.reuse, R17, R16 ;  /* 0x00000011040b7224 */ /* 0x040fe200078e0210 */
[C---:B------:R-:W-:Y:S01]  /*8cd0*/  ISETP.GT.U32.AND P1, PT, R4.reuse, R13, PT ;  /* 0x0000000d0400720c */ /* 0x040fe20003f24070 */
[----:B------:R-:W-:Y:S01]  /*8ce0*/  IMAD R5, R4, R14, R5 ;  /* 0x0000000e04057224 */ /* 0x000fe200078e0205 */
[----:B------:R-:W-:Y:S01]  /*8cf0*/  IABS R14, R3 ;  /* 0x00000003000e7213 */ /* 0x000fe20000000000 */
[----:B------:R-:W-:Y:S01]  /*8d00*/  @!P3 IMAD.IADD R0, R0, 0x1, -R4 ;  /* 0x000000010000b824 */ /* 0x000fe200078e0a04 */
[----:B------:R-:W-:Y:S01]  /*8d10*/  ISETP.GT.U32.AND P0, PT, R4, R11, PT ;  /* 0x0000000b0400720c */ /* 0x000fe20003f04070 */
[----:B------:R-:W-:-:S02]  /*8d20*/  IMAD.MOV.U32 R7, RZ, RZ, R9 ;  /* 0x000000ffff077224 */ /* 0x000fc400078e0009 */
[----:B0-----:R-:W-:Y:S01]  /*8d30*/  IMAD.MOV.U32 R6, RZ, RZ, R12 ;  /* 0x000000ffff067224 */ /* 0x001fe200078e000c */
[----:B------:R-:W-:Y:S01]  /*8d40*/  ISETP.GT.U32.AND P3, PT, R4, R0, PT ;  /* 0x000000000400720c */ /* 0x000fe20003f64070 */
[----:B------:R-:W-:Y:S01]  /*8d50*/  IMAD.MOV.U32 R9, RZ, RZ, R14 ;  /* 0x000000ffff097224 */ /* 0x000fe200078e000e */
[----:B------:R-:W-:Y:S01]  /*8d60*/  IADD3 R12, R28, 0x15c, RZ ;  /* 0x0000015c1c0c7810 */ /* 0x000fe20007ffe0ff */
[----:B------:R-:W-:Y:S01]  /*8d70*/  @!P6 IMAD.MOV R6, RZ, RZ, -R6 ;  /* 0x000000ffff06e224 */ /* 0x000fe200078e0a06 */
[----:B------:R-:W-:Y:S01]  /*8d80*/  ISETP.GT.U32.AND P6, PT, R4, R5, PT ;  /* 0x000000050400720c */ /* 0x000fe20003fc4070 */
[----:B------:R-:W-:Y:S01]  /*8d90*/  @!P4 IMAD.MOV R7, RZ, RZ, -R7 ;  /* 0x000000ffff07c224 */ /* 0x000fe200078e0a07 */
[----:B------:R-:W-:Y:S01]  /*8da0*/  ISETP.GE.AND P4, PT, R10, RZ, PT ;  /* 0x000000ff0a00720c */ /* 0x000fe20003f86270 */
[----:B------:R-:W-:Y:S01]  /*8db0*/  IMAD.HI.U32 R10, R25, R9, RZ ;  /* 0x00000009190a7227 */ /* 0x000fe200078e00ff */
[----:B------:R-:W-:Y:S02]  /*8dc0*/  IABS R14, R12 ;  /* 0x0000000c000e7213 */ /* 0x000fe40000000000 */
[----:B------:R-:W-:Y:S01]  /*8dd0*/  STL [R1+0x578], R7 ;  /* 0x0005780701007387 */ /* 0x000fe20000100800 */
[----:B------:R-:W-:-:S02]  /*8de0*/  @!P1 IMAD.IADD R13, R13, 0x1, -R4 ;  /* 0x000000010d0d9824 */ /* 0x000fc400078e0a04 */
        /* <DEDUP_REMOVED lines=48> */
[C---:B------:R-:W-:Y:S02]  /*90f0*/  IMAD R10, R4.reuse, R11, R10 ;  /* 0x0000000b040a7224 */ /* 0x040fe400078e020a */
        /* <DEDUP_REMOVED lines=10> */
[----:B------:R0:W-:Y:S01]  /*91a0*/  STL [R1+0x564], R6 ;  /* 0x0005640601007387 */ /* 0x0001e20000100800 */
[----:B------:R-:W-:Y:S01]  /*91b0*/  IADD3 R0, R28, 0x157, RZ ;  /* 0x000001571c007810 */ /* 0x000fe20007ffe0ff */
[----:B------:R-:W-:-:S02]  /*91c0*/  IMAD.HI.U32 R11, R25, R2, RZ ;  /* 0x00000002190b7227 */ /* 0x000fc400078e00ff */
[----:B------:R1:W-:Y:S02]  /*91d0*/  STL [R1+0x568], R5 ;  /* 0x0005680501007387 */ /* 0x0003e40000100800 */
[--C-:B------:R-:W-:Y:S01]  /*91e0*/  @!P4 IMAD.IADD R15, R15, 0x1, -R4.reuse ;  /* 0x000000010f0fc824 */ /* 0x100fe200078e0a04 */
[----:B------:R-:W-:Y:S01]  /*91f0*/  ISETP.GE.AND P4, PT, R3, RZ, PT ;  /* 0x000000ff0300720c */ /* 0x000fe20003f86270 */
[--C-:B------:R-:W-:Y:S01]  /*9200*/  @!P3 IMAD.IADD R10, R10, 0x1, -R4.reuse ;  /* 0x000000010a0ab824 */ /* 0x100fe200078e0a04 */
[----:B------:R-:W-:Y:S01]  /*9210*/  IADD3 R3, R28, 0x156, RZ ;  /* 0x000001561c037810 */ /* 0x000fe20007ffe0ff */
[----:B------:R-:W-:Y:S01]  /*9220*/  @!P6 IMAD.IADD R12, R12, 0x1, -R4 ;  /* 0x000000010c0ce824 */ /* 0x000fe200078e0a04 */
[C---:B------:R-:W-:Y:S01]  /*9230*/  ISETP.GT.U32.AND P3, PT, R4.reuse, R15, PT ;  /* 0x0000000f0400720c */ /* 0x040fe20003f64070 */
[----:B0-----:R-:W-:Y:S01]  /*9240*/  IMAD.MOV.U32 R6, RZ, RZ, R9 ;  /* 0x000000ffff067224 */ /* 0x001fe200078e0009 */
[C---:B------:R-:W-:Y:S01]  /*9250*/  ISETP.GT.U32.AND P6, PT, R4.reuse, R10, PT ;  /* 0x0000000a0400720c */ /* 0x040fe20003fc4070 */
[----:B------:R-:W-:Y:S01]  /*9260*/  IMAD.MOV R11, RZ, RZ, -R11 ;  /* 0x000000ffff0b7224 */ /* 0x000fe200078e0a0b */
[----:B-1----:R-:W-:Y:S01]  /*9270*/  IABS R5, R0 ;  /* 0x0000000000057213 */ /* 0x002fe20000000000 */
[----:B------:R-:W-:Y:S01]  /*9280*/  @!P0 IMAD.MOV R6, RZ, RZ, -R6 ;  /* 0x000000ffff068224 */ /* 0x000fe200078e0a06 */
[----:B------:R-:W-:Y:S01]  /*9290*/  IABS R18, R3 ;  /* 0x0000000300127213 */ /* 0x000fe20000000000 */
[----:B------:R-:W-:Y:S01]  /*92a0*/  IMAD R2, R4, R11, R2 ;  /* 0x0000000b04027224 */ /* 0x000fe200078e0202 */
[----:B------:R-:W-:Y:S01]  /*92b0*/  IADD3 R11, R28, 0x155, RZ ;  /* 0x000001551c0b7810 */ /* 0x000fe20007ffe0ff */
[----:B------:R-:W-:Y:S01]  /*92c0*/  IMAD.HI.U32 R9, R25, R5, RZ ;  /* 0x0000000519097227 */ /* 0x000fe200078e00ff */
[----:B------:R-:W-:Y:S01]  /*92d0*/  ISETP.GT.U32.AND P0, PT, R4, R12, PT ;  /* 0x0000000c0400720c */ /* 0x000fe20003f04070 */
[----:B------:R0:W-:Y:S02]  /*92e0*/  STL [R1+0x56c], R6 ;  /* 0x00056c0601007387 */ /* 0x0001e40000100800 */
[----:B------:R-:W-:-:S02]  /*92f0*/  IMAD.MOV R9, RZ, RZ, -R9 ;  /* 0x000000ffff097224 */ /* 0x000fc400078e0a09 */
[--C-:B------:R-:W-:Y:S01]  /*9300*/  @!P3 IMAD.IADD R15, R15, 0x1, -R4.reuse ;  /* 0x000000010f0fb824 */ /* 0x100fe200078e0a04 */
[C---:B------:R-:W-:Y:S01]  /*9310*/  ISETP.GT.U32.AND P3, PT, R4.reuse, R2, PT ;  /* 0x000000020400720c */ /* 0x040fe20003f64070 */
[----:B------:R-:W-:Y:S01]  /*9320*/  IMAD R5, R4, R9, R5 ;  /* 0x0000000904057224 */ /* 0x000fe200078e0205 */
[----:B------:R-:W-:Y:S01]  /*9330*/  IABS R9, R11 ;  /* 0x0000000b00097213 */ /* 0x000fe20000000000 */
[----:B------:R-:W-:Y:S02]  /*9340*/  @!P6 IMAD.IADD R10, R10, 0x1, -R4 ;  /* 0x000000010a0ae824 */ /* 0x000fe400078e0a04 */
[----:B------:R-:W-:Y:S01]  /*9350*/  IMAD.HI.U32 R19, R25, R18, RZ ;  /* 0x0000001219137227 */ /* 0x000fe200078e00ff */
[----:B------:R-:W-:-:S03]  /*9360*/  ISETP.GT.U32.AND P6, PT, R4, R5, PT ;  /* 0x000000050400720c */ /* 0x000fc60003fc4070 */
[----:B------:R-:W-:Y:S02]  /*9370*/  IMAD.MOV R19, RZ, RZ, -R19 ;  /* 0x000000ffff137224 */ /* 0x000fe400078e0a13 */
[----:B------:R-:W-:-:S04]  /*9380*/  IMAD.HI.U32 R17, R25, R9, RZ ;  /* 0x0000000919117227 */ /* 0x000fc800078e00ff */
[----:B------:R-:W-:Y:S01]  /*9390*/  @!P3 IMAD.IADD R2, R2, 0x1, -R4 ;  /* 0x000000010202b824 */ /* 0x000fe200078e0a04 */
[----:B------:R-:W-:Y:S01]  /*93a0*/  ISETP.GE.AND P3, PT, R0, RZ, PT ;  /* 0x000000ff0000720c */ /* 0x000fe20003f66270 */
[----:B------:R-:W-:Y:S02]  /*93b0*/  IMAD.MOV.U32 R7, RZ, RZ, R14 ;  /* 0x000000ffff077224 */ /* 0x000fe400078e000e */
[----:B------:R-:W-:Y:S01]  /*93c0*/  @!P6 IMAD.IADD R5, R5, 0x1, -R4 ;  /* 0x000000010505e824 */ /* 0x000fe200078e0a04 */
[C---:B------:R-:W-:Y:S01]  /*93d0*/  ISETP.GT.U32.AND P6, PT, R4.reuse, R2, PT ;  /* 0x000000020400720c */ /* 0x040fe20003fc4070 */
[----:B------:R-:W-:Y:S02]  /*93e0*/  IMAD R0, R4, R19, R18 ;  /* 0x0000001304007224 */ /* 0x000fe400078e0212 */
[----:B------:R-:W-:Y:S02]  /*93f0*/  IMAD.MOV R17, RZ, RZ, -R17 ;  /* 0x000000ffff117224 */ /* 0x000fe400078e0a11 */
[----:B0-----:R-:W-:-:S02]  /*9400*/  IMAD.MOV.U32 R6, RZ, RZ, R15 ;  /* 0x000000ffff067224 */ /* 0x001fc400078e000f */
[----:B------:R-:W-:Y:S01]  /*9410*/  @!P2 IMAD.MOV R7, RZ, RZ, -R7 ;  /* 0x000000ffff07a224 */ /* 0x000fe200078e0a07 */
[C---:B------:R-:W-:Y:S01]  /*9420*/  ISETP.GT.U32.AND P2, PT, R4.reuse, R5, PT ;  /* 0x000000050400720c */ /* 0x040fe20003f44070 */
[----:B------:R-:W-:Y:S01]  /*9430*/  @!P1 IMAD.MOV R6, RZ, RZ, -R6 ;  /* 0x000000ffff069224 */ /* 0x000fe200078e0a06 */
[C---:B------:R-:W-:Y:S01]  /*9440*/  ISETP.GT.U32.AND P1, PT, R4.reuse, R0, PT ;  /* 0x000000000400720c */ /* 0x040fe20003f24070 */
[----:B------:R-:W-:Y:S01]  /*9450*/  IMAD R9, R4, R17, R9 ;  /* 0x0000001104097224 */ /* 0x000fe200078e0209 */
[----:B------:R0:W-:Y:S01]  /*9460*/  STL [R1+0x560], R7 ;  /* 0x0005600701007387 */ /* 0x0001e20000100800 */
[--C-:B------:R-:W-:Y:S01]  /*9470*/  @!P0 IMAD.IADD R12, R12, 0x1, -R4.reuse ;  /* 0x000000010c0c8824 */ /* 0x100fe200078e0a04 */
[----:B------:R-:W-:Y:S01]  /*9480*/  ISETP.GE.AND P0, PT, R16, RZ, PT ;  /* 0x000000ff1000720c */ /* 0x000fe20003f06270 */
[----:B------:R-:W-:Y:S01]  /*9490*/  @!P6 IMAD.IADD R2, R2, 0x1, -R4 ;  /* 0x000000010202e824 */ /* 0x000fe200078e0a04 */
[----:B------:R-:W-:Y:S01]  /*94a0*/  IABS R16, R13 ;  /* 0x0000000d00107213 */ /* 0x000fe20000000000 */
[----:B------:R1:W-:Y:S01]  /*94b0*/  STL [R1+0x55c], R6 ;  /* 0x00055c0601007387 */ /* 0x0003e20000100800 */
[----:B------:R-:W-:-:S03]  /*94c0*/  ISETP.GT.U32.AND P6, PT, R4, R9, PT ;  /* 0x000000090400720c */ /* 0x000fc60003fc4070 */
[----:B------:R-:W-:Y:S01]  /*94d0*/  @!P2 IMAD.IADD R5, R5, 0x1, -R4 ;  /* 0x000000010505a824 */ /* 0x000fe200078e0a04 */
[----:B------:R-:W-:Y:S01]  /*94e0*/  ISETP.GE.AND P2, PT, R13, RZ, PT ;  /* 0x000000ff0d00720c */ /* 0x000fe20003f46270 */
[----:B0-----:R-:W-:Y:S01]  /*94f0*/  IMAD.MOV.U32 R7, RZ, RZ, R10 ;  /* 0x000000ffff077224 */ /* 0x001fe200078e000a */
[----:B------:R-:W-:Y:S01]  /*9500*/  IADD3 R10, R28, 0x153, RZ ;  /* 0x000001531c0a7810 */ /* 0x000fe20007ffe0ff */
[----:B------:R-:W-:Y:S01]  /*9510*/  @!P1 IMAD.IADD R0, R0, 0x1, -R4 ;  /* 0x0000000100009824 */ /* 0x000fe200078e0a04 */
[----:B------:R-:W-:Y:S01]  /*9520*/  IADD3 R13, R28, 0x14c, RZ ;  /* 0x0000014c1c0d7810 */ /* 0x000fe20007ffe0ff */
[----:B------:R-:W-:Y:S01]  /*9530*/  @!P5 IMAD.MOV R7, RZ, RZ, -R7 ;  /* 0x000000ffff07d224 */ /* 0x000fe200078e0a07 */
[----:B------:R-:W-:Y:S01]  /*9540*/  ISETP.GE.AND P5, PT, R3, RZ, PT ;  /* 0x000000ff0300720c */ /* 0x000fe20003fa6270 */
[----:B------:R-:W-:Y:S01]  /*9550*/  IMAD.HI.U32 R3, R25, R16, RZ ;  /* 0x0000001019037227 */ /* 0x000fe200078e00ff */
[----:B------:R-:W-:Y:S02]  /*9560*/  IABS R18, R10 ;  /* 0x0000000a00127213 */ /* 0x000fe40000000000 */
[----:B------:R-:W-:Y:S01]  /*9570*/  STL [R1+0x558], R7 ;  /* 0x0005580701007387 */ /* 0x000fe20000100800 */
[----:B-1----:R-:W-:Y:S01]  /*9580*/  IMAD.MOV.U32 R6, RZ, RZ, R12 ;  /* 0x000000ffff067224 */ /* 0x002fe200078e000c */
[----:B------:R-:W-:Y:S01]  /*9590*/  ISETP.GE.AND P1, PT, R10, RZ, PT ;  /* 0x000000ff0a00720c */ /* 0x000fe20003f26270 */
[----:B------:R-:W-:Y:S01]  /*95a0*/  IMAD.MOV R3, RZ, RZ, -R3 ;  /* 0x000000ffff037224 */ /* 0x000fe200078e0a03 */
[----:B------:R-:W-:Y:S01]  /*95b0*/  IADD3 R10, R28, 0x151, RZ ;  /* 0x000001511c0a7810 */ /* 0x000fe20007ffe0ff */
[----:B------:R-:W-:Y:S01]  /*95c0*/  @!P4 IMAD.MOV R6, RZ, RZ, -R6 ;  /* 0x000000ffff06c224 */ /* 0x000fe200078e0a06 */
[----:B------:R-:W-:Y:S01]  /*95d0*/  ISETP.GE.AND P4, PT, R11, RZ, PT ;  /* 0x000000ff0b00720c */ /* 0x000fe20003f86270 */
[----:B------:R-:W-:Y:S01]  /*95e0*/  IMAD R19, R4, R3, R16 ;  /* 0x0000000304137224 */ /* 0x000fe200078e0210 */
[----:B------:R-:W-:Y:S01]  /*95f0*/  IADD3 R11, R28, 0x152, RZ ;  /* 0x000001521c0b7810 */ /* 0x000fe20007ffe0ff */
[----:B------:R-:W-:Y:S01]  /*9600*/  @!P6 IMAD.IADD R9, R9, 0x1, -R4 ;  /* 0x000000010909e824 */ /* 0x000fe200078e0a04 */
[C---:B------:R-:W-:Y:S01]  /*9610*/  ISETP.GT.U32.AND P6, PT, R4.reuse, R0, PT ;  /* 0x000000000400720c */ /* 0x040fe20003fc4070 */
[----:B------:R0:W-:Y:S01]  /*9620*/  STL [R1+0x554], R6 ;  /* 0x0005540601007387 */ /* 0x0001e20000100800 */
[----:B------:R-:W-:Y:S01]  /*9630*/  @!P3 IMAD.MOV R5, RZ, RZ, -R5 ;  /* 0x000000ffff05b224 */ /* 0x000fe200078e0a05 */
[----:B------:R-:W-:-:S02]  /*9640*/  ISETP.GT.U32.AND P3, PT, R4, R19, PT ;  /* 0x000000130400720c */ /* 0x000fc40003f64070 */
[----:B------:R-:W-:Y:S02]  /*9650*/  IABS R14, R11 ;  /* 0x0000000b000e7213 */ /* 0x000fe40000000000 */
[----:B------:R-:W-:Y:S02]  /*9660*/  IABS R17, R10 ;  /* 0x0000000a00117213 */ /* 0x000fe40000000000 */
[----:B------:R-:W-:Y:S01]  /*9670*/  IADD3 R3, R28, 0x150, RZ ;  /* 0x000001501c037810 */ /* 0x000fe20007ffe0ff */
[----:B0-----:R-:W-:Y:S02]  /*9680*/  IMAD.MOV.U32 R6, RZ, RZ, R2 ;  /* 0x000000ffff067224 */ /* 0x001fe400078e0002 */
[----:B------:R-:W-:Y:S01]  /*9690*/  IMAD.HI.U32 R2, R25, R18, RZ ;  /* 0x0000001219027227 */ /* 0x000fe200078e00ff */
[----:B------:R-:W-:-:S03]  /*96a0*/  IABS R16, R3 ;  /* 0x0000000300107213 */ /* 0x000fc60000000000 */
[----:B------:R-:W-:Y:S01]  /*96b0*/  @!P0 IMAD.MOV R6, RZ, RZ, -R6 ;  /* 0x000000ffff068224 */ /* 0x000fe200078e0a06 */
[----:B------:R-:W-:Y:S01]  /*96c0*/  ISETP.GT.U32.AND P0, PT, R4, R9, PT ;  /* 0x000000090400720c */ /* 0x000fe20003f04070 */
[----:B------:R-:W-:Y:S02]  /*96d0*/  IMAD.MOV R2, RZ, RZ, -R2 ;  /* 0x000000ffff027224 */ /* 0x000fe400078e0a02 */
[----:B------:R-:W-:Y:S01]  /*96e0*/  @!P6 IMAD.IADD R0, R0, 0x1, -R4 ;  /* 0x000000010000e824 */ /* 0x000fe200078e0a04 */
[----:B------:R0:W-:Y:S01]  /*96f0*/  STL [R1+0x54c], R6 ;  /* 0x00054c0601007387 */ /* 0x0001e20000100800 */
[C---:B------:R-:W-:Y:S02]  /*9700*/  IMAD R18, R4.reuse, R2, R18 ;  /* 0x0000000204127224 */ /* 0x040fe400078e0212 */
        /* <DEDUP_REMOVED lines=8> */
[----:B------:R-:W-:Y:S01]  /*9790*/  IADD3 R10, R28, 0x14f, RZ ;  /* 0x0000014f1c0a7810 */ /* 0x000fe20007ffe0ff */
[----:B------:R-:W-:Y:S02]  /*97a0*/  IMAD.MOV R11, RZ, RZ, -R2 ;  /* 0x000000ffff0b7224 */ /* 0x000fe400078e0a02 */
[----:B------:R-:W-:Y:S01]  /*97b0*/  @!P5 IMAD.MOV R6, RZ, RZ, -R6 ;  /* 0x000000ffff06d224 */ /* 0x000fe200078e0a06 */
[----:B------:R-:W-:Y:S01]  /*97c0*/  ISETP.GT.U32.AND P5, PT, R4, R19, PT ;  /* 0x000000130400720c */ /* 0x000fe20003fa4070 */
[----:B-1----:R-:W-:Y:S01]  /*97d0*/  IMAD.HI.U32 R5, R25, R17, RZ ;  /* 0x0000001119057227 */ /* 0x002fe200078e00ff */
[----:B------:R-:W-:-:S02]  /*97e0*/  IABS R12, R10 ;  /* 0x0000000a000c7213 */ /* 0x000fc40000000000 */
[----:B------:R-:W-:Y:S01]  /*97f0*/  STL [R1+0x540], R6 ;  /* 0x0005400601007387 */ /* 0x000fe20000100800 */
[----:B------:R-:W-:Y:S02]  /*9800*/  IMAD.MOV R5, RZ, RZ, -R5 ;  /* 0x000000ffff057224 */ /* 0x000fe400078e0a05 */
[----:B------:R-:W-:Y:S01]  /*9810*/  IMAD R14, R4, R11, R14 ;  /* 0x0000000b040e7224 */ /* 0x000fe200078e020e */
[----:B------:R-:W-:Y:S01]  /*9820*/  IADD3 R11, R28, 0x14d, RZ ;  /* 0x0000014d1c0b7810 */ /* 0x000fe20007ffe0ff */
[----:B------:R-:W-:Y:S02]  /*9830*/  IMAD.MOV.U32 R0, RZ, RZ, R9 ;  /* 0x000000ffff007224 */ /* 0x000fe400078e0009 */
[----:B------:R-:W-:Y:S01]  /*9840*/  @!P6 IMAD.IADD R18, R18, 0x1, -R4 ;  /* 0x000000011212e824 */ /* 0x000fe200078e0a04 */
[----:B------:R-:W-:Y:S01]  /*9850*/  IABS R9, R11 ;  /* 0x0000000b00097213 */ /* 0x000fe20000000000 */
[C---:B------:R-:W-:Y:S01]  /*9860*/  IMAD R17, R4.reuse, R5, R17 ;  /* 0x0000000504117224 */ /* 0x040fe200078e0211 */
[----:B------:R-:W-:Y:S01]  /*9870*/  IABS R5, R13 ;  /* 0x0000000d00057213 */ /* 0x000fe20000000000 */
[----:B------:R-:W-:Y:S01]  /*9880*/  @!P4 IMAD.MOV R0, RZ, RZ, -R0 ;  /* 0x000000ffff00c224 */ /* 0x000fe200078e0a00 */
[C---:B------:R-:W-:Y:S01]  /*9890*/  ISETP.GT.U32.AND P4, PT, R4.reuse, R14, PT ;  /* 0x0000000e0400720c */ /* 0x040fe20003f84070 */
[----:B------:R-:W-:Y:S01]  /*98a0*/  IMAD.HI.U32 R2, R25, R16, RZ ;  /* 0x0000001019027227 */ /* 0x000fe200078e00ff */
[----:B------:R-:W-:-:S02]  /*98b0*/  ISETP.GT.U32.AND P6, PT, R4, R18, PT ;  /* 0x000000120400720c */ /* 0x000fc40003fc4070 */
[----:B------:R0:W-:Y:S01]  /*98c0*/  STL [R1+0x544], R0 ;  /* 0x0005440001007387 */ /* 0x0001e20000100800 */
[----:B------:R-:W-:Y:S01]  /*98d0*/  @!P5 IMAD.IADD R19, R19, 0x1, -R4 ;  /* 0x000000011313d824 */ /* 0x000fe200078e0a04 */
[----:B------:R-:W-:Y:S01]  /*98e0*/  ISETP.GT.U32.AND P5, PT, R4, R17, PT ;  /* 0x000000110400720c */ /* 0x000fe20003fa4070 */
[----:B------:R-:W-:Y:S02]  /*98f0*/  IMAD.MOV R2, RZ, RZ, -R2 ;  /* 0x000000ffff027224 */ /* 0x000fe400078e0a02 */
[----:B------:R-:W-:-:S04]  /*9900*/  IMAD.HI.U32 R15, R25, R12, RZ ;  /* 0x0000000c190f7227 */ /* 0x000fc800078e00ff */
[----:B------:R-:W-:Y:S01]  /*9910*/  IMAD R16, R4, R2, R16 ;  /* 0x0000000204107224 */ /* 0x000fe200078e0210 */
[----:B------:R-:W-:Y:S01]  /*9920*/  IADD3 R2, R28, 0x14e, RZ ;  /* 0x0000014e1c027810 */ /* 0x000fe20007ffe0ff */
        /* <DEDUP_REMOVED lines=8> */
[----:B------:R-:W-:Y:S01]  /*99b0*/  IMAD.MOV.U32 R7, RZ, RZ, R19 ;  /* 0x000000ffff077224 */ /* 0x000fe200078e0013 */
[----:B------:R-:W-:Y:S01]  /*99c0*/  IADD3 R19, R28, 0x145, RZ ;  /* 0x000001451c137810 */ /* 0x000fe20007ffe0ff */
[----:B------:R-:W-:-:S02]  /*99d0*/  IMAD R12, R4, R15, R12 ;  /* 0x0000000f040c7224 */ /* 0x000fc400078e020c */
[----:B------:R-:W-:-:S04]  /*99e0*/  IMAD.HI.U32 R3, R25, R0, RZ ;  /* 0x0000000019037227 */ /* 0x000fc800078e00ff */
[--C-:B------:R-:W-:Y:S01]  /*99f0*/  @!P6 IMAD.IADD R16, R16, 0x1, -R4.reuse ;  /* 0x000000011010e824 */ /* 0x100fe200078e0a04 */
[----:B------:R-:W-:Y:S01]  /*9a00*/  ISETP.GT.U32.AND P6, PT, R4, R17, PT ;  /* 0x000000110400720c */ /* 0x000fe20003fc4070 */
[----:B------:R-:W-:Y:S01]  /*9a10*/  @!P5 IMAD.IADD R14, R14, 0x1, -R4 ;  /* 0x000000010e0ed824 */ /* 0x000fe200078e0a04 */
[C---:B------:R-:W-:Y:S01]  /*9a20*/  ISETP.GT.U32.AND P5, PT, R4.reuse, R12, PT ;  /* 0x0000000c0400720c */ /* 0x040fe20003fa4070 */
[----:B------:R-:W-:Y:S02]  /*9a30*/  IMAD.MOV R3, RZ, RZ, -R3 ;  /* 0x000000ffff037224 */ /* 0x000fe400078e0a03 */
[----:B------:R-:W-:Y:S02]  /*9a40*/  IMAD.MOV.U32 R6, RZ, RZ, R18 ;  /* 0x000000ffff067224 */ /* 0x000fe400078e0012 */
[----:B------:R-:W-:Y:S01]  /*9a50*/  @!P2 IMAD.MOV R7, RZ, RZ, -R7 ;  /* 0x000000ffff07a224 */ /* 0x000fe200078e0a07 */
[----:B------:R-:W-:Y:S01]  /*9a60*/  ISETP.GT.U32.AND P2, PT, R4, R16, PT ;  /* 0x000000100400720c */ /* 0x000fe20003f44070 */
[----:B------:R-:W-:Y:S01]  /*9a70*/  @!P1 IMAD.MOV R6, RZ, RZ, -R6 ;  /* 0x000000ffff069224 */ /* 0x000fe200078e0a06 */
[----:B------:R-:W-:Y:S01]  /*9a80*/  ISETP.GE.AND P1, PT, R10, RZ, PT ;  /* 0x000000ff0a00720c */ /* 0x000fe20003f26270 */
[----:B------:R-:W-:Y:S01]  /*9a90*/  IMAD R0, R4, R3, R0 ;  /* 0x0000000304007224 */ /* 0x000fe200078e0200 */
[----:B------:R0:W-:Y:S01]  /*9aa0*/  STL [R1+0x500], R7 ;  /* 0x0005000701007387 */ /* 0x0001e20000100800 */
[----:B------:R-:W-:Y:S01]  /*9ab0*/  IMAD.HI.U32 R10, R25, R5, RZ ;  /* 0x00000005190a7227 */ /* 0x000fe200078e00ff */
[----:B------:R-:W-:-:S02]  /*9ac0*/  IADD3 R3, R28, 0x14b, RZ ;  /* 0x0000014b1c037810 */ /* 0x000fc40007ffe0ff */
[----:B------:R1:W-:Y:S01]  /*9ad0*/  STL [R1+0x510], R6 ;  /* 0x0005100601007387 */ /* 0x0003e20000100800 */
[----:B------:R-:W-:Y:S01]  /*9ae0*/  @!P6 IMAD.IADD R17, R17, 0x1, -R4 ;  /* 0x000000011111e824 */ /* 0x000fe200078e0a04 */
[----:B------:R-:W-:Y:S01]  /*9af0*/  ISETP.GT.U32.AND P6, PT, R4, R0, PT ;  /* 0x000000000400720c */ /* 0x000fe20003fc4070 */
[----:B------:R-:W-:Y:S02]  /*9b00*/  IMAD.MOV R10, RZ, RZ, -R10 ;  /* 0x000000ffff0a7224 */ /* 0x000fe400078e0a0a */
[----:B------:R-:W-:Y:S02]  /*9b10*/  @!P5 IMAD.IADD R12, R12, 0x1, -R4 ;  /* 0x000000010c0cd824 */ /* 0x000fe400078e0a04 */
[----:B------:R-:W-:Y:S01]  /*9b20*/  IMAD R5, R4, R10, R5 ;  /* 0x0000000a04057224 */ /* 0x000fe200078e0205 */
[----:B------:R-:W-:Y:S01]  /*9b30*/  IADD3 R10, R28, 0x14a, RZ ;  /* 0x0000014a1c0a7810 */ /* 0x000fe20007ffe0ff */
[----:B0-----:R-:W-:Y:S02]  /*9b40*/  IMAD.MOV.U32 R7, RZ, RZ, R17 ;  /* 0x000000ffff077224 */ /* 0x001fe400078e0011 */
[----:B-1----:R-:W-:-:S02]  /*9b50*/  IMAD.MOV.U32 R6, RZ, RZ, R14 ;  /* 0x000000ffff067224 */ /* 0x002fc400078e000e */
[----:B------:R-:W-:-:S04]  /*9b60*/  IMAD.HI.U32 R15, R25, R9, RZ ;  /* 0x00000009190f7227 */ /* 0x000fc800078e00ff */
[----:B------:R-:W-:Y:S01]  /*9b70*/  @!P0 IMAD.MOV R6, RZ, RZ, -R6 ;  /* 0x000000ffff068224 */ /* 0x000fe200078e0a06 */
[----:B------:R-:W-:Y:S01]  /*9b80*/  ISETP.GT.U32.AND P0, PT, R4, R12, PT ;  /* 0x0000000c0400720c */ /* 0x000fe20003f04070 */
[--C-:B------:R-:W-:Y:S01]  /*9b90*/  @!P2 IMAD.IADD R16, R16, 0x1, -R4.reuse ;  /* 0x000000011010a824 */ /* 0x100fe200078e0a04 */
[----:B------:R-:W-:Y:S01]  /*9ba0*/  ISETP.GE.AND P2, PT, R2, RZ, PT ;  /* 0x000000ff0200720c */ /* 0x000fe20003f46270 */
[----:B------:R-:W-:Y:S01]  /*9bb0*/  @!P3 IMAD.MOV R7, RZ, RZ, -R7 ;  /* 0x000000ffff07b224 */ /* 0x000fe200078e0a07 */
[----:B------:R-:W-:Y:S01]  /*9bc0*/  ISETP.GT.U32.AND P3, PT, R4, R5, PT ;  /* 0x000000050400720c */ /* 0x000fe20003f64070 */
[----:B------:R-:W-:Y:S01]  /*9bd0*/  IMAD.MOV R15, RZ, RZ, -R15 ;  /* 0x000000ffff0f7224 */ /* 0x000fe200078e0a0f */
[----:B------:R0:W-:Y:S01]  /*9be0*/  STL [R1+0x538], R6 ;  /* 0x0005380601007387 */ /* 0x0001e20000100800 */
[----:B------:R-:W-:Y:S01]  /*9bf0*/  @!P6 IMAD.IADD R0, R0, 0x1, -R4 ;  /* 0x000000010000e824 */ /* 0x000fe200078e0a04 */
[----:B------:R-:W-:Y:S01]  /*9c00*/  IABS R2, R3 ;  /* 0x0000000300027213 */ /* 0x000fe20000000000 */
[C---:B------:R-:W-:Y:S01]  /*9c10*/  IMAD R9, R4.reuse, R15, R9 ;  /* 0x0000000f04097224 */ /* 0x040fe200078e0209 */
[----:B------:R-:W-:Y:S01]  /*9c20*/  IABS R15, R10 ;  /* 0x0000000a000f7213 */ /* 0x000fe20000000000 */
[----:B------:R-:W-:Y:S01]  /*9c30*/  STL [R1+0x518], R7 ;  /* 0x0005180701007387 */ /* 0x000fe20000100800 */
[C---:B------:R-:W-:Y:S01]  /*9c40*/  ISETP.GT.U32.AND P6, PT, R4.reuse, R0, PT ;  /* 0x000000000400720c */ /* 0x040fe20003fc4070 */
[----:B------:R-:W-:Y:S01]  /*9c50*/  IMAD.HI.U32 R14, R25, R2, RZ ;  /* 0x00000002190e7227 */ /* 0x000fe200078e00ff */
[----:B------:R-:W-:-:S03]  /*9c60*/  ISETP.GT.U32.AND P5, PT, R4, R9, PT ;  /* 0x000000090400720c */ /* 0x000fc60003fa4070 */
[----:B0-----:R-:W-:Y:S02]  /*9c70*/  IMAD.MOV.U32 R6, RZ, RZ, R16 ;  /* 0x000000ffff067224 */ /* 0x001fe400078e0010 */
[----:B------:R-:W-:Y:S01]  /*9c80*/  @!P0 IMAD.IADD R12, R12, 0x1, -R4 ;  /* 0x000000010c0c8824 */ /* 0x000fe200078e0a04 */
[----:B------:R-:W-:Y:S01]  /*9c90*/  ISETP.GE.AND P0, PT, R13, RZ, PT ;  /* 0x000000ff0d00720c */ /* 0x000fe20003f06270 */
[----:B------:R-:W-:Y:S01]  /*9ca0*/  @!P4 IMAD.MOV R6, RZ, RZ, -R6 ;  /* 0x000000ffff06c224 */ /* 0x000fe200078e0a06 */
[----:B------:R-:W-:Y:S01]  /*9cb0*/  ISETP.GE.AND P4, PT, R11, RZ, PT ;  /* 0x000000ff0b00720c */ /* 0x000fe20003f86270 */
[----:B------:R-:W-:Y:S02]  /*9cc0*/  IMAD.MOV R14, RZ, RZ, -R14 ;  /* 0x000000ffff0e7224 */ /* 0x000fe400078e0a0e */
[----:B------:R-:W-:Y:S01]  /*9cd0*/  @!P3 IMAD.IADD R5, R5, 0x1, -R4 ;  /* 0x000000010505b824 */ /* 0x000fe200078e0a04 */
[----:B------:R0:W-:Y:S01]  /*9ce0*/  STL [R1+0x51c], R6 ;  /* 0x00051c0601007387 */ /* 0x0001e20000100800 */
[----:B------:R-:W-:Y:S01]  /*9cf0*/  IMAD.MOV.U32 R11, RZ, RZ, R15 ;  /* 0x000000ffff0b7224 */ /* 0x000fe200078e000f */
[----:B------:R-:W-:Y:S01]  /*9d00*/  ISETP.GE.AND P3, PT, R3, RZ, PT ;  /* 0x000000ff0300720c */ /* 0x000fe20003f66270 */
[----:B------:R-:W-:Y:S01]  /*9d10*/  IMAD R2, R4, R14, R2 ;  /* 0x0000000e04027224 */ /* 0x000fe200078e0202 */
[C---:B------:R-:W-:Y:S01]  /*9d20*/  IADD3 R15, R28.reuse, 0x149, RZ ;  /* 0x000001491c0f7810 */ /* 0x040fe20007ffe0ff */
[----:B------:R-:W-:Y:S01]  /*9d30*/  IMAD.HI.U32 R13, R25, R11, RZ ;  /* 0x0000000b190d7227 */ /* 0x000fe200078e00ff */
[----:B------:R-:W-:-:S03]  /*9d40*/  IADD3 R14, R28, 0x144, RZ ;  /* 0x000001441c0e7810 */ /* 0x000fc60007ffe0ff */
[----:B------:R-:W-:Y:S01]  /*9d50*/  @!P6 IMAD.IADD R0, R0, 0x1, -R4 ;  /* 0x000000010000e824 */ /* 0x000fe200078e0a04 */
[----:B------:R-:W-:Y:S01]  /*9d60*/  ISETP.GT.U32.AND P6, PT, R4, R2, PT ;  /* 0x000000020400720c */ /* 0x000fe20003fc4070 */
[----:B0-----:R-:W-:Y:S01]  /*9d70*/  IMAD.MOV.U32 R6, RZ, RZ, R12 ;  /* 0x000000ffff067224 */ /* 0x001fe200078e000c */
[----:B------:R-:W-:Y:S01]  /*9d80*/  IADD3 R12, R28, 0x148, RZ ;  /* 0x000001481c0c7810 */ /* 0x000fe20007ffe0ff */
[----:B------:R-:W-:Y:S01]  /*9d90*/  IMAD.MOV R13, RZ, RZ, -R13 ;  /* 0x000000ffff0d7224 */ /* 0x000fe200078e0a0d */
[----:B------:R-:W-:Y:S01]  /*9da0*/  IABS R17, R14 ;  /* 0x0000000e00117213 */ /* 0x000fe20000000000 */
[----:B------:R-:W-:Y:S01]  /*9db0*/  @!P1 IMAD.MOV R6, RZ, RZ, -R6 ;  /* 0x000000ffff069224 */ /* 0x000fe200078e0a06 */
[C---:B------:R-:W-:Y:S01]  /*9dc0*/  ISETP.GT.U32.AND P1, PT, R4.reuse, R5, PT ;  /* 0x000000050400720c */ /* 0x040fe20003f24070 */
[----:B------:R-:W-:Y:S02]  /*9dd0*/  @!P5 IMAD.IADD R9, R9, 0x1, -R4 ;  /* 0x000000010909d824 */ /* 0x000fe400078e0a04 */
[----:B------:R-:W-:Y:S01]  /*9de0*/  IMAD R3, R4, R13, R11 ;  /* 0x0000000d04037224 */ /* 0x000fe200078e020b */
[----:B------:R0:W-:Y:S01]  /*9df0*/  STL [R1+0x520], R6 ;  /* 0x0005200601007387 */ /* 0x0001e20000100800 */
[----:B------:R-:W-:-:S02]  /*9e00*/  IADD3 R11, R28, 0x146, RZ ;  /* 0x000001461c0b7810 */ /* 0x000fc40007ffe0ff */
[----:B------:R-:W-:Y:S01]  /*9e10*/  ISETP.GT.U32.AND P5, PT, R4, R9, PT ;  /* 0x000000090400720c */ /* 0x000fe20003fa4070 */
[----:B------:R-:W-:-:S05]  /*9e20*/  @!P6 IMAD.IADD R2, R2, 0x1, -R4 ;  /* 0x000000010202e824 */ /* 0x000fca00078e0a04 */
[----:B------:R-:W-:Y:S01]  /*9e30*/  @!P1 IMAD.IADD R5, R5, 0x1, -R4 ;  /* 0x0000000105059824 */ /* 0x000fe200078e0a04 */
[C---:B------:R-:W-:Y:S01]  /*9e40*/  ISETP.GT.U32.AND P1, PT, R4.reuse, R3, PT ;  /* 0x000000030400720c */ /* 0x040fe20003f24070 */
[----:B0-----:R-:W-:Y:S01]  /*9e50*/  IMAD.MOV.U32 R6, RZ, RZ, R0 ;  /* 0x000000ffff067224 */ /* 0x001fe200078e0000 */
[----:B------:R-:W-:Y:S02]  /*9e60*/  ISETP.GT.U32.AND P6, PT, R4, R2, PT ;  /* 0x000000020400720c */ /* 0x000fe40003fc4070 */
[----:B------:R-:W-:Y:S01]  /*9e70*/  IADD3 R0, R28, 0x147, RZ ;  /* 0x000001471c007810 */ /* 0x000fe20007ffe0ff */
[----:B------:R-:W-:Y:S01]  /*9e80*/  @!P2 IMAD.MOV R6, RZ, RZ, -R6 ;  /* 0x000000ffff06a224 */ /* 0x000fe200078e0a06 */
[----:B------:R-:W-:Y:S01]  /*9e90*/  ISETP.GE.AND P2, PT, R15, RZ, PT ;  /* 0x000000ff0f00720c */ /* 0x000fe20003f46270 */
[--C-:B------:R-:W-:Y:S01]  /*9ea0*/  @!P5 IMAD.IADD R9, R9, 0x1, -R4.reuse ;  /* 0x000000010909d824 */ /* 0x100fe200078e0a04 */
[----:B------:R-:W-:Y:S02]  /*9eb0*/  IABS R15, R15 ;  /* 0x0000000f000f7213 */ /* 0x000fe40000000000 */
[----:B------:R0:W-:Y:S01]  /*9ec0*/  STL [R1+0x524], R6 ;  /* 0x0005240601007387 */ /* 0x0001e20000100800 */
[----:B------:R-:W-:Y:S01]  /*9ed0*/  IMAD.MOV.U32 R7, RZ, RZ, R9 ;  /* 0x000000ffff077224 */ /* 0x000fe200078e0009 */
[----:B------:R-:W-:Y:S01]  /*9ee0*/  ISETP.GE.AND P5, PT, R10, RZ, PT ;  /* 0x000000ff0a00720c */ /* 0x000fe20003fa6270 */
[----:B------:R-:W-:-:S02]  /*9ef0*/  @!P1 IMAD.IADD R3, R3, 0x1, -R4 ;  /* 0x0000000103039824 */ /* 0x000fc400078e0a04 */
[----:B------:R-:W-:Y:S01]  /*9f00*/  @!P4 IMAD.MOV R7, RZ, RZ, -R7 ;  /* 0x000000ffff07c224 */ /* 0x000fe200078e0a07 */
[----:B------:R-:W-:Y:S01]  /*9f10*/  ISETP.GE.AND P4, PT, R12, RZ, PT ;  /* 0x000000ff0c00720c */ /* 0x000fe20003f86270 */
[----:B------:R-:W-:Y:S01]  /*9f20*/  IMAD.HI.U32 R10, R25, R15, RZ ;  /* 0x0000000f190a7227 */ /* 0x000fe200078e00ff */
[----:B------:R-:W-:Y:S02]  /*9f30*/  ISETP.GT.U32.AND P1, PT, R4, R3, PT ;  /* 0x000000030400720c */ /* 0x000fe40003f24070 */
[----:B------:R-:W-:Y:S01]  /*9f40*/  STL [R1+0x530], R7 ;  /* 0x0005300701007387 */ /* 0x000fe20000100800 */
[----:B0-----:R-:W-:Y:S01]  /*9f50*/  IMAD.MOV.U32 R6, RZ, RZ, R5 ;  /* 0x000000ffff067224 */ /* 0x001fe200078e0005 */
[----:B------:R-:W-:Y:S01]  /*9f60*/  IABS R12, R12 ;  /* 0x0000000c000c7213 */ /* 0x000fe20000000000 */
[----:B------:R-:W-:Y:S01]  /*9f70*/  @!P6 IMAD.IADD R2, R2, 0x1, -R4 ;  /* 0x000000010202e824 */ /* 0x000fe200078e0a04 */
[----:B------:R-:W-:Y:S01]  /*9f80*/  ISETP.GE.AND P6, PT, R11, RZ, PT ;  /* 0x000000ff0b00720c */ /* 0x000fe20003fc6270 */
[----:B------:R-:W-:Y:S01]  /*9f90*/  @!P0 IMAD.MOV R6, RZ, RZ, -R6 ;  /* 0x000000ffff068224 */ /* 0x000fe200078e0a06 */
[----:B------:R-:W-:Y:S01]  /*9fa0*/  ISETP.GE.AND P0, PT, R0, RZ, PT ;  /* 0x000000ff0000720c */ /* 0x000fe20003f06270 */
[----:B------:R-:W-:Y:S01]  /*9fb0*/  IMAD.MOV R10, RZ, RZ, -R10 ;  /* 0x000000ffff0a7224 */ /* 0x000fe200078e0a0a */
[----:B------:R-:W-:Y:S01]  /*9fc0*/  IABS R0, R0 ;  /* 0x0000000000007213 */ /* 0x000fe20000000000 */
[----:B------:R-:W-:Y:S01]  /*9fd0*/  IMAD.HI.U32 R9, R25, R12, RZ ;  /* 0x0000000c19097227 */ /* 0x000fe200078e00ff */
[----:B------:R0:W-:Y:S01]  /*9fe0*/  STL [R1+0x534], R6 ;  /* 0x0005340601007387 */ /* 0x0001e20000100800 */
[----:B------:R-:W-:-:S02]  /*9ff0*/  IABS R11, R11 ;  /* 0x0000000b000b7213 */ /* 0x000fc40000000000 */
[----:B------:R-:W-:-:S04]  /*a000*/  IMAD.HI.U32 R5, R25, R0, RZ ;  /* 0x0000000019057227 */ /* 0x000fc800078e00ff */
[----:B------:R-:W-:Y:S01]  /*a010*/  IMAD R15, R4, R10, R15 ;  /* 0x0000000a040f7224 */ /* 0x000fe200078e020f */
[----:B------:R-:W-:Y:S01]  /*a020*/  IADD3 R10, R28, 0x143, RZ ;  /* 0x000001431c0a7810 */ /* 0x000fe20007ffe0ff */
[----:B------:R-:W-:Y:S02]  /*a030*/  IMAD.MOV R5, RZ, RZ, -R5 ;  /* 0x000000ffff057224 */ /* 0x000fe400078e0a05 */
[----:B0-----:R-:W-:Y:S02]  /*a040*/  IMAD.MOV.U32 R6, RZ, RZ, R2 ;  /* 0x000000ffff067224 */ /* 0x001fe400078e0002 */
[----:B------:R-:W-:Y:S02]  /*a050*/  @!P1 IMAD.IADD R3, R3, 0x1, -R4 ;  /* 0x0000000103039824 */ /* 0x000fe400078e0a04 */
[----:B------:R-:W-:Y:S01]  /*a060*/  @!P3 IMAD.MOV R6, RZ, RZ, -R6 ;  /* 0x000000ffff06b224 */ /* 0x000fe200078e0a06 */
[C---:B------:R-:W-:Y:S01]  /*a070*/  ISETP.GT.U32.AND P3, PT, R4.reuse, R15, PT ;  /* 0x0000000f0400720c */ /* 0x040fe20003f64070 */
[----:B------:R-:W-:Y:S01]  /*a080*/  IMAD R0, R4, R5, R0 ;  /* 0x0000000504007224 */ /* 0x000fe200078e0200 */
[----:B------:R-:W-:Y:S01]  /*a090*/  IADD3 R5, R28, 0x142, RZ ;  /* 0x000001421c057810 */ /* 0x000fe20007ffe0ff */
[----:B------:R-:W-:Y:S01]  /*a0a0*/  IMAD.MOV R9, RZ, RZ, -R9 ;  /* 0x000000ffff097224 */ /* 0x000fe200078e0a09 */
[----:B------:R0:W-:Y:S01]  /*a0b0*/  STL [R1+0x528], R6 ;  /* 0x0005280601007387 */ /* 0x0001e20000100800 */
[----:B------:R-:W-:Y:S01]  /*a0c0*/  IMAD.HI.U32 R2, R25, R11, RZ ;  /* 0x0000000b19027227 */ /* 0x000fe200078e00ff */
[----:B------:R-:W-:-:S03]  /*a0d0*/  IABS R16, R5 ;  /* 0x0000000500107213 */ /* 0x000fc60000000000 */
[C---:B------:R-:W-:Y:S01]  /*a0e0*/  IMAD R12, R4.reuse, R9, R12 ;  /* 0x00000009040c7224 */ /* 0x040fe200078e020c */
[----:B------:R-:W-:Y:S01]  /*a0f0*/  IABS R9, R10 ;  /* 0x0000000a00097213 */ /* 0x000fe20000000000 */
[----:B------:R-:W-:Y:S02]  /*a100*/  IMAD.MOV R2, RZ, RZ, -R2 ;  /* 0x000000ffff027224 */ /* 0x000fe400078e0a02 */
[----:B------:R-:W-:Y:S01]  /*a110*/  @!P3 IMAD.IADD R15, R15, 0x1, -R4 ;  /* 0x000000010f0fb824 */ /* 0x000fe200078e0a04 */
[C---:B------:R-:W-:Y:S01]  /*a120*/  ISETP.GT.U32.AND P1, PT, R4.reuse, R12, PT ;  /* 0x0000000c0400720c */ /* 0x040fe20003f24070 */
[----:B0-----:R-:W-:Y:S02]  /*a130*/  IMAD.MOV.U32 R6, RZ, RZ, R3 ;  /* 0x000000ffff067224 */ /* 0x001fe400078e0003 */
[C---:B------:R-:W-:Y:S01]  /*a140*/  IMAD R11, R4.reuse, R2, R11 ;  /* 0x00000002040b7224 */ /* 0x040fe200078e020b */
[C---:B------:R-:W-:Y:S01]  /*a150*/  ISETP.GT.U32.AND P3, PT, R4.reuse, R15, PT ;  /* 0x0000000f0400720c */ /* 0x040fe20003f64070 */
[----:B------:R-:W-:Y:S01]  /*a160*/  @!P5 IMAD.MOV R6, RZ, RZ, -R6 ;  /* 0x000000ffff06d224 */ /* 0x000fe200078e0a06 */
[----:B------:R-:W-:Y:S01]  /*a170*/  ISETP.GT.U32.AND P5, PT, R4, R0, PT ;  /* 0x000000000400720c */ /* 0x000fe20003fa4070 */
[----:B------:R-:W-:Y:S01]  /*a180*/  IMAD.HI.U32 R3, R25, R17, RZ ;  /* 0x0000001119037227 */ /* 0x000fe200078e00ff */
[----:B------:R-:W-:-:S02]  /*a190*/  IABS R2, R19 ;  /* 0x0000001300027213 */ /* 0x000fc40000000000 */
[----:B------:R0:W-:Y:S01]  /*a1a0*/  STL [R1+0x52c], R6 ;  /* 0x00052c0601007387 */ /* 0x0001e20000100800 */
[----:B------:R-:W-:Y:S02]  /*a1b0*/  IMAD.MOV R3, RZ, RZ, -R3 ;  /* 0x000000ffff037224 */ /* 0x000fe400078e0a03 */
[----:B------:R-:W-:Y:S02]  /*a1c0*/  @!P1 IMAD.IADD R12, R12, 0x1, -R4 ;  /* 0x000000010c0c9824 */ /* 0x000fe400078e0a04 */
[----:B------:R-:W-:-:S03]  /*a1d0*/  IMAD.HI.U32 R13, R25, R2, RZ ;  /* 0x00000002190d7227 */ /* 0x000fc600078e00ff */
[----:B------:R-:W-:Y:S01]  /*a1e0*/  ISETP.GT.U32.AND P1, PT, R4, R12, PT ;  /* 0x0000000c0400720c */ /* 0x000fe20003f24070 */
[--C-:B------:R-:W-:Y:S02]  /*a1f0*/  @!P5 IMAD.IADD R0, R0, 0x1, -R4.reuse ;  /* 0x000000010000d824 */ /* 0x100fe400078e0a04 */
[----:B------:R-:W-:Y:S01]  /*a200*/  @!P3 IMAD.IADD R15, R15, 0x1, -R4 ;  /* 0x000000010f0fb824 */ /* 0x000fe200078e0a04 */
[C---:B------:R-:W-:Y:S01]  /*a210*/  ISETP.GT.U32.AND P3, PT, R4.reuse, R11, PT ;  /* 0x0000000b0400720c */ /* 0x040fe20003f64070 */
[C---:B------:R-:W-:Y:S01]  /*a220*/  IMAD R17, R4.reuse, R3, R17 ;  /* 0x0000000304117224 */ /* 0x040fe200078e0211 */
[----:B------:R-:W-:Y:S01]  /*a230*/  ISETP.GT.U32.AND P5, PT, R4, R0, PT ;  /* 0x000000000400720c */ /* 0x000fe20003fa4070 */
[----:B------:R-:W-:Y:S01]  /*a240*/  IMAD.MOV R13, RZ, RZ, -R13 ;  /* 0x000000ffff0d7224 */ /* 0x000fe200078e0a0d */
[----:B------:R-:W-:Y:S01]  /*a250*/  IADD3 R3, R28, 0x141, RZ ;  /* 0x000001411c037810 */ /* 0x000fe20007ffe0ff */
[----:B0-----:R-:W-:Y:S02]  /*a260*/  IMAD.MOV.U32 R6, RZ, RZ, R15 ;  /* 0x000000ffff067224 */ /* 0x001fe400078e000f */
[----:B------:R-:W-:Y:S01]  /*a270*/  IMAD R2, R4, R13, R2 ;  /* 0x0000000d04027224 */ /* 0x000fe200078e0202 */
[----:B------:R-:W-:Y:S01]  /*a280*/  IABS R15, R3 ;  /* 0x00000003000f7213 */ /* 0x000fe20000000000 */
[----:B------:R-:W-:-:S02]  /*a290*/  @!P1 IMAD.IADD R12, R12, 0x1, -R4 ;  /* 0x000000010c0c9824 */ /* 0x000fc400078e0a04 */
[----:B------:R-:W-:Y:S01]  /*a2a0*/  @!P2 IMAD.MOV R6, RZ, RZ, -R6 ;  /* 0x000000ffff06a224 */ /* 0x000fe200078e0a06 */
[----:B------:R-:W-:Y:S01]  /*a2b0*/  ISETP.GT.U32.AND P1, PT, R4, R2, PT ;  /* 0x000000020400720c */ /* 0x000fe20003f24070 */
[--C-:B------:R-:W-:Y:S01]  /*a2c0*/  @!P3 IMAD.IADD R11, R11, 0x1, -R4.reuse ;  /* 0x000000010b0bb824 */ /* 0x100fe200078e0a04 */
[----:B------:R-:W-:Y:S01]  /*a2d0*/  ISETP.GE.AND P3, PT, R19, RZ, PT ;  /* 0x000000ff1300720c */ /* 0x000fe20003f66270 */
[----:B------:R-:W-:Y:S01]  /*a2e0*/  @!P5 IMAD.IADD R0, R0, 0x1, -R4 ;  /* 0x000000010000d824 */ /* 0x000fe200078e0a04 */
[C---:B------:R-:W-:Y:S01]  /*a2f0*/  ISETP.GT.U32.AND P5, PT, R4.reuse, R17, PT ;  /* 0x000000110400720c */ /* 0x040fe20003fa4070 */
[----:B------:R-:W-:Y:S01]  /*a300*/  IMAD.HI.U32 R18, R25, R9, RZ ;  /* 0x0000000919127227 */ /* 0x000fe200078e00ff */
[----:B------:R-:W-:Y:S01]  /*a310*/  ISETP.GT.U32.AND P2, PT, R4, R11, PT ;  /* 0x0000000b0400720c */ /* 0x000fe20003f44070 */
[----:B------:R0:W-:Y:S02]  /*a320*/  STL [R1+0x514], R6 ;  /* 0x0005140601007387 */ /* 0x0001e40000100800 */
[----:B------:R-:W-:-:S02]  /*a330*/  IMAD.MOV R18, RZ, RZ, -R18 ;  /* 0x000000ffff127224 */ /* 0x000fc400078e0a12 */
[----:B------:R-:W-:-:S04]  /*a340*/  IMAD.HI.U32 R13, R25, R16, RZ ;  /* 0x00000010190d7227 */ /* 0x000fc800078e00ff */
[--C-:B------:R-:W-:Y:S01]  /*a350*/  @!P1 IMAD.IADD R2, R2, 0x1, -R4.reuse ;  /* 0x0000000102029824 */ /* 0x100fe200078e0a04 */
[----:B------:R-:W-:Y:S01]  /*a360*/  ISETP.GE.AND P1, PT, R14, RZ, PT ;  /* 0x000000ff0e00720c */ /* 0x000fe20003f26270 */
[----:B------:R-:W-:Y:S01]  /*a370*/  @!P5 IMAD.IADD R17, R17, 0x1, -R4 ;  /* 0x000000011111d824 */ /* 0x000fe200078e0a04 */
[----:B------:R-:W-:Y:S01]  /*a380*/  IADD3 R14, R28, 0x13e, RZ ;  /* 0x0000013e1c0e7810 */ /* 0x000fe20007ffe0ff */
[----:B0-----:R-:W-:Y:S02]  /*a390*/  IMAD.MOV.U32 R6, RZ, RZ, R12 ;  /* 0x000000ffff067224 */ /* 0x001fe400078e000c */
[----:B------:R-:W-:Y:S01]  /*a3a0*/  IMAD.HI.U32 R12, R25, R15, RZ ;  /* 0x0000000f190c7227 */ /* 0x000fe200078e00ff */
[----:B------:R-:W-:-:S03]  /*a3b0*/  ISETP.GT.U32.AND P5, PT, R4, R17, PT ;  /* 0x000000110400720c */ /* 0x000fc60003fa4070 */
[----:B------:R-:W-:Y:S01]  /*a3c0*/  @!P4 IMAD.MOV R6, RZ, RZ, -R6 ;  /* 0x000000ffff06c224 */ /* 0x000fe200078e0a06 */
[C---:B------:R-:W-:Y:S01]  /*a3d0*/  ISETP.GT.U32.AND P4, PT, R4.reuse, R2, PT ;  /* 0x000000020400720c */ /* 0x040fe20003f84070 */
[C---:B------:R-:W-:Y:S02]  /*a3e0*/  IMAD R9, R4.reuse, R18, R9 ;  /* 0x0000001204097224 */ /* 0x040fe400078e0209 */
[----:B------:R-:W-:Y:S01]  /*a3f0*/  IMAD.MOV R13, RZ, RZ, -R13 ;  /* 0x000000ffff0d7224 */ /* 0x000fe200078e0a0d */
[----:B------:R0:W-:Y:S01]  /*a400*/  STL [R1+0x50c], R6 ;  /* 0x00050c0601007387 */ /* 0x0001e20000100800 */
[----:B------:R-:W-:Y:S01]  /*a410*/  @!P2 IMAD.IADD R11, R11, 0x1, -R4 ;  /* 0x000000010b0ba824 */ /* 0x000fe200078e0a04 */
[C---:B------:R-:W-:Y:S01]  /*a420*/  ISETP.GT.U32.AND P2, PT, R4.reuse, R9, PT ;  /* 0x000000090400720c */ /* 0x040fe20003f44070 */
[----:B------:R-:W-:Y:S02]  /*a430*/  IMAD.MOV R12, RZ, RZ, -R12 ;  /* 0x000000ffff0c7224 */ /* 0x000fe400078e0a0c */
[C---:B------:R-:W-:Y:S01]  /*a440*/  IMAD R16, R4.reuse, R13, R16 ;  /* 0x0000000d04107224 */ /* 0x040fe200078e0210 */
[----:B------:R-:W-:Y:S01]  /*a450*/  IABS R13, R14 ;  /* 0x0000000e000d7213 */ /* 0x000fe20000000000 */
[----:B------:R-:W-:Y:S01]  /*a460*/  IMAD R15, R4, R12, R15 ;  /* 0x0000000c040f7224 */ /* 0x000fe200078e020f */
[----:B------:R-:W-:Y:S01]  /*a470*/  IADD3 R12, R28, 0x13d, RZ ;  /* 0x0000013d1c0c7810 */ /* 0x000fe20007ffe0ff */
[----:B------:R-:W-:-:S02]  /*a480*/  @!P5 IMAD.IADD R17, R17, 0x1, -R4 ;  /* 0x000000011111d824 */ /* 0x000fc400078e0a04 */
[----:B0-----:R-:W-:Y:S01]  /*a490*/  IMAD.MOV.U32 R6, RZ, RZ, R11 ;  /* 0x000000ffff067224 */ /* 0x001fe200078e000b */
[----:B------:R-:W-:Y:S01]  /*a4a0*/  ISETP.GT.U32.AND P5, PT, R4, R15, PT ;  /* 0x0000000f0400720c */ /* 0x000fe20003fa4070 */
[----:B------:R-:W-:Y:S01]  /*a4b0*/  @!P0 IMAD.MOV R0, RZ, RZ, -R0 ;  /* 0x000000ffff008224 */ /* 0x000fe200078e0a00 */
[----:B------:R-:W-:Y:S01]  /*a4c0*/  ISETP.GE.AND P0, PT, R10, RZ, PT ;  /* 0x000000ff0a00720c */ /* 0x000fe20003f06270 */
[----:B------:R-:W-:Y:S01]  /*a4d0*/  @!P6 IMAD.MOV R6, RZ, RZ, -R6 ;  /* 0x000000ffff06e224 */ /* 0x000fe200078e0a06 */
[----:B------:R-:W-:Y:S01]  /*a4e0*/  ISETP.GT.U32.AND P6, PT, R4, R16, PT ;  /* 0x000000100400720c */ /* 0x000fe20003fc4070 */
[--C-:B------:R-:W-:Y:S01]  /*a4f0*/  @!P4 IMAD.IADD R2, R2, 0x1, -R4.reuse ;  /* 0x000000010202c824 */ /* 0x100fe200078e0a04 */
[----:B------:R0:W-:Y:S01]  /*a500*/  STL [R1+0x508], R0 ;  /* 0x0005080001007387 */ /* 0x0001e20000100800 */
[----:B------:R-:W-:Y:S01]  /*a510*/  ISETP.GE.AND P4, PT, R5, RZ, PT ;  /* 0x000000ff0500720c */ /* 0x000fe20003f86270 */
[--C-:B------:R-:W-:Y:S01]  /*a520*/  @!P2 IMAD.IADD R9, R9, 0x1, -R4.reuse ;  /* 0x000000010909a824 */ /* 0x100fe200078e0a04 */
[C---:B------:R-:W-:Y:S01]  /*a530*/  IADD3 R5, R28.reuse, 0x13f, RZ ;  /* 0x0000013f1c057810 */ /* 0x040fe20007ffe0ff */
[----:B------:R1:W-:Y:S01]  /*a540*/  STL [R1+0x504], R6 ;  /* 0x0005040601007387 */ /* 0x0003e20000100800 */
[----:B------:R-:W-:Y:S01]  /*a550*/  ISETP.GE.AND P2, PT, R3, RZ, PT ;  /* 0x000000ff0300720c */ /* 0x000fe20003f46270 */
[----:B------:R-:W-:Y:S01]  /*a560*/  IMAD.MOV.U32 R7, RZ, RZ, R17 ;  /* 0x000000ffff077224 */ /* 0x000fe200078e0011 */
[----:B------:R-:W-:Y:S01]  /*a570*/  IABS R3, R5 ;  /* 0x0000000500037213 */ /* 0x000fe20000000000 */
[--C-:B------:R-:W-:Y:S01]  /*a580*/  @!P5 IMAD.IADD R15, R15, 0x1, -R4.reuse ;  /* 0x000000010f0fd824 */ /* 0x100fe200078e0a04 */
[----:B------:R-:W-:Y:S01]  /*a590*/  IABS R19, R12 ;  /* 0x0000000c00137213 */ /* 0x000fe20000000000 */
[----:B------:R-:W-:Y:S01]  /*a5a0*/  @!P1 IMAD.MOV R7, RZ, RZ, -R7 ;  /* 0x000000ffff079224 */ /* 0x000fe200078e0a07 */
[----:B0-----:R-:W-:Y:S01]  /*a5b0*/  IADD3 R0, R28, 0x140, RZ ;  /* 0x000001401c007810 */ /* 0x001fe20007ffe0ff */
[----:B------:R-:W-:Y:S01]  /*a5c0*/  @!P6 IMAD.IADD R16, R16, 0x1, -R4 ;  /* 0x000000011010e824 */ /* 0x000fe200078e0a04 */
[C---:B------:R-:W-:Y:S01]  /*a5d0*/  ISETP.GT.U32.AND P6, PT, R4.reuse, R9, PT ;  /* 0x000000090400720c */ /* 0x040fe20003fc4070 */
[----:B-1----:R-:W-:Y:S01]  /*a5e0*/  IMAD.MOV.U32 R6, RZ, RZ, R2 ;  /* 0x000000ffff067224 */ /* 0x002fe200078e0002 */
[----:B------:R-:W-:Y:S01]  /*a5f0*/  IABS R10, R0 ;  /* 0x00000000000a7213 */ /* 0x000fe20000000000 */
[----:B------:R-:W-:Y:S01]  /*a600*/  IMAD.MOV.U32 R2, RZ, RZ, R3 ;  /* 0x000000ffff027224 */ /* 0x000fe200078e0003 */
[C---:B------:R-:W-:Y:S01]  /*a610*/  ISETP.GT.U32.AND P5, PT, R4.reuse, R16, PT ;  /* 0x000000100400720c */ /* 0x040fe20003fa4070 */
[----:B------:R-:W-:Y:S01]  /*a620*/  @!P3 IMAD.MOV R6, RZ, RZ, -R6 ;  /* 0x000000ffff06b224 */ /* 0x000fe200078e0a06 */
[----:B------:R-:W-:Y:S01]  /*a630*/  ISETP.GT.U32.AND P3, PT, R4, R15, PT ;  /* 0x0000000f0400720c */ /* 0x000fe20003f64070 */
[----:B------:R-:W-:-:S03]  /*a640*/  IMAD.HI.U32 R11, R25, R10, RZ ;  /* 0x0000000a190b7227 */ /* 0x000fc600078e00ff */
[----:B------:R0:W-:Y:S01]  /*a650*/  STL [R1+0x4dc], R6 ;  /* 0x0004dc0601007387 */ /* 0x0001e20000100800 */
[----:B------:R-:W-:Y:S02]  /*a660*/  IMAD.MOV R11, RZ, RZ, -R11 ;  /* 0x000000ffff0b7224 */ /* 0x000fe400078e0a0b */
[----:B------:R-:W-:Y:S01]  /*a670*/  IMAD.HI.U32 R3, R25, R2, RZ ;  /* 0x0000000219037227 */ /* 0x000fe200078e00ff */
[----:B------:R1:W-:Y:S03]  /*a680*/  STL [R1+0x4e0], R7 ;  /* 0x0004e00701007387 */ /* 0x0003e60000100800 */
[C---:B------:R-:W-:Y:S02]  /*a690*/  IMAD R10, R4.reuse, R11, R10 ;  /* 0x0000000b040a7224 */ /* 0x040fe400078e020a */
[----:B------:R-:W-:Y:S02]  /*a6a0*/  IMAD.MOV R3, RZ, RZ, -R3 ;  /* 0x000000ffff037224 */ /* 0x000fe400078e0a03 */
[----:B------:R-:W-:Y:S01]  /*a6b0*/  @!P6 IMAD.IADD R9, R9, 0x1, -R4 ;  /* 0x000000010909e824 */ /* 0x000fe200078e0a04 */
[C---:B------:R-:W-:Y:S01]  /*a6c0*/  ISETP.GT.U32.AND P6, PT, R4.reuse, R10, PT ;  /* 0x0000000a0400720c */ /* 0x040fe20003fc4070 */
[----:B------:R-:W-:-:S02]  /*a6d0*/  IMAD R2, R4, R3, R2 ;  /* 0x0000000304027224 */ /* 0x000fc400078e0202 */
[----:B------:R-:W-:Y:S02]  /*a6e0*/  @!P3 IMAD.IADD R15, R15, 0x1, -R4 ;  /* 0x000000010f0fb824 */ /* 0x000fe400078e0a04 */
[----:B------:R-:W-:Y:S01]  /*a6f0*/  IMAD.HI.U32 R3, R25, R13, RZ ;  /* 0x0000000d19037227 */ /* 0x000fe200078e00ff */
[----:B------:R-:W-:-:S03]  /*a700*/  ISETP.GT.U32.AND P3, PT, R4, R2, PT ;  /* 0x000000020400720c */ /* 0x000fc60003f64070 */
[----:B------:R-:W-:Y:S01]  /*a710*/  @!P5 IMAD.IADD R16, R16, 0x1, -R4 ;  /* 0x000000011010d824 */ /* 0x000fe200078e0a04 */
[----:B------:R-:W-:Y:S01]  /*a720*/  ISETP.GE.AND P5, PT, R0, RZ, PT ;  /* 0x000000ff0000720c */ /* 0x000fe20003fa6270 */
[----:B------:R-:W-:Y:S01]  /*a730*/  IMAD.HI.U32 R11, R25, R19, RZ ;  /* 0x00000013190b7227 */ /* 0x000fe200078e00ff */
[----:B------:R-:W-:-:S03]  /*a740*/  IADD3 R0, R28, 0x13c, RZ ;  /* 0x0000013c1c007810 */ /* 0x000fc60007ffe0ff */
[--C-:B------:R-:W-:Y:S01]  /*a750*/  @!P6 IMAD.IADD R10, R10, 0x1, -R4.reuse ;  /* 0x000000010a0ae824 */ /* 0x100fe200078e0a04 */
[----:B------:R-:W-:Y:S01]  /*a760*/  ISETP.GE.AND P6, PT, R5, RZ, PT ;  /* 0x000000ff0500720c */ /* 0x000fe20003fc6270 */
[----:B------:R-:W-:Y:S01]  /*a770*/  IMAD.MOV R3, RZ, RZ, -R3 ;  /* 0x000000ffff037224 */ /* 0x000fe200078e0a03 */
[----:B------:R-:W-:Y:S01]  /*a780*/  IADD3 R5, R28, 0x13b, RZ ;  /* 0x0000013b1c057810 */ /* 0x000fe20007ffe0ff */
[----:B------:R-:W-:Y:S01]  /*a790*/  @!P3 IMAD.IADD R2, R2, 0x1, -R4 ;  /* 0x000000010202b824 */ /* 0x000fe200078e0a04 */
[C---:B------:R-:W-:Y:S01]  /*a7a0*/  ISETP.GT.U32.AND P3, PT, R4.reuse, R10, PT ;  /* 0x0000000a0400720c */ /* 0x040fe20003f64070 */
[----:B0-----:R-:W-:Y:S02]  /*a7b0*/  IMAD.MOV.U32 R6, RZ, RZ, R9 ;  /* 0x000000ffff067224 */ /* 0x001fe400078e0009 */
[----:B------:R-:W-:Y:S02]  /*a7c0*/  IMAD.MOV R11, RZ, RZ, -R11 ;  /* 0x000000ffff0b7224 */ /* 0x000fe400078e0a0b */
[C---:B------:R-:W-:Y:S01]  /*a7d0*/  IMAD R13, R4.reuse, R3, R13 ;  /* 0x00000003040d7224 */ /* 0x040fe200078e020d */
[----:B------:R-:W-:Y:S01]  /*a7e0*/  IABS R3, R0 ;  /* 0x0000000000037213 */ /* 0x000fe20000000000 */
[----:B------:R-:W-:Y:S01]  /*a7f0*/  @!P0 IMAD.MOV R6, RZ, RZ, -R6 ;  /* 0x000000ffff068224 */ /* 0x000fe200078e0a06 */
[C---:B------:R-:W-:Y:S01]  /*a800*/  ISETP.GT.U32.AND P0, PT, R4.reuse, R2, PT ;  /* 0x000000020400720c */ /* 0x040fe20003f04070 */
[C---:B------:R-:W-:Y:S01]  /*a810*/  IMAD R19, R4.reuse, R11, R19 ;  /* 0x0000000b04137224 */ /* 0x040fe200078e0213 */
[----:B------:R-:W-:Y:S01]  /*a820*/  IABS R11, R5 ;  /* 0x00000005000b7213 */ /* 0x000fe20000000000 */
[----:B-1----:R-:W-:Y:S01]  /*a830*/  IMAD.MOV.U32 R7, RZ, RZ, R16 ;  /* 0x000000ffff077224 */ /* 0x002fe200078e0010 */
[----:B------:R0:W-:Y:S01]  /*a840*/  STL [R1+0x4fc], R6 ;  /* 0x0004fc0601007387 */ /* 0x0001e20000100800 */
[----:B------:R-:W-:Y:S01]  /*a850*/  IMAD.HI.U32 R9, R25, R3, RZ ;  /* 0x0000000319097227 */ /* 0x000fe200078e00ff */
[----:B------:R-:W-:-:S03]  /*a860*/  ISETP.GT.U32.AND P1, PT, R4, R13, PT ;  /* 0x0000000d0400720c */ /* 0x000fc60003f24070 */
[----:B------:R-:W-:Y:S01]  /*a870*/  @!P4 IMAD.MOV R7, RZ, RZ, -R7 ;  /* 0x000000ffff07c224 */ /* 0x000fe200078e0a07 */
[----:B------:R-:W-:Y:S01]  /*a880*/  ISETP.GT.U32.AND P4, PT, R4, R19, PT ;  /* 0x000000130400720c */ /* 0x000fe20003f84070 */
[----:B------:R-:W-:Y:S01]  /*a890*/  @!P3 IMAD.IADD R10, R10, 0x1, -R4 ;  /* 0x000000010a0ab824 */ /* 0x000fe200078e0a04 */
[----:B------:R-:W-:Y:S01]  /*a8a0*/  ISETP.GE.AND P3, PT, R12, RZ, PT ;  /* 0x000000ff0c00720c */ /* 0x000fe20003f66270 */
[----:B------:R-:W-:Y:S01]  /*a8b0*/  IMAD.MOV R9, RZ, RZ, -R9 ;  /* 0x000000ffff097224 */ /* 0x000fe200078e0a09 */
[----:B------:R1:W-:Y:S01]  /*a8c0*/  STL [R1+0x4e8], R7 ;  /* 0x0004e80701007387 */ /* 0x0003e20000100800 */
[----:B0-----:R-:W-:Y:S02]  /*a8d0*/  IMAD.MOV.U32 R6, RZ, RZ, R15 ;  /* 0x000000ffff067224 */ /* 0x001fe400078e000f */
[----:B------:R-:W-:-:S04]  /*a8e0*/  IMAD.HI.U32 R15, R25, R11, RZ ;  /* 0x0000000b190f7227 */ /* 0x000fc800078e00ff */
[----:B------:R-:W-:Y:S01]  /*a8f0*/  @!P2 IMAD.MOV R6, RZ, RZ, -R6 ;  /* 0x000000ffff06a224 */ /* 0x000fe200078e0a06 */
[----:B------:R-:W-:Y:S01]  /*a900*/  ISETP.GE.AND P2, PT, R14, RZ, PT ;  /* 0x000000ff0e00720c */ /* 0x000fe20003f46270 */
[----:B------:R-:W-:Y:S01]  /*a910*/  IMAD.MOV R15, RZ, RZ, -R15 ;  /* 0x000000ffff0f7224 */ /* 0x000fe200078e0a0f */
[----:B------:R-:W-:Y:S01]  /*a920*/  IADD3 R14, R28, 0x136, RZ ;  /* 0x000001361c0e7810 */ /* 0x000fe20007ffe0ff */
[----:B------:R-:W-:Y:S01]  /*a930*/  @!P0 IMAD.IADD R2, R2, 0x1, -R4 ;  /* 0x0000000102028824 */ /* 0x000fe200078e0a04 */
[----:B------:R0:W-:Y:S01]  /*a940*/  STL [R1+0x4f8], R6 ;  /* 0x0004f80601007387 */ /* 0x0001e20000100800 */
[----:B------:R-:W-:Y:S01]  /*a950*/  IMAD R3, R4, R9, R3 ;  /* 0x0000000904037224 */ /* 0x000fe200078e0203 */
[----:B------:R-:W-:Y:S01]  /*a960*/  ISETP.GE.AND P0, PT, R0, RZ, PT ;  /* 0x000000ff0000720c */ /* 0x000fe20003f06270 */
[----:B-1----:R-:W-:Y:S01]  /*a970*/  IMAD.MOV.U32 R7, RZ, RZ, R10 ;  /* 0x000000ffff077224 */ /* 0x002fe200078e000a */
[----:B------:R-:W-:Y:S01]  /*a980*/  IADD3 R0, R28, 0x13a, RZ ;  /* 0x0000013a1c007810 */ /* 0x000fe20007ffe0ff */
[----:B------:R-:W-:Y:S01]  /*a990*/  IMAD R11, R4, R15, R11 ;  /* 0x0000000f040b7224 */ /* 0x000fe200078e020b */
[----:B------:R-:W-:Y:S01]  /*a9a0*/  IADD3 R9, R28, 0x139, RZ ;  /* 0x000001391c097810 */ /* 0x000fe20007ffe0ff */
[----:B------:R-:W-:Y:S01]  /*a9b0*/  @!P5 IMAD.MOV R7, RZ, RZ, -R7 ;  /* 0x000000ffff07d224 */ /* 0x000fe200078e0a07 */
[C---:B------:R-:W-:Y:S01]  /*a9c0*/  ISETP.GT.U32.AND P5, PT, R4.reuse, R3, PT ;  /* 0x000000030400720c */ /* 0x040fe20003fa4070 */
[----:B------:R-:W-:Y:S01]  /*a9d0*/  @!P4 IMAD.IADD R19, R19, 0x1, -R4 ;  /* 0x000000011313c824 */ /* 0x000fe200078e0a04 */
[----:B------:R-:W-:Y:S01]  /*a9e0*/  IABS R12, R0 ;  /* 0x00000000000c7213 */ /* 0x000fe20000000000 */
[----:B0-----:R-:W-:Y:S01]  /*a9f0*/  IMAD.MOV.U32 R6, RZ, RZ, R2 ;  /* 0x000000ffff067224 */ /* 0x001fe200078e0002 */
[----:B------:R-:W-:Y:S01]  /*aa00*/  IABS R2, R9 ;  /* 0x0000000900027213 */ /* 0x000fe20000000000 */
[----:B------:R-:W-:Y:S01]  /*aa10*/  @!P1 IMAD.IADD R13, R13, 0x1, -R4 ;  /* 0x000000010d0d9824 */ /* 0x000fe200078e0a04 */
[C---:B------:R-:W-:Y:S01]  /*aa20*/  ISETP.GT.U32.AND P4, PT, R4.reuse, R19, PT ;  /* 0x000000130400720c */ /* 0x040fe20003f84070 */
[----:B------:R-:W-:Y:S01]  /*aa30*/  @!P6 IMAD.MOV R6, RZ, RZ, -R6 ;  /* 0x000000ffff06e224 */ /* 0x000fe200078e0a06 */
[C---:B------:R-:W-:Y:S01]  /*aa40*/  ISETP.GT.U32.AND P6, PT, R4.reuse, R11, PT ;  /* 0x0000000b0400720c */ /* 0x040fe20003fc4070 */
[----:B------:R-:W-:Y:S01]  /*aa50*/  IMAD.HI.U32 R10, R25, R12, RZ ;  /* 0x0000000c190a7227 */ /* 0x000fe200078e00ff */
[----:B------:R-:W-:Y:S01]  /*aa60*/  ISETP.GT.U32.AND P1, PT, R4, R13, PT ;  /* 0x0000000d0400720c */ /* 0x000fe20003f24070 */
[----:B------:R-:W-:Y:S01]  /*aa70*/  STL [R1+0x4ec], R7 ;  /* 0x0004ec0701007387 */ /* 0x000fe20000100800 */
[----:B------:R-:W-:Y:S01]  /*aa80*/  IABS R16, R14 ;  /* 0x0000000e00107213 */ /* 0x000fe20000000000 */
[----:B------:R-:W-:-:S02]  /*aa90*/  @!P5 IMAD.IADD R3, R3, 0x1, -R4 ;  /* 0x000000010303d824 */ /* 0x000fc400078e0a04 */
[----:B------:R-:W-:Y:S01]  /*aaa0*/  IMAD.MOV R10, RZ, RZ, -R10 ;  /* 0x000000ffff0a7224 */ /* 0x000fe200078e0a0a */
[----:B------:R0:W-:Y:S01]  /*aab0*/  STL [R1+0x4f4], R6 ;  /* 0x0004f40601007387 */ /* 0x0001e20000100800 */
[----:B------:R-:W-:Y:S01]  /*aac0*/  IMAD.HI.U32 R18, R25, R16, RZ ;  /* 0x0000001019127227 */ /* 0x000fe200078e00ff */
[----:B------:R-:W-:-:S03]  /*aad0*/  ISETP.GT.U32.AND P5, PT, R4, R3, PT ;  /* 0x000000030400720c */ /* 0x000fc60003fa4070 */
[--C-:B------:R-:W-:Y:S02]  /*aae0*/  @!P6 IMAD.IADD R11, R11, 0x1, -R4.reuse ;  /* 0x000000010b0be824 */ /* 0x100fe400078e0a04 */
[----:B------:R-:W-:Y:S01]  /*aaf0*/  @!P4 IMAD.IADD R19, R19, 0x1, -R4 ;  /* 0x000000011313c824 */ /* 0x000fe200078e0a04 */
[----:B------:R-:W-:Y:S01]  /*ab00*/  ISETP.GE.AND P4, PT, R0, RZ, PT ;  /* 0x000000ff0000720c */ /* 0x000fe20003f86270 */
[----:B------:R-:W-:Y:S01]  /*ab10*/  IMAD.HI.U32 R0, R25, R2, RZ ;  /* 0x0000000219007227 */ /* 0x000fe200078e00ff */
[----:B------:R-:W-:-:S03]  /*ab20*/  ISETP.GT.U32.AND P6, PT, R4, R11, PT ;  /* 0x0000000b0400720c */ /* 0x000fc60003fc4070 */
[----:B------:R-:W-:Y:S02]  /*ab30*/  IMAD.MOV R0, RZ, RZ, -R0 ;  /* 0x000000ffff007224 */ /* 0x000fe400078e0a00 */
[C---:B------:R-:W-:Y:S02]  /*ab40*/  IMAD R12, R4.reuse, R10, R12 ;  /* 0x0000000a040c7224 */ /* 0x040fe400078e020c */
[----:B------:R-:W-:Y:S01]  /*ab50*/  @!P1 IMAD.IADD R13, R13, 0x1, -R4 ;  /* 0x000000010d0d9824 */ /* 0x000fe200078e0a04 */
[----:B------:R-:W-:Y:S01]  /*ab60*/  ISETP.GE.AND P1, PT, R5, RZ, PT ;  /* 0x000000ff0500720c */ /* 0x000fe20003f26270 */
[----:B------:R-:W-:Y:S01]  /*ab70*/  IMAD R2, R4, R0, R2 ;  /* 0x0000000004027224 */ /* 0x000fe200078e0202 */
[----:B------:R-:W-:Y:S01]  /*ab80*/  IADD3 R5, R28, 0x138, RZ ;  /* 0x000001381c057810 */ /* 0x000fe20007ffe0ff */
[--C-:B------:R-:W-:Y:S01]  /*ab90*/  @!P5 IMAD.IADD R3, R3, 0x1, -R4.reuse ;  /* 0x000000010303d824 */ /* 0x100fe200078e0a04 */
[C---:B------:R-:W-:Y:S01]  /*aba0*/  ISETP.GT.U32.AND P5, PT, R4.reuse, R12, PT ;  /* 0x0000000c0400720c */ /* 0x040fe20003fa4070 */
[----:B0-----:R-:W-:Y:S01]  /*abb0*/  IMAD.MOV.U32 R6, RZ, RZ, R13 ;  /* 0x000000ffff067224 */ /* 0x001fe200078e000d */
[----:B------:R-:W-:Y:S01]  /*abc0*/  IABS R15, R5 ;  /* 0x00000005000f7213 */ /* 0x000fe20000000000 */
[----:B------:R-:W-:Y:S01]  /*abd0*/  @!P6 IMAD.IADD R11, R11, 0x1, -R4 ;  /* 0x000000010b0be824 */ /* 0x000fe200078e0a04 */
[----:B------:R-:W-:Y:S01]  /*abe0*/  ISETP.GT.U32.AND P6, PT, R4, R2, PT ;  /* 0x000000020400720c */ /* 0x000fe20003fc4070 */
[----:B------:R-:W-:Y:S01]  /*abf0*/  @!P2 IMAD.MOV R6, RZ, RZ, -R6 ;  /* 0x000000ffff06a224 */ /* 0x000fe200078e0a06 */
[----:B------:R-:W-:Y:S01]  /*ac00*/  IADD3 R13, R28, 0x137, RZ ;  /* 0x000001371c0d7810 */ /* 0x000fe20007ffe0ff */
[----:B------:R-:W-:Y:S01]  /*ac10*/  IMAD.MOV R18, RZ, RZ, -R18 ;  /* 0x000000ffff127224 */ /* 0x000fe200078e0a12 */
[----:B------:R-:W-:Y:S01]  /*ac20*/  ISETP.GE.AND P2, PT, R9, RZ, PT ;  /* 0x000000ff0900720c */ /* 0x000fe20003f46270 */
[----:B------:R-:W-:Y:S01]  /*ac30*/  IMAD.HI.U32 R9, R25, R15, RZ ;  /* 0x0000000f19097227 */ /* 0x000fe200078e00ff */
[----:B------:R0:W-:Y:S01]  /*ac40*/  STL [R1+0x4f0], R6 ;  /* 0x0004f00601007387 */ /* 0x0001e20000100800 */
[----:B------:R-:W-:-:S02]  /*ac50*/  IABS R17, R13 ;  /* 0x0000000d00117213 */ /* 0x000fc40000000000 */
[--C-:B------:R-:W-:Y:S01]  /*ac60*/  @!P5 IMAD.IADD R12, R12, 0x1, -R4.reuse ;  /* 0x000000010c0cd824 */ /* 0x100fe200078e0a04 */
[----:B------:R-:W-:Y:S01]  /*ac70*/  IADD3 R0, R28, 0x135, RZ ;  /* 0x000001351c007810 */ /* 0x000fe20007ffe0ff */
[----:B------:R-:W-:Y:S02]  /*ac80*/  IMAD.MOV R9, RZ, RZ, -R9 ;  /* 0x000000ffff097224 */ /* 0x000fe400078e0a09 */
[----:B------:R-:W-:Y:S01]  /*ac90*/  @!P6 IMAD.IADD R2, R2, 0x1, -R4 ;  /* 0x000000010202e824 */ /* 0x000fe200078e0a04 */
[----:B------:R-:W-:Y:S01]  /*aca0*/  ISETP.GT.U32.AND P6, PT, R4, R12, PT ;  /* 0x0000000c0400720c */ /* 0x000fe20003fc4070 */
[----:B------:R-:W-:Y:S01]  /*acb0*/  IMAD.HI.U32 R20, R25, R17, RZ ;  /* 0x0000001119147227 */ /* 0x000fe200078e00ff */
[----:B------:R-:W-:-:S03]  /*acc0*/  IABS R10, R0 ;  /* 0x00000000000a7213 */ /* 0x000fc60000000000 */
[----:B0-----:R-:W-:Y:S02]  /*acd0*/  IMAD.MOV.U32 R6, RZ, RZ, R19 ;  /* 0x000000ffff067224 */ /* 0x001fe400078e0013 */
[----:B------:R-:W-:Y:S01]  /*ace0*/  IMAD R15, R4, R9, R15 ;  /* 0x00000009040f7224 */ /* 0x000fe200078e020f */
[----:B------:R-:W-:Y:S01]  /*acf0*/  IADD3 R9, R28, 0x134, RZ ;  /* 0x000001341c097810 */ /* 0x000fe20007ffe0ff */
[----:B------:R-:W-:Y:S01]  /*ad00*/  @!P3 IMAD.MOV R6, RZ, RZ, -R6 ;  /* 0x000000ffff06b224 */ /* 0x000fe200078e0a06 */
[----:B------:R-:W-:Y:S01]  /*ad10*/  ISETP.GE.AND P3, PT, R5, RZ, PT ;  /* 0x000000ff0500720c */ /* 0x000fe20003f66270 */
[----:B------:R-:W-:Y:S01]  /*ad20*/  IMAD.MOV R20, RZ, RZ, -R20 ;  /* 0x000000ffff147224 */ /* 0x000fe200078e0a14 */
[C---:B------:R-:W-:Y:S01]  /*ad30*/  ISETP.GT.U32.AND P5, PT, R4.reuse, R15, PT ;  /* 0x0000000f0400720c */ /* 0x040fe20003fa4070 */
[----:B------:R-:W-:Y:S01]  /*ad40*/  IMAD.MOV.U32 R19, RZ, RZ, R10 ;  /* 0x000000ffff137224 */ /* 0x000fe200078e000a */
[----:B------:R0:W-:Y:S01]  /*ad50*/  STL [R1+0x4e4], R6 ;  /* 0x0004e40601007387 */ /* 0x0001e20000100800 */
[----:B------:R-:W-:Y:S01]  /*ad60*/  IMAD R5, R4, R20, R17 ;  /* 0x0000001404057224 */ /* 0x000fe200078e0211 */
[----:B------:R-:W-:Y:S01]  /*ad70*/  IABS R17, R9 ;  /* 0x0000000900117213 */ /* 0x000fe20000000000 */
[----:B------:R-:W-:-:S02]  /*ad80*/  @!P6 IMAD.IADD R12, R12, 0x1, -R4 ;  /* 0x000000010c0ce824 */ /* 0x000fc400078e0a04 */
[C---:B------:R-:W-:Y:S01]  /*ad90*/  IMAD R10, R4.reuse, R18, R16 ;  /* 0x00000012040a7224 */ /* 0x040fe200078e0210 */
[----:B------:R-:W-:Y:S01]  /*ada0*/  ISETP.GT.U32.AND P6, PT, R4, R5, PT ;  /* 0x000000050400720c */ /* 0x000fe20003fc4070 */
[----:B------:R-:W-:Y:S01]  /*adb0*/  IMAD.MOV.U32 R7, RZ, RZ, R11 ;  /* 0x000000ffff077224 */ /* 0x000fe200078e000b */
[----:B------:R-:W-:Y:S01]  /*adc0*/  IADD3 R16, R28, 0x132, RZ ;  /* 0x000001321c107810 */ /* 0x000fe20007ffe0ff */
[----:B------:R-:W-:-:S03]  /*add0*/  IMAD.HI.U32 R11, R25, R17, RZ ;  /* 0x00000011190b7227 */ /* 0x000fc600078e00ff */
[----:B------:R-:W-:Y:S01]  /*ade0*/  IABS R18, R16 ;  /* 0x0000001000127213 */ /* 0x000fe20000000000 */
[----:B0-----:R-:W-:Y:S02]  /*adf0*/  IMAD.MOV.U32 R6, RZ, RZ, R3 ;  /* 0x000000ffff067224 */ /* 0x001fe400078e0003 */
[----:B------:R-:W-:-:S04]  /*ae00*/  IMAD.HI.U32 R3, R25, R19, RZ ;  /* 0x0000001319037227 */ /* 0x000fc800078e00ff */
[----:B------:R-:W-:Y:S01]  /*ae10*/  @!P0 IMAD.MOV R6, RZ, RZ, -R6 ;  /* 0x000000ffff068224 */ /* 0x000fe200078e0a06 */
[C---:B------:R-:W-:Y:S01]  /*ae20*/  ISETP.GT.U32.AND P0, PT, R4.reuse, R2, PT ;  /* 0x000000020400720c */ /* 0x040fe20003f04070 */
[----:B------:R-:W-:Y:S02]  /*ae30*/  IMAD.MOV R3, RZ, RZ, -R3 ;  /* 0x000000ffff037224 */ /* 0x000fe400078e0a03 */
[--C-:B------:R-:W-:Y:S01]  /*ae40*/  @!P5 IMAD.IADD R15, R15, 0x1, -R4.reuse ;  /* 0x000000010f0fd824 */ /* 0x100fe200078e0a04 */
[----:B------:R0:W-:Y:S01]  /*ae50*/  STL [R1+0x4d8], R6 ;  /* 0x0004d80601007387 */ /* 0x0001e20000100800 */
[----:B------:R-:W-:Y:S02]  /*ae60*/  @!P6 IMAD.IADD R5, R5, 0x1, -R4 ;  /* 0x000000010505e824 */ /* 0x000fe400078e0a04 */
[----:B------:R-:W-:Y:S01]  /*ae70*/  @!P1 IMAD.MOV R7, RZ, RZ, -R7 ;  /* 0x000000ffff079224 */ /* 0x000fe200078e0a07 */
[----:B------:R-:W-:Y:S01]  /*ae80*/  ISETP.GT.U32.AND P5, PT, R4, R15, PT ;  /* 0x0000000f0400720c */ /* 0x000fe20003fa4070 */
[----:B------:R-:W-:Y:S01]  /*ae90*/  IMAD.MOV R11, RZ, RZ, -R11 ;  /* 0x000000ffff0b7224 */ /* 0x000fe200078e0a0b */
[----:B------:R-:W-:-:S02]  /*aea0*/  ISETP.GE.AND P1, PT, R13, RZ, PT ;  /* 0x000000ff0d00720c */ /* 0x000fc40003f26270 */
[----:B------:R1:W-:Y:S01]  /*aeb0*/  STL [R1+0x4d4], R7 ;  /* 0x0004d40701007387 */ /* 0x0003e20000100800 */
[----:B------:R-:W-:Y:S01]  /*aec0*/  @!P0 IMAD.IADD R2, R2, 0x1, -R4 ;  /* 0x0000000102028824 */ /* 0x000fe200078e0a04 */
[----:B------:R-:W-:Y:S01]  /*aed0*/  ISETP.GE.AND P0, PT, R14, RZ, PT ;  /* 0x000000ff0e00720c */ /* 0x000fe20003f06270 */
[----:B0-----:R-:W-:Y:S01]  /*aee0*/  IMAD.MOV.U32 R6, RZ, RZ, R12 ;  /* 0x000000ffff067224 */ /* 0x001fe200078e000c */
[----:B------:R-:W-:Y:S01]  /*aef0*/  IADD3 R12, R28, 0x133, RZ ;  /* 0x000001331c0c7810 */ /* 0x000fe20007ffe0ff */
[----:B------:R-:W-:Y:S01]  /*af00*/  IMAD R14, R4, R3, R19 ;  /* 0x00000003040e7224 */ /* 0x000fe200078e0213 */
[----:B------:R-:W-:Y:S01]  /*af10*/  IADD3 R3, R28, 0x130, RZ ;  /* 0x000001301c037810 */ /* 0x000fe20007ffe0ff */
[----:B------:R-:W-:Y:S01]  /*af20*/  @!P4 IMAD.MOV R6, RZ, RZ, -R6 ;  /* 0x000000ffff06c224 */ /* 0x000fe200078e0a06 */
[C---:B------:R-:W-:Y:S01]  /*af30*/  ISETP.GT.U32.AND P4, PT, R4.reuse, R10, PT ;  /* 0x0000000a0400720c */ /* 0x040fe20003f84070 */
[----:B------:R-:W-:Y:S01]  /*af40*/  @!P5 IMAD.IADD R15, R15, 0x1, -R4 ;  /* 0x000000010f0fd824 */ /* 0x000fe200078e0a04 */
[----:B------:R-:W-:-:S02]  /*af50*/  ISETP.GT.U32.AND P6, PT, R4, R14, PT ;  /* 0x0000000e0400720c */ /* 0x000fc40003fc4070 */
[----:B------:R0:W-:Y:S01]  /*af60*/  STL [R1+0x4d0], R6 ;  /* 0x0004d00601007387 */ /* 0x0001e20000100800 */
[----:B------:R-:W-:Y:S01]  /*af70*/  ISETP.GE.AND P5, PT, R0, RZ, PT ;  /* 0x000000ff0000720c */ /* 0x000fe20003fa6270 */
[----:B------:R-:W-:Y:S01]  /*af80*/  IMAD R0, R4, R11, R17 ;  /* 0x0000000b04007224 */ /* 0x000fe200078e0211 */
[----:B------:R-:W-:Y:S01]  /*af90*/  IABS R17, R12 ;  /* 0x0000000c00117213 */ /* 0x000fe20000000000 */
[----:B-1----:R-:W-:Y:S01]  /*afa0*/  IMAD.MOV.U32 R7, RZ, RZ, R15 ;  /* 0x000000ffff077224 */ /* 0x002fe200078e000f */
[----:B------:R-:W-:-:S03]  /*afb0*/  IADD3 R11, R28, 0x131, RZ ;  /* 0x000001311c0b7810 */ /* 0x000fc60007ffe0ff */
[----:B------:R-:W-:Y:S01]  /*afc0*/  IMAD.HI.U32 R19, R25, R17, RZ ;  /* 0x0000001119137227 */ /* 0x000fe200078e00ff */
[----:B------:R-:W-:-:S03]  /*afd0*/  IABS R13, R11 ;  /* 0x0000000b000d7213 */ /* 0x000fc60000000000 */
[----:B0-----:R-:W-:Y:S01]  /*afe0*/  IMAD.MOV.U32 R6, RZ, RZ, R2 ;  /* 0x000000ffff067224 */ /* 0x001fe200078e0002 */
[----:B------:R-:W-:Y:S01]  /*aff0*/  IABS R2, R3 ;  /* 0x0000000300027213 */ /* 0x000fe20000000000 */
[----:B------:R-:W-:Y:S01]  /*b000*/  @!P4 IMAD.IADD R10, R10, 0x1, -R4 ;  /* 0x000000010a0ac824 */ /* 0x000fe200078e0a04 */
[----:B------:R-:W-:Y:S01]  /*b010*/  ISETP.GT.U32.AND P4, PT, R4, R5, PT ;  /* 0x000000050400720c */ /* 0x000fe20003f84070 */
[----:B------:R-:W-:Y:S02]  /*b020*/  @!P2 IMAD.MOV R6, RZ, RZ, -R6 ;  /* 0x000000ffff06a224 */ /* 0x000fe400078e0a06 */
[----:B------:R-:W-:Y:S01]  /*b030*/  @!P6 IMAD.IADD R14, R14, 0x1, -R4 ;  /* 0x000000010e0ee824 */ /* 0x000fe200078e0a04 */
[C---:B------:R-:W-:Y:S01]  /*b040*/  ISETP.GT.U32.AND P2, PT, R4.reuse, R10, PT ;  /* 0x0000000a0400720c */ /* 0x040fe20003f44070 */
[----:B------:R-:W-:Y:S01]  /*b050*/  IMAD.MOV R19, RZ, RZ, -R19 ;  /* 0x000000ffff137224 */ /* 0x000fe200078e0a13 */
[----:B------:R0:W-:Y:S01]  /*b060*/  STL [R1+0x4cc], R6 ;  /* 0x0004cc0601007387 */ /* 0x0001e20000100800 */
[----:B------:R-:W-:Y:S01]  /*b070*/  IMAD.HI.U32 R20, R25, R13, RZ ;  /* 0x0000000d19147227 */ /* 0x000fe200078e00ff */
[----:B------:R-:W-:-:S03]  /*b080*/  ISETP.GT.U32.AND P6, PT, R4, R14, PT ;  /* 0x0000000e0400720c */ /* 0x000fc60003fc4070 */
[----:B------:R-:W-:Y:S02]  /*b090*/  @!P3 IMAD.MOV R7, RZ, RZ, -R7 ;  /* 0x000000ffff07b224 */ /* 0x000fe400078e0a07 */
[----:B------:R-:W-:Y:S01]  /*b0a0*/  @!P4 IMAD.IADD R5, R5, 0x1, -R4 ;  /* 0x000000010505c824 */ /* 0x000fe200078e0a04 */
[----:B------:R-:W-:Y:S01]  /*b0b0*/  ISETP.GT.U32.AND P4, PT, R4, R0, PT ;  /* 0x000000000400720c */ /* 0x000fe20003f84070 */
[----:B------:R-:W-:Y:S01]  /*b0c0*/  IMAD.MOV R20, RZ, RZ, -R20 ;  /* 0x000000ffff147224 */ /* 0x000fe200078e0a14 */
[----:B------:R1:W-:Y:S01]  /*b0d0*/  STL [R1+0x4c8], R7 ;  /* 0x0004c80701007387 */ /* 0x0003e20000100800 */
[--C-:B------:R-:W-:Y:S01]  /*b0e0*/  @!P2 IMAD.IADD R10, R10, 0x1, -R4.reuse ;  /* 0x000000010a0aa824 */ /* 0x100fe200078e0a04 */
[----:B------:R-:W-:Y:S01]  /*b0f0*/  ISETP.GE.AND P2, PT, R9, RZ, PT ;  /* 0x000000ff0900720c */ /* 0x000fe20003f46270 */
[----:B------:R-:W-:Y:S02]  /*b100*/  IMAD R9, R4, R19, R17 ;  /* 0x0000001304097224 */ /* 0x000fe400078e0211 */
[----:B------:R-:W-:-:S02]  /*b110*/  @!P6 IMAD.IADD R14, R14, 0x1, -R4 ;  /* 0x000000010e0ee824 */ /* 0x000fc400078e0a04 */
[----:B------:R-:W-:Y:S01]  /*b120*/  IMAD.HI.U32 R17, R25, R18, RZ ;  /* 0x0000001219117227 */ /* 0x000fe200078e00ff */
[----:B------:R-:W-:-:S03]  /*b130*/  ISETP.GT.U32.AND P6, PT, R4, R9, PT ;  /* 0x000000090400720c */ /* 0x000fc60003fc4070 */
[----:B------:R-:W-:Y:S01]  /*b140*/  @!P4 IMAD.IADD R0, R0, 0x1, -R4 ;  /* 0x000000010000c824 */ /* 0x000fe200078e0a04 */
[----:B------:R-:W-:Y:S01]  /*b150*/  ISETP.GE.AND P4, PT, R12, RZ, PT ;  /* 0x000000ff0c00720c */ /* 0x000fe20003f86270 */
[----:B0-----:R-:W-:Y:S01]  /*b160*/  IMAD.MOV.U32 R6, RZ, RZ, R5 ;  /* 0x000000ffff067224 */ /* 0x001fe200078e0005 */
[----:B------:R-:W-:Y:S01]  /*b170*/  IADD3 R12, R28, 0x12f, RZ ;  /* 0x0000012f1c0c7810 */ /* 0x000fe20007ffe0ff */
[----:B------:R-:W-:Y:S02]  /*b180*/  IMAD.MOV R17, RZ, RZ, -R17 ;  /* 0x000000ffff117224 */ /* 0x000fe400078e0a11 */
[----:B------:R-:W-:Y:S01]  /*b190*/  @!P1 IMAD.MOV R6, RZ, RZ, -R6 ;  /* 0x000000ffff069224 */ /* 0x000fe200078e0a06 */
[----:B------:R-:W-:Y:S01]  /*b1a0*/  IABS R15, R12 ;  /* 0x0000000c000f7213 */ /* 0x000fe20000000000 */
[----:B------:R-:W-:-:S03]  /*b1b0*/  IMAD.HI.U32 R19, R25, R2, RZ ;  /* 0x0000000219137227 */ /* 0x000fc600078e00ff */
[----:B------:R0:W-:Y:S01]  /*b1c0*/  STL [R1+0x4c4], R6 ;  /* 0x0004c40601007387 */ /* 0x0001e20000100800 */
[----:B------:R-:W-:Y:S01]  /*b1d0*/  @!P6 IMAD.IADD R9, R9, 0x1, -R4 ;  /* 0x000000010909e824 */ /* 0x000fe200078e0a04 */
[C---:B------:R-:W-:Y:S01]  /*b1e0*/  ISETP.GT.U32.AND P6, PT, R4.reuse, R0, PT ;  /* 0x000000000400720c */ /* 0x040fe20003fc4070 */
[----:B------:R-:W-:Y:S01]  /*b1f0*/  IMAD R17, R4, R17, R18 ;  /* 0x0000001104117224 */ /* 0x000fe200078e0212 */
[----:B------:R-:W-:Y:S01]  /*b200*/  IADD3 R18, R28, 0x12e, RZ ;  /* 0x0000012e1c127810 */ /* 0x000fe20007ffe0ff */
[----:B-1----:R-:W-:Y:S01]  /*b210*/  IMAD.MOV.U32 R7, RZ, RZ, R10 ;  /* 0x000000ffff077224 */ /* 0x002fe200078e000a */
[C---:B------:R-:W-:Y:S01]  /*b220*/  ISETP.GT.U32.AND P1, PT, R4.reuse, R9, PT ;  /* 0x000000090400720c */ /* 0x040fe20003f24070 */
[----:B------:R-:W-:Y:S01]  /*b230*/  IMAD.MOV R19, RZ, RZ, -R19 ;  /* 0x000000ffff137224 */ /* 0x000fe200078e0a13 */
[C---:B------:R-:W-:Y:S01]  /*b240*/  ISETP.GT.U32.AND P3, PT, R4.reuse, R17, PT ;  /* 0x000000110400720c */ /* 0x040fe20003f64070 */
[----:B------:R-:W-:Y:S01]  /*b250*/  IMAD R13, R4, R20, R13 ;  /* 0x00000014040d7224 */ /* 0x000fe200078e020d */
[----:B------:R-:W-:Y:S01]  /*b260*/  IABS R5, R18 ;  /* 0x0000001200057213 */ /* 0x000fe20000000000 */
[----:B0-----:R-:W-:-:S02]  /*b270*/  IMAD.MOV.U32 R6, RZ, RZ, R14 ;  /* 0x000000ffff067224 */ /* 0x001fc400078e000e */
[----:B------:R-:W-:Y:S01]  /*b280*/  @!P0 IMAD.MOV R7, RZ, RZ, -R7 ;  /* 0x000000ffff078224 */ /* 0x000fe200078e0a07 */
[C---:B------:R-:W-:Y:S01]  /*b290*/  ISETP.GT.U32.AND P0, PT, R4.reuse, R13, PT ;  /* 0x0000000d0400720c */ /* 0x040fe20003f04070 */
[----:B------:R-:W-:Y:S02]  /*b2a0*/  IMAD R2, R4, R19, R2 ;  /* 0x0000001304027224 */ /* 0x000fe400078e0202 */
[----:B------:R-:W-:Y:S01]  /*b2b0*/  @!P5 IMAD.MOV R6, RZ, RZ, -R6 ;  /* 0x000000ffff06d224 */ /* 0x000fe200078e0a06 */
[----:B------:R-:W-:Y:S01]  /*b2c0*/  STL [R1+0x4c0], R7 ;  /* 0x0004c00701007387 */ /* 0x000fe20000100800 */
[----:B------:R-:W-:Y:S01]  /*b2d0*/  @!P6 IMAD.IADD R0, R0, 0x1, -R4 ;  /* 0x000000010000e824 */ /* 0x000fe200078e0a04 */
[----:B------:R-:W-:Y:S01]  /*b2e0*/  ISETP.GT.U32.AND P6, PT, R4, R2, PT ;  /* 0x000000020400720c */ /* 0x000fe20003fc4070 */
[----:B------:R-:W-:Y:S01]  /*b2f0*/  IMAD.HI.U32 R10, R25, R15, RZ ;  /* 0x0000000f190a7227 */ /* 0x000fe200078e00ff */
[----:B------:R0:W-:Y:S01]  /*b300*/  STL [R1+0x4bc], R6 ;  /* 0x0004bc0601007387 */ /* 0x0001e20000100800 */
[----:B------:R-:W-:-:S02]  /*b310*/  ISETP.GE.AND P5, PT, R16, RZ, PT ;  /* 0x000000ff1000720c */ /* 0x000fc40003fa6270 */
[----:B------:R-:W-:Y:S02]  /*b320*/  IMAD.MOV R10, RZ, RZ, -R10 ;  /* 0x000000ffff0a7224 */ /* 0x000fe400078e0a0a */
[--C-:B------:R-:W-:Y:S01]  /*b330*/  @!P1 IMAD.IADD R9, R9, 0x1, -R4.reuse ;  /* 0x0000000109099824 */ /* 0x100fe200078e0a04 */
[----:B------:R-:W-:Y:S01]  /*b340*/  ISETP.GE.AND P1, PT, R11, RZ, PT ;  /* 0x000000ff0b00720c */ /* 0x000fe20003f26270 */
[--C-:B------:R-:W-:Y:S01]  /*b350*/  @!P3 IMAD.IADD R17, R17, 0x1, -R4.reuse ;  /* 0x000000011111b824 */ /* 0x100fe200078e0a04 */
[----:B------:R-:W-:Y:S01]  /*b360*/  ISETP.GE.AND P3, PT, R3, RZ, PT ;  /* 0x000000ff0300720c */ /* 0x000fe20003f66270 */
[----:B------:R-:W-:Y:S01]  /*b370*/  @!P0 IMAD.IADD R13, R13, 0x1, -R4 ;  /* 0x000000010d0d8824 */ /* 0x000fe200078e0a04 */
[----:B------:R-:W-:Y:S01]  /*b380*/  IADD3 R11, R28, 0x12d, RZ ;  /* 0x0000012d1c0b7810 */ /* 0x000fe20007ffe0ff */
[----:B0-----:R-:W-:Y:S01]  /*b390*/  IMAD.MOV.U32 R6, RZ, RZ, R0 ;  /* 0x000000ffff067224 */ /* 0x001fe200078e0000 */
[C---:B------:R-:W-:Y:S01]  /*b3a0*/  ISETP.GT.U32.AND P0, PT, R4.reuse, R17, PT ;  /* 0x000000110400720c */ /* 0x040fe20003f04070 */
[----:B------:R-:W-:-:S02]  /*b3b0*/  IMAD R10, R4, R10, R15 ;  /* 0x0000000a040a7224 */ /* 0x000fc400078e020f */
[----:B------:R-:W-:Y:S02]  /*b3c0*/  @!P2 IMAD.MOV R6, RZ, RZ, -R6 ;  /* 0x000000ffff06a224 */ /* 0x000fe400078e0a06 */
[--C-:B------:R-:W-:Y:S01]  /*b3d0*/  @!P6 IMAD.IADD R2, R2, 0x1, -R4.reuse ;  /* 0x000000010202e824 */ /* 0x100fe200078e0a04 */
[C---:B------:R-:W-:Y:S01]  /*b3e0*/  ISETP.GT.U32.AND P6, PT, R4.reuse, R13, PT ;  /* 0x0000000d0400720c */ /* 0x040fe20003fc4070 */
[----:B------:R-:W-:Y:S01]  /*b3f0*/  IMAD.HI.U32 R3, R25, R5, RZ ;  /* 0x0000000519037227 */ /* 0x000fe200078e00ff */
[----:B------:R0:W-:Y:S02]  /*b400*/  STL [R1+0x4b8], R6 ;  /* 0x0004b80601007387 */ /* 0x0001e40000100800 */
[----:B------:R-:W-:Y:S01]  /*b410*/  ISETP.GT.U32.AND P2, PT, R4, R2, PT ;  /* 0x000000020400720c */ /* 0x000fe20003f44070 */
[----:B------:R-:W-:Y:S02]  /*b420*/  IMAD.MOV R3, RZ, RZ, -R3 ;  /* 0x000000ffff037224 */ /* 0x000fe400078e0a03 */
[--C-:B------:R-:W-:Y:S01]  /*b430*/  @!P0 IMAD.IADD R17, R17, 0x1, -R4.reuse ;  /* 0x0000000111118824 */ /* 0x100fe200078e0a04 */
[----:B------:R-:W-:Y:S01]  /*b440*/  ISETP.GE.AND P0, PT, R12, RZ, PT ;  /* 0x000000ff0c00720c */ /* 0x000fe20003f06270 */
[----:B------:R-:W-:Y:S01]  /*b450*/  IMAD R0, R4, R3, R5 ;  /* 0x0000000304007224 */ /* 0x000fe200078e0205 */
[----:B------:R-:W-:Y:S01]  /*b460*/  IADD3 R12, R28, 0x12b, RZ ;  /* 0x0000012b1c0c7810 */ /* 0x000fe20007ffe0ff */
        /* <DEDUP_REMOVED lines=11> */
[----:B------:R-:W-:Y:S01]  /*b520*/  IMAD.MOV.U32 R7, RZ, RZ, R13 ;  /* 0x000000ffff077224 */ /* 0x000fe200078e000d */
[----:B------:R-:W-:Y:S01]  /*b530*/  IADD3 R13, R28, 0x12a, RZ ;  /* 0x0000012a1c0d7810 */ /* 0x000fe20007ffe0ff */
[----:B------:R-:W-:Y:S01]  /*b540*/  IMAD R9, R4, R15, R9 ;  /* 0x0000000f04097224 */ /* 0x000fe200078e0209 */
[----:B------:R-:W-:Y:S01]  /*b550*/  IADD3 R15, R28, 0x124, RZ ;  /* 0x000001241c0f7810 */ /* 0x000fe20007ffe0ff */
[--C-:B------:R-:W-:Y:S01]  /*b560*/  @!P2 IMAD.IADD R2, R2, 0x1, -R4.reuse ;  /* 0x000000010202a824 */ /* 0x100fe200078e0a04 */
[----:B------:R-:W-:Y:S01]  /*b570*/  ISETP.GE.AND P2, PT, R18, RZ, PT ;  /* 0x000000ff1200720c */ /* 0x000fe20003f46270 */
[----:B------:R-:W-:Y:S01]  /*b580*/  @!P4 IMAD.IADD R10, R10, 0x1, -R4 ;  /* 0x000000010a0ac824 */ /* 0x000fe200078e0a04 */
[----:B------:R-:W-:Y:S01]  /*b590*/  ISETP.GE.AND P4, PT, R11, RZ, PT ;  /* 0x000000ff0b00720c */ /* 0x000fe20003f86270 */
[----:B0-----:R-:W-:Y:S01]  /*b5a0*/  IMAD.MOV.U32 R6, RZ, RZ, R17 ;  /* 0x000000ffff067224 */ /* 0x001fe200078e0011 */
[----:B------:R-:W-:Y:S01]  /*b5b0*/  IABS R11, R12 ;  /* 0x0000000c000b7213 */ /* 0x000fe20000000000 */
[----:B------:R-:W-:Y:S01]  /*b5c0*/  @!P1 IMAD.MOV R7, RZ, RZ, -R7 ;  /* 0x000000ffff079224 */ /* 0x000fe200078e0a07 */
[C---:B------:R-:W-:Y:S01]  /*b5d0*/  ISETP.GT.U32.AND P1, PT, R4.reuse, R9, PT ;  /* 0x000000090400720c */ /* 0x040fe20003f24070 */
[----:B------:R-:W-:Y:S01]  /*b5e0*/  @!P5 IMAD.MOV R6, RZ, RZ, -R6 ;  /* 0x000000ffff06d224 */ /* 0x000fe200078e0a06 */
[----:B------:R-:W-:Y:S01]  /*b5f0*/  ISETP.GT.U32.AND P5, PT, R4, R10, PT ;  /* 0x0000000a0400720c */ /* 0x000fe20003fa4070 */
[----:B------:R-:W-:Y:S01]  /*b600*/  @!P6 IMAD.IADD R0, R0, 0x1, -R4 ;  /* 0x000000010000e824 */ /* 0x000fe200078e0a04 */
[----:B------:R-:W-:Y:S01]  /*b610*/  IABS R20, R13 ;  /* 0x0000000d00147213 */ /* 0x000fe20000000000 */
[----:B------:R-:W-:Y:S01]  /*b620*/  IMAD.HI.U32 R14, R25, R3, RZ ;  /* 0x00000003190e7227 */ /* 0x000fe200078e00ff */
[----:B------:R0:W-:Y:S01]  /*b630*/  STL [R1+0x4b0], R6 ;  /* 0x0004b00601007387 */ /* 0x0001e20000100800 */
[----:B------:R-:W-:-:S02]  /*b640*/  IADD3 R17, R28, 0x125, RZ ;  /* 0x000001251c117810 */ /* 0x000fc40007ffe0ff */
[----:B------:R-:W-:Y:S01]  /*b650*/  ISETP.GT.U32.AND P6, PT, R4, R0, PT ;  /* 0x000000000400720c */ /* 0x000fe20003fc4070 */
[----:B------:R1:W-:Y:S01]  /*b660*/  STL [R1+0x494], R7 ;  /* 0x0004940701007387 */ /* 0x0003e20000100800 */
[----:B------:R-:W-:Y:S01]  /*b670*/  IMAD.MOV R14, RZ, RZ, -R14 ;  /* 0x000000ffff0e7224 */ /* 0x000fe200078e0a0e */
[----:B------:R-:W-:Y:S01]  /*b680*/  IABS R16, R15 ;  /* 0x0000000f00107213 */ /* 0x000fe20000000000 */
[--C-:B------:R-:W-:Y:S02]  /*b690*/  @!P1 IMAD.IADD R9, R9, 0x1, -R4.reuse ;  /* 0x0000000109099824 */ /* 0x100fe400078e0a04 */
[----:B------:R-:W-:Y:S02]  /*b6a0*/  @!P5 IMAD.IADD R10, R10, 0x1, -R4 ;  /* 0x000000010a0ad824 */ /* 0x000fe400078e0a04 */
[----:B0-----:R-:W-:Y:S01]  /*b6b0*/  IMAD.MOV.U32 R6, RZ, RZ, R2 ;  /* 0x000000ffff067224 */ /* 0x001fe200078e0002 */
[----:B------:R-:W-:Y:S01]  /*b6c0*/  ISETP.GT.U32.AND P1, PT, R4, R9, PT ;  /* 0x000000090400720c */ /* 0x000fe20003f24070 */
[----:B------:R-:W-:-:S04]  /*b6d0*/  IMAD.HI.U32 R2, R25, R11, RZ ;  /* 0x0000000b19027227 */ /* 0x000fc800078e00ff */
[----:B------:R-:W-:Y:S01]  /*b6e0*/  @!P3 IMAD.MOV R6, RZ, RZ, -R6 ;  /* 0x000000ffff06b224 */ /* 0x000fe200078e0a06 */
[----:B------:R-:W-:Y:S01]  /*b6f0*/  ISETP.GE.AND P3, PT, R5, RZ, PT ;  /* 0x000000ff0500720c */ /* 0x000fe20003f66270 */
[----:B------:R-:W-:Y:S02]  /*b700*/  IMAD.MOV R5, RZ, RZ, -R2 ;  /* 0x000000ffff057224 */ /* 0x000fe400078e0a02 */
[----:B-1----:R-:W-:Y:S01]  /*b710*/  IMAD.MOV.U32 R7, RZ, RZ, R10 ;  /* 0x000000ffff077224 */ /* 0x002fe200078e000a */
[----:B------:R0:W-:Y:S01]  /*b720*/  STL [R1+0x498], R6 ;  /* 0x0004980601007387 */ /* 0x0001e20000100800 */
[----:B------:R-:W-:Y:S01]  /*b730*/  IMAD R5, R4, R5, R11 ;  /* 0x0000000504057224 */ /* 0x000fe200078e020b */
[----:B------:R-:W-:Y:S01]  /*b740*/  IADD3 R11, R28, 0x128, RZ ;  /* 0x000001281c0b7810 */ /* 0x000fe20007ffe0ff */
[C---:B------:R-:W-:Y:S02]  /*b750*/  IMAD R3, R4.reuse, R14, R3 ;  /* 0x0000000e04037224 */ /* 0x040fe400078e0203 */
[----:B------:R-:W-:Y:S01]  /*b760*/  @!P0 IMAD.MOV R7, RZ, RZ, -R7 ;  /* 0x000000ffff078224 */ /* 0x000fe200078e0a07 */
[----:B------:R-:W-:Y:S01]  /*b770*/  ISETP.GT.U32.AND P0, PT, R4, R5, PT ;  /* 0x000000050400720c */ /* 0x000fe20003f04070 */
[--C-:B------:R-:W-:Y:S01]  /*b780*/  @!P6 IMAD.IADD R0, R0, 0x1, -R4.reuse ;  /* 0x000000010000e824 */ /* 0x100fe200078e0a04 */
[----:B------:R-:W-:Y:S01]  /*b790*/  ISETP.GT.U32.AND P5, PT, R4, R3, PT ;  /* 0x000000030400720c */ /* 0x000fe20003fa4070 */
[----:B------:R-:W-:Y:S01]  /*b7a0*/  @!P1 IMAD.IADD R9, R9, 0x1, -R4 ;  /* 0x0000000109099824 */ /* 0x000fe200078e0a04 */
[----:B------:R-:W-:Y:S01]  /*b7b0*/  ISETP.GE.AND P6, PT, R12, RZ, PT ;  /* 0x000000ff0c00720c */ /* 0x000fe20003fc6270 */
[----:B0-----:R-:W-:Y:S01]  /*b7c0*/  IMAD.MOV.U32 R6, RZ, RZ, R0 ;  /* 0x000000ffff067224 */ /* 0x001fe200078e0000 */
[----:B------:R-:W-:Y:S01]  /*b7d0*/  IADD3 R12, R28, 0x129, RZ ;  /* 0x000001291c0c7810 */ /* 0x000fe20007ffe0ff */
[----:B------:R0:W-:Y:S01]  /*b7e0*/  STL [R1+0x49c], R7 ;  /* 0x00049c0701007387 */ /* 0x0001e20000100800 */
[----:B------:R-:W-:Y:S01]  /*b7f0*/  IABS R2, R11 ;  /* 0x0000000b00027213 */ /* 0x000fe20000000000 */
[----:B------:R-:W-:Y:S01]  /*b800*/  @!P2 IMAD.MOV R6, RZ, RZ, -R6 ;  /* 0x000000ffff06a224 */ /* 0x000fe200078e0a06 */
[----:B------:R-:W-:Y:S01]  /*b810*/  ISETP.GE.AND P2, PT, R13, RZ, PT ;  /* 0x000000ff0d00720c */ /* 0x000fe20003f46270 */
[----:B------:R-:W-:Y:S01]  /*b820*/  IMAD.HI.U32 R13, R25, R20, RZ ;  /* 0x00000014190d7227 */ /* 0x000fe200078e00ff */
[----:B------:R-:W-:-:S02]  /*b830*/  IABS R21, R12 ;  /* 0x0000000c00157213 */ /* 0x000fc40000000000 */
[----:B------:R-:W-:Y:S01]  /*b840*/  ISETP.GE.AND P1, PT, R12, RZ, PT ;  /* 0x000000ff0c00720c */ /* 0x000fe20003f26270 */
[--C-:B------:R-:W-:Y:S01]  /*b850*/  @!P0 IMAD.IADD R5, R5, 0x1, -R4.reuse ;  /* 0x0000000105058824 */ /* 0x100fe200078e0a04 */
[----:B------:R1:W-:Y:S01]  /*b860*/  STL [R1+0x4a4], R6 ;  /* 0x0004a40601007387 */ /* 0x0003e20000100800 */
[----:B------:R-:W-:Y:S02]  /*b870*/  @!P5 IMAD.IADD R3, R3, 0x1, -R4 ;  /* 0x000000010303d824 */ /* 0x000fe400078e0a04 */
[----:B------:R-:W-:Y:S01]  /*b880*/  IMAD.MOV R12, RZ, RZ, -R13 ;  /* 0x000000ffff0c7224 */ /* 0x000fe200078e0a0d */
[C---:B------:R-:W-:Y:S01]  /*b890*/  ISETP.GT.U32.AND P0, PT, R4.reuse, R5, PT ;  /* 0x000000050400720c */ /* 0x040fe20003f04070 */
[----:B------:R-:W-:Y:S01]  /*b8a0*/  IMAD.HI.U32 R10, R25, R21, RZ ;  /* 0x00000015190a7227 */ /* 0x000fe200078e00ff */
[----:B------:R-:W-:-:S03]  /*b8b0*/  ISETP.GT.U32.AND P5, PT, R4, R3, PT ;  /* 0x000000030400720c */ /* 0x000fc60003fa4070 */
[----:B------:R-:W-:Y:S01]  /*b8c0*/  IMAD R20, R4, R12, R20 ;  /* 0x0000000c04147224 */ /* 0x000fe200078e0214 */
[----:B------:R-:W-:Y:S01]  /*b8d0*/  IADD3 R12, R28, 0x127, RZ ;  /* 0x000001271c0c7810 */ /* 0x000fe20007ffe0ff */
[----:B0-----:R-:W-:Y:S01]  /*b8e0*/  IMAD.MOV.U32 R7, RZ, RZ, R9 ;  /* 0x000000ffff077224 */ /* 0x001fe200078e0009 */
[----:B------:R-:W-:Y:S01]  /*b8f0*/  IABS R9, R17 ;  /* 0x0000001100097213 */ /* 0x000fe20000000000 */
[----:B------:R-:W-:Y:S02]  /*b900*/  IMAD.MOV R10, RZ, RZ, -R10 ;  /* 0x000000ffff0a7224 */ /* 0x000fe400078e0a0a */
[----:B------:R-:W-:Y:S01]  /*b910*/  @!P4 IMAD.MOV R7, RZ, RZ, -R7 ;  /* 0x000000ffff07c224 */ /* 0x000fe200078e0a07 */
[C---:B------:R-:W-:Y:S01]  /*b920*/  ISETP.GT.U32.AND P4, PT, R4.reuse, R20, PT ;  /* 0x000000140400720c */ /* 0x040fe20003f84070 */
[----:B------:R-:W-:Y:S01]  /*b930*/  IMAD R21, R4, R10, R21 ;  /* 0x0000000a04157224 */ /* 0x000fe200078e0215 */
[----:B------:R-:W-:Y:S01]  /*b940*/  IADD3 R10, R28, 0x126, RZ ;  /* 0x000001261c0a7810 */ /* 0x000fe20007ffe0ff */
[--C-:B------:R-:W-:Y:S01]  /*b950*/  @!P0 IMAD.IADD R5, R5, 0x1, -R4.reuse ;  /* 0x0000000105058824 */ /* 0x100fe200078e0a04 */
[----:B------:R-:W-:Y:S01]  /*b960*/  STL [R1+0x4a8], R7 ;  /* 0x0004a80701007387 */ /* 0x000fe20000100800 */
[----:B------:R-:W-:Y:S01]  /*b970*/  @!P5 IMAD.IADD R3, R3, 0x1, -R4 ;  /* 0x000000010303d824 */ /* 0x000fe200078e0a04 */
[----:B------:R-:W-:Y:S01]  /*b980*/  ISETP.GT.U32.AND P0, PT, R4, R21, PT ;  /* 0x000000150400720c */ /* 0x000fe20003f04070 */
[----:B------:R-:W-:Y:S01]  /*b990*/  IMAD.HI.U32 R0, R25, R2, RZ ;  /* 0x0000000219007227 */ /* 0x000fe200078e00ff */
[----:B------:R-:W-:-:S03]  /*b9a0*/  ISETP.GE.AND P5, PT, R11, RZ, PT ;  /* 0x000000ff0b00720c */ /* 0x000fc60003fa6270 */
[----:B-1----:R-:W-:Y:S02]  /*b9b0*/  IMAD.MOV.U32 R6, RZ, RZ, R3 ;  /* 0x000000ffff067224 */ /* 0x002fe400078e0003 */
[----:B------:R-:W-:Y:S02]  /*b9c0*/  @!P4 IMAD.IADD R20, R20, 0x1, -R4 ;  /* 0x000000011414c824 */ /* 0x000fe400078e0a04 */
[----:B------:R-:W-:Y:S01]  /*b9d0*/  @!P3 IMAD.MOV R6, RZ, RZ, -R6 ;  /* 0x000000ffff06b224 */ /* 0x000fe200078e0a06 */
[----:B------:R-:W-:Y:S01]  /*b9e0*/  ISETP.GE.AND P3, PT, R12, RZ, PT ;  /* 0x000000ff0c00720c */ /* 0x000fe20003f66270 */
[----:B------:R-:W-:Y:S01]  /*b9f0*/  IMAD.MOV R0, RZ, RZ, -R0 ;  /* 0x000000ffff007224 */ /* 0x000fe200078e0a00 */
[C---:B------:R-:W-:Y:S01]  /*ba00*/  ISETP.GT.U32.AND P4, PT, R4.reuse, R20, PT ;  /* 0x000000140400720c */ /* 0x040fe20003f84070 */
[----:B------:R-:W-:Y:S01]  /*ba10*/  @!P0 IMAD.IADD R21, R21, 0x1, -R4 ;  /* 0x0000000115158824 */ /* 0x000fe200078e0a04 */
[----:B------:R-:W-:Y:S01]  /*ba20*/  IABS R12, R12 ;  /* 0x0000000c000c7213 */ /* 0x000fe20000000000 */
[----:B------:R0:W-:Y:S01]  /*ba30*/  STL [R1+0x4ac], R6 ;  /* 0x0004ac0601007387 */ /* 0x0001e20000100800 */
[C---:B------:R-:W-:Y:S01]  /*ba40*/  IMAD R0, R4.reuse, R0, R2 ;  /* 0x0000000004007224 */ /* 0x040fe200078e0202 */
[----:B------:R-:W-:Y:S01]  /*ba50*/  IABS R2, R10 ;  /* 0x0000000a00027213 */ /* 0x000fe20000000000 */
[----:B------:R-:W-:Y:S01]  /*ba60*/  IMAD.HI.U32 R14, R25, R9, RZ ;  /* 0x00000009190e7227 */ /* 0x000fe200078e00ff */
[----:B------:R-:W-:-:S03]  /*ba70*/  ISETP.GT.U32.AND P0, PT, R4, R21, PT ;  /* 0x000000150400720c */ /* 0x000fc60003f04070 */
[----:B------:R-:W-:-:S04]  /*ba80*/  IMAD.HI.U32 R13, R25, R12, RZ ;  /* 0x0000000c190d7227 */ /* 0x000fc800078e00ff */
[----:B0-----:R-:W-:Y:S02]  /*ba90*/  IMAD.MOV.U32 R6, RZ, RZ, R5 ;  /* 0x000000ffff067224 */ /* 0x001fe400078e0005 */
[----:B------:R-:W-:-:S04]  /*baa0*/  IMAD.HI.U32 R11, R25, R2, RZ ;  /* 0x00000002190b7227 */ /* 0x000fc800078e00ff */
[----:B------:R-:W-:Y:S01]  /*bab0*/  @!P6 IMAD.MOV R6, RZ, RZ, -R6 ;  /* 0x000000ffff06e224 */ /* 0x000fe200078e0a06 */
[----:B------:R-:W-:Y:S01]  /*bac0*/  ISETP.GT.U32.AND P6, PT, R4, R0, PT ;  /* 0x000000000400720c */ /* 0x000fe20003fc4070 */
[----:B------:R-:W-:Y:S02]  /*bad0*/  IMAD.MOV R13, RZ, RZ, -R13 ;  /* 0x000000ffff0d7224 */ /* 0x000fe400078e0a0d */
[----:B------:R-:W-:Y:S01]  /*bae0*/  @!P4 IMAD.IADD R20, R20, 0x1, -R4 ;  /* 0x000000011414c824 */ /* 0x000fe200078e0a04 */
[----:B------:R-:W-:Y:S01]  /*baf0*/  ISETP.GE.AND P4, PT, R10, RZ, PT ;  /* 0x000000ff0a00720c */ /* 0x000fe20003f86270 */
[----:B------:R-:W-:Y:S01]  /*bb00*/  IMAD.MOV R11, RZ, RZ, -R11 ;  /* 0x000000ffff0b7224 */ /* 0x000fe200078e0a0b */
[----:B------:R0:W-:Y:S01]  /*bb10*/  STL [R1+0x4a0], R6 ;  /* 0x0004a00601007387 */ /* 0x0001e20000100800 */
[----:B------:R-:W-:Y:S01]  /*bb20*/  IMAD R10, R4, R13, R12 ;  /* 0x0000000d040a7224 */ /* 0x000fe200078e020c */
[----:B------:R-:W-:Y:S01]  /*bb30*/  IADD3 R12, R28, 0x123, RZ ;  /* 0x000001231c0c7810 */ /* 0x000fe20007ffe0ff */
[----:B------:R-:W-:Y:S01]  /*bb40*/  IMAD R2, R4, R11, R2 ;  /* 0x0000000b04027224 */ /* 0x000fe200078e0202 */
[----:B------:R-:W-:Y:S01]  /*bb50*/  IADD3 R11, R28, 0x122, RZ ;  /* 0x000001221c0b7810 */ /* 0x000fe20007ffe0ff */
[--C-:B------:R-:W-:Y:S01]  /*bb60*/  @!P0 IMAD.IADD R21, R21, 0x1, -R4.reuse ;  /* 0x0000000115158824 */ /* 0x100fe200078e0a04 */
[----:B------:R-:W-:Y:S01]  /*bb70*/  ISETP.GT.U32.AND P0, PT, R4, R10, PT ;  /* 0x0000000a0400720c */ /* 0x000fe20003f04070 */
[----:B------:R-:W-:Y:S01]  /*bb80*/  @!P6 IMAD.IADD R0, R0, 0x1, -R4 ;  /* 0x000000010000e824 */ /* 0x000fe200078e0a04 */
[----:B------:R-:W-:Y:S01]  /*bb90*/  ISETP.GT.U32.AND P6, PT, R4, R2, PT ;  /* 0x000000020400720c */ /* 0x000fe20003fc4070 */
[----:B------:R-:W-:Y:S01]  /*bba0*/  IMAD.HI.U32 R3, R25, R16, RZ ;  /* 0x0000001019037227 */ /* 0x000fe200078e00ff */
[----:B------:R-:W-:-:S02]  /*bbb0*/  IABS R13, R12 ;  /* 0x0000000c000d7213 */ /* 0x000fc40000000000 */
[----:B------:R-:W-:Y:S01]  /*bbc0*/  IABS R18, R11 ;  /* 0x0000000b00127213 */ /* 0x000fe20000000000 */
[----:B0-----:R-:W-:Y:S02]  /*bbd0*/  IMAD.MOV.U32 R6, RZ, RZ, R20 ;  /* 0x000000ffff067224 */ /* 0x001fe400078e0014 */
[----:B------:R-:W-:Y:S02]  /*bbe0*/  IMAD.MOV R5, RZ, RZ, -R14 ;  /* 0x000000ffff057224 */ /* 0x000fe400078e0a0e */
[----:B------:R-:W-:Y:S02]  /*bbf0*/  @!P2 IMAD.MOV R6, RZ, RZ, -R6 ;  /* 0x000000ffff06a224 */ /* 0x000fe400078e0a06 */
[--C-:B------:R-:W-:Y:S01]  /*bc00*/  @!P0 IMAD.IADD R10, R10, 0x1, -R4.reuse ;  /* 0x000000010a0a8824 */ /* 0x100fe200078e0a04 */
[----:B------:R-:W-:Y:S01]  /*bc10*/  ISETP.GT.U32.AND P0, PT, R4, R0, PT ;  /* 0x000000000400720c */ /* 0x000fe20003f04070 */
[----:B------:R-:W-:Y:S01]  /*bc20*/  @!P6 IMAD.IADD R2, R2, 0x1, -R4 ;  /* 0x000000010202e824 */ /* 0x000fe200078e0a04 */
[----:B------:R0:W-:Y:S01]  /*bc30*/  STL [R1+0x490], R6 ;  /* 0x0004900601007387 */ /* 0x0001e20000100800 */
[----:B------:R-:W-:Y:S01]  /*bc40*/  IMAD.MOV R3, RZ, RZ, -R3 ;  /* 0x000000ffff037224 */ /* 0x000fe200078e0a03 */
[C---:B------:R-:W-:Y:S01]  /*bc50*/  ISETP.GT.U32.AND P2, PT, R4.reuse, R10, PT ;  /* 0x0000000a0400720c */ /* 0x040fe20003f44070 */
[----:B------:R-:W-:Y:S01]  /*bc60*/  IMAD.HI.U32 R22, R25, R13, RZ ;  /* 0x0000000d19167227 */ /* 0x000fe200078e00ff */
[----:B------:R-:W-:-:S03]  /*bc70*/  ISETP.GT.U32.AND P6, PT, R4, R2, PT ;  /* 0x000000020400720c */ /* 0x000fc60003fc4070 */
[----:B------:R-:W-:Y:S01]  /*bc80*/  IMAD R9, R4, R5, R9 ;  /* 0x0000000504097224 */ /* 0x000fe200078e0209 */
[----:B------:R-:W-:Y:S01]  /*bc90*/  IADD3 R5, R28, 0x121, RZ ;  /* 0x000001211c057810 */ /* 0x000fe20007ffe0ff */
[----:B------:R-:W-:Y:S01]  /*bca0*/  IMAD R16, R4, R3, R16 ;  /* 0x0000000304107224 */ /* 0x000fe200078e0210 */
[----:B------:R-:W-:Y:S01]  /*bcb0*/  IADD3 R3, R28, 0x120, RZ ;  /* 0x000001201c037810 */ /* 0x000fe20007ffe0ff */
[----:B------:R-:W-:Y:S01]  /*bcc0*/  IMAD.HI.U32 R20, R25, R18, RZ ;  /* 0x0000001219147227 */ /* 0x000fe200078e00ff */
[----:B------:R-:W-:Y:S02]  /*bcd0*/  IABS R19, R5 ;  /* 0x0000000500137213 */ /* 0x000fe40000000000 */
[----:B------:R-:W-:Y:S01]  /*bce0*/  IABS R14, R3 ;  /* 0x00000003000e7213 */ /* 0x000fe20000000000 */
[----:B0-----:R-:W-:Y:S02]  /*bcf0*/  IMAD.MOV.U32 R6, RZ, RZ, R21 ;  /* 0x000000ffff067224 */ /* 0x001fe400078e0015 */
[----:B------:R-:W-:-:S02]  /*bd00*/  IMAD.MOV R22, RZ, RZ, -R22 ;  /* 0x000000ffff167224 */ /* 0x000fc400078e0a16 */
[----:B------:R-:W-:Y:S02]  /*bd10*/  IMAD.MOV R20, RZ, RZ, -R20 ;  /* 0x000000ffff147224 */ /* 0x000fe400078e0a14 */
[----:B------:R-:W-:Y:S01]  /*bd20*/  @!P1 IMAD.MOV R6, RZ, RZ, -R6 ;  /* 0x000000ffff069224 */ /* 0x000fe200078e0a06 */
[----:B------:R-:W-:Y:S01]  /*bd30*/  ISETP.GT.U32.AND P1, PT, R4, R9, PT ;  /* 0x000000090400720c */ /* 0x000fe20003f24070 */
[----:B------:R-:W-:Y:S01]  /*bd40*/  @!P0 IMAD.IADD R0, R0, 0x1, -R4 ;  /* 0x0000000100008824 */ /* 0x000fe200078e0a04 */
[C---:B------:R-:W-:Y:S01]  /*bd50*/  ISETP.GT.U32.AND P0, PT, R4.reuse, R16, PT ;  /* 0x000000100400720c */ /* 0x040fe20003f04070 */
[C---:B------:R-:W-:Y:S01]  /*bd60*/  IMAD R13, R4.reuse, R22, R13 ;  /* 0x00000016040d7224 */ /* 0x040fe200078e020d */
[----:B------:R0:W-:Y:S01]  /*bd70*/  STL [R1+0x48c], R6 ;  /* 0x00048c0601007387 */ /* 0x0001e20000100800 */
[----:B------:R-:W-:Y:S02]  /*bd80*/  IMAD R18, R4, R20, R18 ;  /* 0x0000001404127224 */ /* 0x000fe400078e0212 */
[--C-:B------:R-:W-:Y:S01]  /*bd90*/  @!P2 IMAD.IADD R10, R10, 0x1, -R4.reuse ;  /* 0x000000010a0aa824 */ /* 0x100fe200078e0a04 */
[----:B------:R-:W-:Y:S01]  /*bda0*/  ISETP.GT.U32.AND P2, PT, R4, R13, PT ;  /* 0x0000000d0400720c */ /* 0x000fe20003f44070 */
[----:B------:R-:W-:Y:S01]  /*bdb0*/  @!P6 IMAD.IADD R2, R2, 0x1, -R4 ;  /* 0x000000010202e824 */ /* 0x000fe200078e0a04 */
[----:B------:R-:W-:Y:S01]  /*bdc0*/  ISETP.GT.U32.AND P6, PT, R4, R18, PT ;  /* 0x000000120400720c */ /* 0x000fe20003fc4070 */
[----:B------:R-:W-:-:S02]  /*bdd0*/  IMAD.MOV.U32 R7, RZ, RZ, R0 ;  /* 0x000000ffff077224 */ /* 0x000fc400078e0000 */
[----:B------:R-:W-:Y:S01]  /*bde0*/  @!P1 IMAD.IADD R9, R9, 0x1, -R4 ;  /* 0x0000000109099824 */ /* 0x000fe200078e0a04 */
[----:B------:R-:W-:Y:S01]  /*bdf0*/  ISETP.GE.AND P1, PT, R17, RZ, PT ;  /* 0x000000ff1100720c */ /* 0x000fe20003f26270 */
[----:B0-----:R-:W-:Y:S01]  /*be00*/  IMAD.MOV.U32 R6, RZ, RZ, R10 ;  /* 0x000000ffff067224 */ /* 0x001fe200078e000a */
[----:B------:R-:W-:Y:S01]  /*be10*/  IADD3 R17, R28, 0x11f, RZ ;  /* 0x0000011f1c117810 */ /* 0x000fe20007ffe0ff */
[----:B------:R-:W-:Y:S01]  /*be20*/  @!P0 IMAD.IADD R16, R16, 0x1, -R4 ;  /* 0x0000000110108824 */ /* 0x000fe200078e0a04 */
[----:B------:R-:W-:Y:S01]  /*be30*/  ISETP.GE.AND P0, PT, R15, RZ, PT ;  /* 0x000000ff0f00720c */ /* 0x000fe20003f06270 */
[----:B------:R-:W-:Y:S01]  /*be40*/  IMAD.HI.U32 R21, R25, R19, RZ ;  /* 0x0000001319157227 */ /* 0x000fe200078e00ff */
[----:B------:R-:W-:Y:S02]  /*be50*/  IADD3 R15, R28, 0x11e, RZ ;  /* 0x0000011e1c0f7810 */ /* 0x000fe40007ffe0ff */
[----:B------:R-:W-:Y:S01]  /*be60*/  IABS R0, R17 ;  /* 0x0000001100007213 */ /* 0x000fe20000000000 */
[----:B------:R-:W-:Y:S01]  /*be70*/  @!P5 IMAD.MOV R7, RZ, RZ, -R7 ;  /* 0x000000ffff07d224 */ /* 0x000fe200078e0a07 */
[----:B------:R-:W-:Y:S01]  /*be80*/  ISETP.GT.U32.AND P5, PT, R4, R16, PT ;  /* 0x000000100400720c */ /* 0x000fe20003fa4070 */
[----:B------:R-:W-:-:S02]  /*be90*/  @!P3 IMAD.MOV R6, RZ, RZ, -R6 ;  /* 0x000000ffff06b224 */ /* 0x000fc400078e0a06 */
[----:B------:R-:W-:Y:S01]  /*bea0*/  @!P2 IMAD.IADD R13, R13, 0x1, -R4 ;  /* 0x000000010d0da824 */ /* 0x000fe200078e0a04 */
[----:B------:R-:W-:Y:S01]  /*beb0*/  ISETP.GT.U32.AND P2, PT, R4, R9, PT ;  /* 0x000000090400720c */ /* 0x000fe20003f44070 */
[----:B------:R-:W-:Y:S01]  /*bec0*/  IMAD.MOV R21, RZ, RZ, -R21 ;  /* 0x000000ffff157224 */ /* 0x000fe200078e0a15 */
[----:B------:R-:W-:Y:S01]  /*bed0*/  STL [R1+0x488], R7 ;  /* 0x0004880701007387 */ /* 0x000fe20000100800 */
[----:B------:R-:W-:-:S03]  /*bee0*/  IMAD.HI.U32 R22, R25, R14, RZ ;  /* 0x0000000e19167227 */ /* 0x000fc600078e00ff */
[----:B------:R0:W-:Y:S01]  /*bef0*/  STL [R1+0x484], R6 ;  /* 0x0004840601007387 */ /* 0x0001e20000100800 */
[----:B------:R-:W-:Y:S01]  /*bf00*/  @!P6 IMAD.IADD R18, R18, 0x1, -R4 ;  /* 0x000000011212e824 */ /* 0x000fe200078e0a04 */
[C---:B------:R-:W-:Y:S01]  /*bf10*/  ISETP.GT.U32.AND P6, PT, R4.reuse, R13, PT ;  /* 0x0000000d0400720c */ /* 0x040fe20003fc4070 */
[C---:B------:R-:W-:Y:S02]  /*bf20*/  IMAD R19, R4.reuse, R21, R19 ;  /* 0x0000001504137224 */ /* 0x040fe400078e0213 */
[----:B------:R-:W-:Y:S01]  /*bf30*/  IMAD.MOV R22, RZ, RZ, -R22 ;  /* 0x000000ffff167224 */ /* 0x000fe200078e0a16 */
[----:B------:R-:W-:Y:S01]  /*bf40*/  ISETP.GT.U32.AND P3, PT, R4, R18, PT ;  /* 0x000000120400720c */ /* 0x000fe20003f64070 */
[----:B------:R-:W-:Y:S01]  /*bf50*/  @!P2 IMAD.IADD R9, R9, 0x1, -R4 ;  /* 0x000000010909a824 */ /* 0x000fe200078e0a04 */
        /* <DEDUP_REMOVED lines=9> */
[----:B------:R-:W-:Y:S01]  /*bff0*/  @!P6 IMAD.IADD R13, R13, 0x1, -R4 ;  /* 0x000000010d0de824 */ /* 0x000fe200078e0a04 */
[----:B------:R-:W-:Y:S01]  /*c000*/  ISETP.GE.AND P6, PT, R11, RZ, PT ;  /* 0x000000ff0b00720c */ /* 0x000fe20003fc6270 */
[----:B------:R-:W-:Y:S01]  /*c010*/  IMAD.MOV.U32 R7, RZ, RZ, R9 ;  /* 0x000000ffff077224 */ /* 0x000fe200078e0009 */
[----:B------:R0:W-:Y:S01]  /*c020*/  STL [R1+0x480], R6 ;  /* 0x0004800601007387 */ /* 0x0001e20000100800 */
[----:B------:R-:W-:Y:S01]  /*c030*/  IMAD.HI.U32 R11, R25, R0, RZ ;  /* 0x00000000190b7227 */ /* 0x000fe200078e00ff */
[----:B------:R-:W-:-:S03]  /*c040*/  IADD3 R9, R28, 0x11c, RZ ;  /* 0x0000011c1c097810 */ /* 0x000fc60007ffe0ff */
[--C-:B------:R-:W-:Y:S01]  /*c050*/  @!P3 IMAD.IADD R18, R18, 0x1, -R4.reuse ;  /* 0x000000011212b824 */ /* 0x100fe200078e0a04 */
[----:B------:R-:W-:Y:S01]  /*c060*/  ISETP.GE.AND P3, PT, R5, RZ, PT ;  /* 0x000000ff0500720c */ /* 0x000fe20003f66270 */
[----:B------:R-:W-:Y:S02]  /*c070*/  @!P1 IMAD.MOV R7, RZ, RZ, -R7 ;  /* 0x000000ffff079224 */ /* 0x000fe400078e0a07 */
[----:B------:R-:W-:Y:S01]  /*c080*/  @!P4 IMAD.IADD R19, R19, 0x1, -R4 ;  /* 0x000000011313c824 */ /* 0x000fe200078e0a04 */
[----:B------:R-:W-:Y:S01]  /*c090*/  ISETP.GE.AND P4, PT, R3, RZ, PT ;  /* 0x000000ff0300720c */ /* 0x000fe20003f86270 */
[----:B0-----:R-:W-:Y:S01]  /*c0a0*/  IMAD.MOV.U32 R6, RZ, RZ, R16 ;  /* 0x000000ffff067224 */ /* 0x001fe200078e0010 */
[----:B------:R0:W-:Y:S01]  /*c0b0*/  STL [R1+0x47c], R7 ;  /* 0x00047c0701007387 */ /* 0x0001e20000100800 */
[----:B------:R-:W-:Y:S01]  /*c0c0*/  IMAD.HI.U32 R10, R25, R2, RZ ;  /* 0x00000002190a7227 */ /* 0x000fe200078e00ff */
[----:B------:R-:W-:Y:S02]  /*c0d0*/  ISETP.GT.U32.AND P1, PT, R4, R19, PT ;  /* 0x000000130400720c */ /* 0x000fe40003f24070 */
[----:B------:R-:W-:Y:S01]  /*c0e0*/  IADD3 R16, R28, 0x116, RZ ;  /* 0x000001161c107810 */ /* 0x000fe20007ffe0ff */
[----:B------:R-:W-:-:S02]  /*c0f0*/  IMAD.MOV R5, RZ, RZ, -R11 ;  /* 0x000000ffff057224 */ /* 0x000fc400078e0a0b */
[----:B------:R-:W-:Y:S02]  /*c100*/  @!P0 IMAD.MOV R6, RZ, RZ, -R6 ;  /* 0x000000ffff068224 */ /* 0x000fe400078e0a06 */
[----:B------:R-:W-:Y:S02]  /*c110*/  IMAD.MOV R3, RZ, RZ, -R10 ;  /* 0x000000ffff037224 */ /* 0x000fe400078e0a0a */
[----:B------:R-:W-:Y:S01]  /*c120*/  @!P5 IMAD.IADD R14, R14, 0x1, -R4 ;  /* 0x000000010e0ed824 */ /* 0x000fe200078e0a04 */
[----:B------:R1:W-:Y:S01]  /*c130*/  STL [R1+0x478], R6 ;  /* 0x0004780601007387 */ /* 0x0003e20000100800 */
[----:B------:R-:W-:Y:S01]  /*c140*/  IMAD R5, R4, R5, R0 ;  /* 0x0000000504057224 */ /* 0x000fe200078e0200 */
[----:B------:R-:W-:Y:S01]  /*c150*/  IADD3 R0, R28, 0x11d, RZ ;  /* 0x0000011d1c007810 */ /* 0x000fe20007ffe0ff */
[----:B0-----:R-:W-:Y:S01]  /*c160*/  IMAD.MOV.U32 R7, RZ, RZ, R13 ;  /* 0x000000ffff077224 */ /* 0x001fe200078e000d */
[C---:B------:R-:W-:Y:S01]  /*c170*/  ISETP.GT.U32.AND P0, PT, R4.reuse, R14, PT ;  /* 0x0000000e0400720c */ /* 0x040fe20003f04070 */
[C---:B------:R-:W-:Y:S01]  /*c180*/  IMAD R2, R4.reuse, R3, R2 ;  /* 0x0000000304027224 */ /* 0x040fe200078e0202 */
[----:B------:R-:W-:Y:S01]  /*c190*/  IABS R10, R0 ;  /* 0x00000000000a7213 */ /* 0x000fe20000000000 */
[----:B------:R-:W-:Y:S01]  /*c1a0*/  @!P2 IMAD.MOV R7, RZ, RZ, -R7 ;  /* 0x000000ffff07a224 */ /* 0x000fe200078e0a07 */
[----:B------:R-:W-:Y:S01]  /*c1b0*/  ISETP.GT.U32.AND P2, PT, R4, R5, PT ;  /* 0x000000050400720c */ /* 0x000fe20003f44070 */
[----:B------:R-:W-:Y:S01]  /*c1c0*/  @!P1 IMAD.IADD R19, R19, 0x1, -R4 ;  /* 0x0000000113139824 */ /* 0x000fe200078e0a04 */
[----:B------:R-:W-:Y:S01]  /*c1d0*/  IABS R3, R9 ;  /* 0x0000000900037213 */ /* 0x000fe20000000000 */
[----:B-1----:R-:W-:Y:S01]  /*c1e0*/  IMAD.MOV.U32 R6, RZ, RZ, R18 ;  /* 0x000000ffff067224 */ /* 0x002fe200078e0012 */
[----:B------:R-:W-:Y:S01]  /*c1f0*/  STL [R1+0x474], R7 ;  /* 0x0004740701007387 */ /* 0x000fe20000100800 */
[----:B------:R-:W-:-:S02]  /*c200*/  ISETP.GE.AND P5, PT, R17, RZ, PT ;  /* 0x000000ff1100720c */ /* 0x000fc40003fa6270 */
[----:B------:R-:W-:Y:S01]  /*c210*/  @!P6 IMAD.MOV R6, RZ, RZ, -R6 ;  /* 0x000000ffff06e224 */ /* 0x000fe200078e0a06 */
[----:B------:R-:W-:Y:S01]  /*c220*/  ISETP.GT.U32.AND P6, PT, R4, R2, PT ;  /* 0x000000020400720c */ /* 0x000fe20003fc4070 */
[----:B------:R-:W-:Y:S01]  /*c230*/  @!P0 IMAD.IADD R14, R14, 0x1, -R4 ;  /* 0x000000010e0e8824 */ /* 0x000fe200078e0a04 */
[----:B------:R-:W-:Y:S01]  /*c240*/  ISETP.GE.AND P0, PT, R0, RZ, PT ;  /* 0x000000ff0000720c */ /* 0x000fe20003f06270 */
[----:B------:R-:W-:Y:S01]  /*c250*/  IMAD.MOV.U32 R0, RZ, RZ, R10 ;  /* 0x000000ffff007224 */ /* 0x000fe200078e000a */
[----:B------:R0:W-:Y:S01]  /*c260*/  STL [R1+0x458], R6 ;  /* 0x0004580601007387 */ /* 0x0001e20000100800 */
[----:B------:R-:W-:Y:S01]  /*c270*/  @!P2 IMAD.IADD R5, R5, 0x1, -R4 ;  /* 0x000000010505a824 */ /* 0x000fe200078e0a04 */
[----:B------:R-:W-:Y:S01]  /*c280*/  ISETP.GE.AND P2, PT, R9, RZ, PT ;  /* 0x000000ff0900720c */ /* 0x000fe20003f46270 */
[----:B------:R-:W-:Y:S01]  /*c290*/  IMAD.HI.U32 R10, R25, R0, RZ ;  /* 0x00000000190a7227 */ /* 0x000fe200078e00ff */
[----:B------:R-:W-:Y:S02]  /*c2a0*/  ISETP.GE.AND P1, PT, R15, RZ, PT ;  /* 0x000000ff0f00720c */ /* 0x000fe40003f26270 */
[----:B------:R-:W-:Y:S01]  /*c2b0*/  IADD3 R13, R28, 0x11b, RZ ;  /* 0x0000011b1c0d7810 */ /* 0x000fe20007ffe0ff */
[----:B------:R-:W-:Y:S01]  /*c2c0*/  IMAD.HI.U32 R9, R25, R3, RZ ;  /* 0x0000000319097227 */ /* 0x000fe200078e00ff */
[----:B------:R-:W-:-:S03]  /*c2d0*/  IABS R15, R16 ;  /* 0x00000010000f7213 */ /* 0x000fc60000000000 */
[----:B0-----:R-:W-:Y:S01]  /*c2e0*/  IMAD.MOV.U32 R6, RZ, RZ, R19 ;  /* 0x000000ffff067224 */ /* 0x001fe200078e0013 */
[----:B------:R-:W-:Y:S01]  /*c2f0*/  IADD3 R19, R28, 0x117, RZ ;  /* 0x000001171c137810 */ /* 0x000fe20007ffe0ff */
[----:B------:R-:W-:Y:S01]  /*c300*/  @!P6 IMAD.IADD R2, R2, 0x1, -R4 ;  /* 0x000000010202e824 */ /* 0x000fe200078e0a04 */
[C---:B------:R-:W-:Y:S01]  /*c310*/  ISETP.GT.U32.AND P6, PT, R4.reuse, R5, PT ;  /* 0x000000050400720c */ /* 0x040fe20003fc4070 */
[----:B------:R-:W-:Y:S02]  /*c320*/  @!P3 IMAD.MOV R6, RZ, RZ, -R6 ;  /* 0x000000ffff06b224 */ /* 0x000fe400078e0a06 */
[----:B------:R-:W-:Y:S01]  /*c330*/  IMAD.MOV R9, RZ, RZ, -R9 ;  /* 0x000000ffff097224 */ /* 0x000fe200078e0a09 */
[C---:B------:R-:W-:Y:S02]  /*c340*/  ISETP.GT.U32.AND P3, PT, R4.reuse, R2, PT ;  /* 0x000000020400720c */ /* 0x040fe40003f64070 */
[----:B------:R0:W-:Y:S01]  /*c350*/  STL [R1+0x45c], R6 ;  /* 0x00045c0601007387 */ /* 0x0001e20000100800 */
[----:B------:R-:W-:-:S06]  /*c360*/  IMAD R3, R4, R9, R3 ;  /* 0x0000000904037224 */ /* 0x000fcc00078e0203 */
[----:B------:R-:W-:Y:S02]  /*c370*/  @!P6 IMAD.IADD R5, R5, 0x1, -R4 ;  /* 0x000000010505e824 */ /* 0x000fe400078e0a04 */
[----:B0-----:R-:W-:Y:S02]  /*c380*/  IMAD.MOV.U32 R6, RZ, RZ, R14 ;  /* 0x000000ffff067224 */ /* 0x001fe400078e000e */
[----:B------:R-:W-:Y:S01]  /*c390*/  IMAD.MOV R14, RZ, RZ, -R10 ;  /* 0x000000ffff0e7224 */ /* 0x000fe200078e0a0a */
[----:B------:R-:W-:Y:S01]  /*c3a0*/  IADD3 R10, R28, 0x11a, RZ ;  /* 0x0000011a1c0a7810 */ /* 0x000fe20007ffe0ff */
[----:B------:R-:W-:Y:S02]  /*c3b0*/  IMAD.MOV.U32 R7, RZ, RZ, R5 ;  /* 0x000000ffff077224 */ /* 0x000fe400078e0005 */
[----:B------:R-:W-:Y:S01]  /*c3c0*/  IMAD R14, R4, R14, R0 ;  /* 0x0000000e040e7224 */ /* 0x000fe200078e0200 */
[----:B------:R-:W-:Y:S01]  /*c3d0*/  IADD3 R0, R28, 0x118, RZ ;  /* 0x000001181c007810 */ /* 0x000fe20007ffe0ff */
[----:B------:R-:W-:Y:S01]  /*c3e0*/  @!P5 IMAD.MOV R7, RZ, RZ, -R7 ;  /* 0x000000ffff07d224 */ /* 0x000fe200078e0a07 */
[C---:B------:R-:W-:Y:S01]  /*c3f0*/  ISETP.GT.U32.AND P5, PT, R4.reuse, R3, PT ;  /* 0x000000030400720c */ /* 0x040fe20003fa4070 */
[----:B------:R-:W-:Y:S01]  /*c400*/  @!P4 IMAD.MOV R6, RZ, RZ, -R6 ;  /* 0x000000ffff06c224 */ /* 0x000fe200078e0a06 */
[----:B------:R-:W-:Y:S01]  /*c410*/  ISETP.GT.U32.AND P6, PT, R4, R14, PT ;  /* 0x0000000e0400720c */ /* 0x000fe20003fc4070 */
[----:B------:R-:W-:Y:S01]  /*c420*/  @!P3 IMAD.IADD R2, R2, 0x1, -R4 ;  /* 0x000000010202b824 */ /* 0x000fe200078e0a04 */
[----:B------:R-:W-:-:S02]  /*c430*/  ISETP.GE.AND P4, PT, R13, RZ, PT ;  /* 0x000000ff0d00720c */ /* 0x000fc40003f86270 */
[----:B------:R-:W-:Y:S01]  /*c440*/  IABS R13, R13 ;  /* 0x0000000d000d7213 */ /* 0x000fe20000000000 */
[----:B------:R0:W-:Y:S01]  /*c450*/  STL [R1+0x460], R6 ;  /* 0x0004600601007387 */ /* 0x0001e20000100800 */
[----:B------:R-:W-:Y:S02]  /*c460*/  ISETP.GE.AND P3, PT, R10, RZ, PT ;  /* 0x000000ff0a00720c */ /* 0x000fe40003f66270 */
[----:B------:R-:W-:Y:S01]  /*c470*/  IABS R10, R10 ;  /* 0x0000000a000a7213 */ /* 0x000fe20000000000 */
[----:B------:R-:W-:Y:S01]  /*c480*/  IMAD.HI.U32 R9, R25, R13, RZ ;  /* 0x0000000d19097227 */ /* 0x000fe200078e00ff */
[----:B------:R-:W-:Y:S01]  /*c490*/  IABS R11, R0 ;  /* 0x00000000000b7213 */ /* 0x000fe20000000000 */
[----:B------:R-:W-:Y:S02]  /*c4a0*/  STL [R1+0x464], R7 ;  /* 0x0004640701007387 */ /* 0x000fe40000100800 */
[----:B------:R-:W-:Y:S02]  /*c4b0*/  @!P6 IMAD.IADD R14, R14, 0x1, -R4 ;  /* 0x000000010e0ee824 */ /* 0x000fe400078e0a04 */
[----:B0-----:R-:W-:-:S02]  /*c4c0*/  IMAD.MOV.U32 R6, RZ, RZ, R2 ;  /* 0x000000ffff067224 */ /* 0x001fc400078e0002 */
[----:B------:R-:W-:Y:S01]  /*c4d0*/  IMAD.MOV R5, RZ, RZ, -R9 ;  /* 0x000000ffff057224 */ /* 0x000fe200078e0a09 */
[----:B------:R-:W-:Y:S01]  /*c4e0*/  ISETP.GT.U32.AND P6, PT, R4, R14, PT ;  /* 0x0000000e0400720c */ /* 0x000fe20003fc4070 */
[----:B------:R-:W-:Y:S01]  /*c4f0*/  @!P1 IMAD.MOV R6, RZ, RZ, -R6 ;  /* 0x000000ffff069224 */ /* 0x000fe200078e0a06 */
[----:B------:R-:W-:Y:S01]  /*c500*/  ISETP.GE.AND P1, PT, R12, RZ, PT ;  /* 0x000000ff0c00720c */ /* 0x000fe20003f26270 */
[----:B------:R-:W-:Y:S01]  /*c510*/  @!P5 IMAD.IADD R3, R3, 0x1, -R4 ;  /* 0x000000010303d824 */ /* 0x000fe200078e0a04 */
[----:B------:R-:W-:Y:S01]  /*c520*/  IABS R12, R12 ;  /* 0x0000000c000c7213 */ /* 0x000fe20000000000 */
[C---:B------:R-:W-:Y:S01]  /*c530*/  IMAD R13, R4.reuse, R5, R13 ;  /* 0x00000005040d7224 */ /* 0x040fe200078e020d */
[----:B------:R0:W-:Y:S01]  /*c540*/  STL [R1+0x470], R6 ;  /* 0x0004700601007387 */ /* 0x0001e20000100800 */
[----:B------:R-:W-:Y:S01]  /*c550*/  IMAD.HI.U32 R2, R25, R10, RZ ;  /* 0x0000000a19027227 */ /* 0x000fe200078e00ff */
[----:B------:R-:W-:-:S03]  /*c560*/  ISETP.GT.U32.AND P5, PT, R4, R3, PT ;  /* 0x000000030400720c */ /* 0x000fc60003fa4070 */
[----:B------:R-:W-:-:S04]  /*c570*/  IMAD.HI.U32 R5, R25, R12, RZ ;  /* 0x0000000c19057227 */ /* 0x000fc800078e00ff */
[----:B------:R-:W-:Y:S01]  /*c580*/  @!P6 IMAD.IADD R14, R14, 0x1, -R4 ;  /* 0x000000010e0ee824 */ /* 0x000fe200078e0a04 */
[----:B------:R-:W-:Y:S01]  /*c590*/  ISETP.GT.U32.AND P6, PT, R4, R13, PT ;  /* 0x0000000d0400720c */ /* 0x000fe20003fc4070 */
        /* <DEDUP_REMOVED lines=43> */
[----:B------:R-:W-:Y:S01]  /*c850*/  ISETP.GE.AND P5, PT, R0, RZ, PT ;  /* 0x000000ff0000720c */ /* 0x000fe20003fa6270 */
[----:B------:R-:W-:Y:S01]  /*c860*/  @!P2 IMAD.IADD R11, R11, 0x1, -R4 ;  /* 0x000000010b0ba824 */ /* 0x000fe200078e0a04 */
[----:B------:R-:W-:Y:S01]  /*c870*/  ISETP.GE.AND P2, PT, R19, RZ, PT ;  /* 0x000000ff1300720c */ /* 0x000fe20003f46270 */
[----:B------:R-:W-:Y:S01]  /*c880*/  IMAD.MOV R14, RZ, RZ, -R14 ;  /* 0x000000ffff0e7224 */ /* 0x000fe200078e0a0e */
[----:B------:R-:W-:Y:S01]  /*c890*/  IABS R19, R3 ;  /* 0x0000000300137213 */ /* 0x000fe20000000000 */
[----:B------:R-:W-:Y:S01]  /*c8a0*/  @!P4 IMAD.MOV R7, RZ, RZ, -R7 ;  /* 0x000000ffff07c224 */ /* 0x000fe200078e0a07 */
[----:B------:R-:W-:Y:S01]  /*c8b0*/  IABS R17, R5 ;  /* 0x0000000500117213 */ /* 0x000fe20000000000 */
[--C-:B------:R-:W-:Y:S01]  /*c8c0*/  @!P0 IMAD.IADD R2, R2, 0x1, -R4.reuse ;  /* 0x0000000102028824 */ /* 0x100fe200078e0a04 */
[----:B------:R-:W-:Y:S01]  /*c8d0*/  ISETP.GE.AND P0, PT, R16, RZ, PT ;  /* 0x000000ff1000720c */ /* 0x000fe20003f06270 */
[----:B------:R-:W-:Y:S01]  /*c8e0*/  @!P6 IMAD.IADD R15, R15, 0x1, -R4 ;  /* 0x000000010f0fe824 */ /* 0x000fe200078e0a04 */
[----:B------:R1:W-:Y:S01]  /*c8f0*/  STL [R1+0x444], R7 ;  /* 0x0004440701007387 */ /* 0x0003e20000100800 */
[----:B0-----:R-:W-:Y:S01]  /*c900*/  IMAD.MOV.U32 R6, RZ, RZ, R10 ;  /* 0x000000ffff067224 */ /* 0x001fe200078e000a */
[----:B------:R-:W-:Y:S01]  /*c910*/  ISETP.GT.U32.AND P4, PT, R4, R2, PT ;  /* 0x000000020400720c */ /* 0x000fe20003f84070 */
[----:B------:R-:W-:-:S02]  /*c920*/  IMAD.MOV.U32 R16, RZ, RZ, R19 ;  /* 0x000000ffff107224 */ /* 0x000fc400078e0013 */
[----:B------:R-:W-:Y:S01]  /*c930*/  @!P3 IMAD.MOV R6, RZ, RZ, -R6 ;  /* 0x000000ffff06b224 */ /* 0x000fe200078e0a06 */
[----:B------:R-:W-:Y:S01]  /*c940*/  ISETP.GT.U32.AND P3, PT, R4, R15, PT ;  /* 0x0000000f0400720c */ /* 0x000fe20003f64070 */
[----:B------:R-:W-:-:S03]  /*c950*/  IMAD.HI.U32 R13, R25, R16, RZ ;  /* 0x00000010190d7227 */ /* 0x000fc600078e00ff */
[----:B------:R0:W-:Y:S01]  /*c960*/  STL [R1+0x448], R6 ;  /* 0x0004480601007387 */ /* 0x0001e20000100800 */
[----:B------:R-:W-:Y:S02]  /*c970*/  IMAD.MOV R10, RZ, RZ, -R13 ;  /* 0x000000ffff0a7224 */ /* 0x000fe400078e0a0d */
[C---:B------:R-:W-:Y:S02]  /*c980*/  IMAD R18, R4.reuse, R14, R18 ;  /* 0x0000000e04127224 */ /* 0x040fe400078e0212 */
[C---:B------:R-:W-:Y:S02]  /*c990*/  IMAD R16, R4.reuse, R10, R16 ;  /* 0x0000000a04107224 */ /* 0x040fe400078e0210 */
[----:B------:R-:W-:Y:S01]  /*c9a0*/  IMAD.HI.U32 R0, R25, R17, RZ ;  /* 0x0000001119007227 */ /* 0x000fe200078e00ff */
[----:B------:R-:W-:-:S03]  /*c9b0*/  ISETP.GT.U32.AND P6, PT, R4, R18, PT ;  /* 0x000000120400720c */ /* 0x000fc60003fc4070 */
[----:B------:R-:W-:Y:S01]  /*c9c0*/  @!P3 IMAD.IADD R15, R15, 0x1, -R4 ;  /* 0x000000010f0fb824 */ /* 0x000fe200078e0a04 */
[----:B------:R-:W-:Y:S01]  /*c9d0*/  ISETP.GT.U32.AND P3, PT, R4, R16, PT ;  /* 0x000000100400720c */ /* 0x000fe20003f64070 */
[----:B-1----:R-:W-:Y:S02]  /*c9e0*/  IMAD.MOV.U32 R7, RZ, RZ, R12 ;  /* 0x000000ffff077224 */ /* 0x002fe400078e000c */
[----:B0-----:R-:W-:Y:S01]  /*c9f0*/  IMAD.MOV.U32 R6, RZ, RZ, R11 ;  /* 0x000000ffff067224 */ /* 0x001fe200078e000b */
[----:B------:R-:W-:Y:S01]  /*ca00*/  IADD3 R11, R28, 0x110, RZ ;  /* 0x000001101c0b7810 */ /* 0x000fe20007ffe0ff */
[----:B------:R-:W-:Y:S01]  /*ca10*/  @!P4 IMAD.IADD R2, R2, 0x1, -R4 ;  /* 0x000000010202c824 */ /* 0x000fe200078e0a04 */
[----:B------:R-:W-:Y:S01]  /*ca20*/  ISETP.GE.AND P4, PT, R5, RZ, PT ;  /* 0x000000ff0500720c */ /* 0x000fe20003f86270 */
[----:B------:R-:W-:Y:S01]  /*ca30*/  IMAD.MOV R0, RZ, RZ, -R0 ;  /* 0x000000ffff007224 */ /* 0x000fe200078e0a00 */
[----:B------:R-:W-:Y:S01]  /*ca40*/  IADD3 R5, R28, 0x111, RZ ;  /* 0x000001111c057810 */ /* 0x000fe20007ffe0ff */
[----:B------:R-:W-:Y:S01]  /*ca50*/  @!P1 IMAD.MOV R7, RZ, RZ, -R7 ;  /* 0x000000ffff079224 */ /* 0x000fe200078e0a07 */
[----:B------:R-:W-:Y:S01]  /*ca60*/  ISETP.GE.AND P1, PT, R9, RZ, PT ;  /* 0x000000ff0900720c */ /* 0x000fe20003f26270 */
[----:B------:R-:W-:Y:S01]  /*ca70*/  @!P5 IMAD.MOV R6, RZ, RZ, -R6 ;  /* 0x000000ffff06d224 */ /* 0x000fe200078e0a06 */
[----:B------:R-:W-:Y:S01]  /*ca80*/  IABS R14, R11 ;  /* 0x0000000b000e7213 */ /* 0x000fe20000000000 */
[--C-:B------:R-:W-:Y:S01]  /*ca90*/  @!P6 IMAD.IADD R18, R18, 0x1, -R4.reuse ;  /* 0x000000011212e824 */ /* 0x100fe200078e0a04 */
[----:B------:R-:W-:Y:S01]  /*caa0*/  ISETP.GE.AND P6, PT, R3, RZ, PT ;  /* 0x000000ff0300720c */ /* 0x000fe20003fc6270 */
[----:B------:R-:W-:Y:S01]  /*cab0*/  IMAD R17, R4, R0, R17 ;  /* 0x0000000004117224 */ /* 0x000fe200078e0211 */
[----:B------:R-:W-:Y:S01]  /*cac0*/  IABS R3, R5 ;  /* 0x0000000500037213 */ /* 0x000fe20000000000 */
[----:B------:R-:W-:Y:S01]  /*cad0*/  @!P3 IMAD.IADD R16, R16, 0x1, -R4 ;  /* 0x000000011010b824 */ /* 0x000fe200078e0a04 */
[----:B------:R-:W-:Y:S01]  /*cae0*/  IADD3 R0, R28, 0x112, RZ ;  /* 0x000001121c007810 */ /* 0x000fe20007ffe0ff */
[----:B------:R-:W-:Y:S01]  /*caf0*/  STL [R1+0x44c], R7 ;  /* 0x00044c0701007387 */ /* 0x000fe20000100800 */
[C---:B------:R-:W-:Y:S01]  /*cb00*/  ISETP.GT.U32.AND P5, PT, R4.reuse, R17, PT ;  /* 0x000000110400720c */ /* 0x040fe20003fa4070 */
[----:B------:R-:W-:Y:S01]  /*cb10*/  IMAD.HI.U32 R9, R25, R3, RZ ;  /* 0x0000000319097227 */ /* 0x000fe200078e00ff */
[----:B------:R-:W-:Y:S01]  /*cb20*/  ISETP.GT.U32.AND P3, PT, R4, R16, PT ;  /* 0x000000100400720c */ /* 0x000fe20003f64070 */
[----:B------:R0:W-:Y:S01]  /*cb30*/  STL [R1+0x450], R6 ;  /* 0x0004500601007387 */ /* 0x0001e20000100800 */
[----:B------:R-:W-:Y:S01]  /*cb40*/  IABS R13, R0 ;  /* 0x00000000000d7213 */ /* 0x000fe20000000000 */
[----:B------:R-:W-:-:S02]  /*cb50*/  IMAD.MOV R9, RZ, RZ, -R9 ;  /* 0x000000ffff097224 */ /* 0x000fc400078e0a09 */
[----:B------:R-:W-:-:S04]  /*cb60*/  IMAD.HI.U32 R19, R25, R14, RZ ;  /* 0x0000000e19137227 */ /* 0x000fc800078e00ff */
[----:B------:R-:W-:-:S04]  /*cb70*/  IMAD.HI.U32 R10, R25, R13, RZ ;  /* 0x0000000d190a7227 */ /* 0x000fc800078e00ff */
[----:B0-----:R-:W-:Y:S01]  /*cb80*/  IMAD.MOV.U32 R6, RZ, RZ, R2 ;  /* 0x000000ffff067224 */ /* 0x001fe200078e0002 */
[----:B------:R-:W-:Y:S01]  /*cb90*/  IADD3 R2, R28, 0x10f, RZ ;  /* 0x0000010f1c027810 */ /* 0x000fe20007ffe0ff */
[----:B------:R-:W-:Y:S01]  /*cba0*/  IMAD R3, R4, R9, R3 ;  /* 0x0000000904037224 */ /* 0x000fe200078e0203 */
[----:B------:R-:W-:Y:S01]  /*cbb0*/  IADD3 R9, R28, 0x10e, RZ ;  /* 0x0000010e1c097810 */ /* 0x000fe20007ffe0ff */
[----:B------:R-:W-:Y:S01]  /*cbc0*/  @!P2 IMAD.MOV R6, RZ, RZ, -R6 ;  /* 0x000000ffff06a224 */ /* 0x000fe200078e0a06 */
[----:B------:R-:W-:Y:S01]  /*cbd0*/  ISETP.GT.U32.AND P2, PT, R4, R18, PT ;  /* 0x000000120400720c */ /* 0x000fe20003f44070 */
[----:B------:R-:W-:Y:S01]  /*cbe0*/  IMAD.MOV R10, RZ, RZ, -R10 ;  /* 0x000000ffff0a7224 */ /* 0x000fe200078e0a0a */
[----:B------:R-:W-:Y:S01]  /*cbf0*/  IABS R12, R9 ;  /* 0x00000009000c7213 */ /* 0x000fe20000000000 */
[--C-:B------:R-:W-:Y:S01]  /*cc00*/  @!P5 IMAD.IADD R17, R17, 0x1, -R4.reuse ;  /* 0x000000011111d824 */ /* 0x100fe200078e0a04 */
[----:B------:R0:W-:Y:S01]  /*cc10*/  STL [R1+0x454], R6 ;  /* 0x0004540601007387 */ /* 0x0001e20000100800 */
[----:B------:R-:W-:Y:S01]  /*cc20*/  @!P3 IMAD.IADD R16, R16, 0x1, -R4 ;  /* 0x000000011010b824 */ /* 0x000fe200078e0a04 */
[C---:B------:R-:W-:Y:S01]  /*cc30*/  ISETP.GT.U32.AND P3, PT, R4.reuse, R3, PT ;  /* 0x000000030400720c */ /* 0x040fe20003f64070 */
[C---:B------:R-:W-:Y:S01]  /*cc40*/  IMAD R13, R4.reuse, R10, R13 ;  /* 0x0000000a040d7224 */ /* 0x040fe200078e020d */
[----:B------:R-:W-:Y:S01]  /*cc50*/  ISETP.GT.U32.AND P5, PT, R4, R17, PT ;  /* 0x000000110400720c */ /* 0x000fe20003fa4070 */
[----:B------:R-:W-:Y:S01]  /*cc60*/  IMAD.MOV.U32 R7, RZ, RZ, R15 ;  /* 0x000000ffff077224 */ /* 0x000fe200078e000f */
[----:B------:R-:W-:Y:S01]  /*cc70*/  IABS R10, R2 ;  /* 0x00000002000a7213 */ /* 0x000fe20000000000 */
[----:B------:R-:W-:-:S04]  /*cc80*/  IMAD.HI.U32 R15, R25, R12, RZ ;  /* 0x0000000c190f7227 */ /* 0x000fc800078e00ff */
[--C-:B------:R-:W-:Y:S01]  /*cc90*/  @!P2 IMAD.IADD R18, R18, 0x1, -R4.reuse ;  /* 0x000000011212a824 */ /* 0x100fe200078e0a04 */
[----:B------:R-:W-:Y:S01]  /*cca0*/  ISETP.GT.U32.AND P2, PT, R4, R13, PT ;  /* 0x0000000d0400720c */ /* 0x000fe20003f44070 */
[----:B------:R-:W-:Y:S02]  /*ccb0*/  @!P0 IMAD.MOV R7, RZ, RZ, -R7 ;  /* 0x000000ffff078224 */ /* 0x000fe400078e0a07 */
[----:B------:R-:W-:Y:S02]  /*ccc0*/  @!P3 IMAD.IADD R3, R3, 0x1, -R4 ;  /* 0x000000010303b824 */ /* 0x000fe400078e0a04 */
[----:B0-----:R-:W-:Y:S01]  /*ccd0*/  IMAD.MOV.U32 R6, RZ, RZ, R18 ;  /* 0x000000ffff067224 */ /* 0x001fe200078e0012 */
[----:B------:R0:W-:Y:S01]  /*cce0*/  STL [R1+0x3dc], R7 ;  /* 0x0003dc0701007387 */ /* 0x0001e20000100800 */
[----:B------:R-:W-:Y:S01]  /*ccf0*/  @!P5 IMAD.IADD R17, R17, 0x1, -R4 ;  /* 0x000000011111d824 */ /* 0x000fe200078e0a04 */
[----:B------:R-:W-:Y:S01]  /*cd00*/  ISETP.GE.AND P5, PT, R0, RZ, PT ;  /* 0x000000ff0000720c */ /* 0x000fe20003fa6270 */
[----:B------:R-:W-:Y:S01]  /*cd10*/  @!P1 IMAD.MOV R6, RZ, RZ, -R6 ;  /* 0x000000ffff069224 */ /* 0x000fe200078e0a06 */
[----:B------:R-:W-:Y:S01]  /*cd20*/  ISETP.GT.U32.AND P1, PT, R4, R3, PT ;  /* 0x000000030400720c */ /* 0x000fe20003f24070 */
[----:B------:R-:W-:-:S02]  /*cd30*/  IMAD.MOV R15, RZ, RZ, -R15 ;  /* 0x000000ffff0f7224 */ /* 0x000fc400078e0a0f */
[----:B------:R-:W-:Y:S01]  /*cd40*/  @!P2 IMAD.IADD R13, R13, 0x1, -R4 ;  /* 0x000000010d0da824 */ /* 0x000fe200078e0a04 */
[----:B------:R1:W-:Y:S01]  /*cd50*/  STL [R1+0x3e0], R6 ;  /* 0x0003e00601007387 */ /* 0x0003e20000100800 */
[----:B------:R-:W-:Y:S01]  /*cd60*/  IMAD.MOV R19, RZ, RZ, -R19 ;  /* 0x000000ffff137224 */ /* 0x000fe200078e0a13 */
[----:B------:R-:W-:Y:S01]  /*cd70*/  ISETP.GE.AND P2, PT, R5, RZ, PT ;  /* 0x000000ff0500720c */ /* 0x000fe20003f46270 */
[----:B0-----:R-:W-:Y:S01]  /*cd80*/  IMAD.MOV.U32 R7, RZ, RZ, R17 ;  /* 0x000000ffff077224 */ /* 0x001fe200078e0011 */
[----:B------:R-:W-:Y:S01]  /*cd90*/  ISETP.GT.U32.AND P0, PT, R4, R13, PT ;  /* 0x0000000d0400720c */ /* 0x000fe20003f04070 */
[----:B------:R-:W-:Y:S01]  /*cda0*/  IMAD.HI.U32 R0, R25, R10, RZ ;  /* 0x0000000a19007227 */ /* 0x000fe200078e00ff */
[----:B------:R-:W-:-:S03]  /*cdb0*/  IADD3 R5, R28, 0x10d, RZ ;  /* 0x0000010d1c057810 */ /* 0x000fc60007ffe0ff */
[----:B------:R-:W-:Y:S01]  /*cdc0*/  @!P4 IMAD.MOV R7, RZ, RZ, -R7 ;  /* 0x000000ffff07c224 */ /* 0x000fe200078e0a07 */
[----:B------:R-:W-:Y:S01]  /*cdd0*/  ISETP.GE.AND P4, PT, R11, RZ, PT ;  /* 0x000000ff0b00720c */ /* 0x000fe20003f86270 */
[C---:B------:R-:W-:Y:S02]  /*cde0*/  IMAD R11, R4.reuse, R15, R12 ;  /* 0x0000000f040b7224 */ /* 0x040fe400078e020c */
[----:B------:R-:W-:Y:S01]  /*cdf0*/  IMAD R14, R4, R19, R14 ;  /* 0x00000013040e7224 */ /* 0x000fe200078e020e */
[----:B------:R-:W-:Y:S01]  /*ce00*/  STL [R1+0x3f0], R7 ;  /* 0x0003f00701007387 */ /* 0x000fe20000100800 */
[----:B-1----:R-:W-:Y:S01]  /*ce10*/  IMAD.MOV.U32 R6, RZ, RZ, R16 ;  /* 0x000000ffff067224 */ /* 0x002fe200078e0010 */
[----:B------:R-:W-:Y:S01]  /*ce20*/  IADD3 R19, R28, 0xf8, RZ ;  /* 0x000000f81c137810 */ /* 0x000fe20007ffe0ff */
        /* <DEDUP_REMOVED lines=121> */
[----:B------:R-:W-:Y:S01]  /*d5c0*/  ISETP.GT.U32.AND P1, PT, R4, R3, PT ;  /* 0x000000030400720c */ /* 0x000fe20003f24070 */
[----:B0-----:R-:W-:Y:S01]  /*d5d0*/  IMAD.MOV.U32 R6, RZ, RZ, R5 ;  /* 0x000000ffff067224 */ /* 0x001fe200078e0005 */
[----:B------:R-:W-:Y:S02]  /*d5e0*/  IABS R11, R11 ;  /* 0x0000000b000b7213 */ /* 0x000fe40000000000 */
[----:B------:R-:W-:Y:S01]  /*d5f0*/  IADD3 R5, R28, 0x104, RZ ;  /* 0x000001041c057810 */ /* 0x000fe20007ffe0ff */
[----:B------:R-:W-:Y:S01]  /*d600*/  @!P3 IMAD.MOV R6, RZ, RZ, -R6 ;  /* 0x000000ffff06b224 */ /* 0x000fe200078e0a06 */
[----:B------:R-:W-:Y:S02]  /*d610*/  ISETP.GT.U32.AND P3, PT, R4, R2, PT ;  /* 0x000000020400720c */ /* 0x000fe40003f64070 */
[----:B------:R-:W-:-:S02]  /*d620*/  IABS R12, R5 ;  /* 0x00000005000c7213 */ /* 0x000fc40000000000 */
[----:B------:R0:W-:Y:S01]  /*d630*/  STL [R1+0x428], R6 ;  /* 0x0004280601007387 */ /* 0x0001e20000100800 */
[----:B------:R-:W-:Y:S02]  /*d640*/  IADD3 R9, R28, 0x103, RZ ;  /* 0x000001031c097810 */ /* 0x000fe40007ffe0ff */
[----:B------:R-:W-:Y:S01]  /*d650*/  @!P1 IMAD.IADD R3, R3, 0x1, -R4 ;  /* 0x0000000103039824 */ /* 0x000fe200078e0a04 */
[----:B------:R-:W-:Y:S01]  /*d660*/  ISETP.GE.AND P1, PT, R5, RZ, PT ;  /* 0x000000ff0500720c */ /* 0x000fe20003f26270 */
[----:B------:R-:W-:Y:S01]  /*d670*/  IMAD.HI.U32 R16, R25, R12, RZ ;  /* 0x0000000c19107227 */ /* 0x000fe200078e00ff */
[----:B------:R-:W-:-:S03]  /*d680*/  IABS R13, R9 ;  /* 0x00000009000d7213 */ /* 0x000fc60000000000 */
[----:B------:R-:W-:Y:S01]  /*d690*/  IMAD.MOV.U32 R7, RZ, RZ, R3 ;  /* 0x000000ffff077224 */ /* 0x000fe200078e0003 */
[----:B------:R-:W-:Y:S01]  /*d6a0*/  IADD3 R3, R28, 0x101, RZ ;  /* 0x000001011c037810 */ /* 0x000fe20007ffe0ff */
[----:B0-----:R-:W-:Y:S02]  /*d6b0*/  IMAD.MOV.U32 R6, RZ, RZ, R15 ;  /* 0x000000ffff067224 */ /* 0x001fe400078e000f */
[----:B------:R-:W-:Y:S02]  /*d6c0*/  @!P3 IMAD.IADD R2, R2, 0x1, -R4 ;  /* 0x000000010202b824 */ /* 0x000fe400078e0a04 */
[----:B------:R-:W-:Y:S01]  /*d6d0*/  @!P4 IMAD.MOV R6, RZ, RZ, -R6 ;  /* 0x000000ffff06c224 */ /* 0x000fe200078e0a06 */
[C---:B------:R-:W-:Y:S01]  /*d6e0*/  ISETP.GT.U32.AND P4, PT, R4.reuse, R0, PT ;  /* 0x000000000400720c */ /* 0x040fe20003f84070 */
[----:B------:R-:W-:Y:S01]  /*d6f0*/  IMAD.HI.U32 R15, R25, R11, RZ ;  /* 0x0000000b190f7227 */ /* 0x000fe200078e00ff */
[----:B------:R-:W-:Y:S02]  /*d700*/  ISETP.GT.U32.AND P3, PT, R4, R2, PT ;  /* 0x000000020400720c */ /* 0x000fe40003f64070 */
[----:B------:R0:W-:Y:S01]  /*d710*/  STL [R1+0x420], R6 ;  /* 0x0004200601007387 */ /* 0x0001e20000100800 */
[----:B------:R-:W-:-:S02]  /*d720*/  IMAD.MOV R15, RZ, RZ, -R15 ;  /* 0x000000ffff0f7224 */ /* 0x000fc400078e0a0f */
[----:B------:R-:W-:Y:S02]  /*d730*/  IMAD.MOV R16, RZ, RZ, -R16 ;  /* 0x000000ffff107224 */ /* 0x000fe400078e0a10 */
[----:B------:R-:W-:Y:S02]  /*d740*/  IMAD R11, R4, R15, R11 ;  /* 0x0000000f040b7224 */ /* 0x000fe400078e020b */
[----:B------:R-:W-:-:S04]  /*d750*/  IMAD.HI.U32 R5, R25, R14, RZ ;  /* 0x0000000e19057227 */ /* 0x000fc800078e00ff */
[--C-:B------:R-:W-:Y:S02]  /*d760*/  @!P4 IMAD.IADD R0, R0, 0x1, -R4.reuse ;  /* 0x000000010000c824 */ /* 0x100fe400078e0a04 */
[----:B------:R-:W-:Y:S01]  /*d770*/  @!P3 IMAD.IADD R2, R2, 0x1, -R4 ;  /* 0x000000010202b824 */ /* 0x000fe200078e0a04 */
[C---:B------:R-:W-:Y:S01]  /*d780*/  ISETP.GT.U32.AND P3, PT, R4.reuse, R11, PT ;  /* 0x0000000b0400720c */ /* 0x040fe20003f64070 */
[----:B------:R-:W-:Y:S01]  /*d790*/  @!P6 IMAD.MOV R7, RZ, RZ, -R7 ;  /* 0x000000ffff07e224 */ /* 0x000fe200078e0a07 */
[C---:B------:R-:W-:Y:S01]  /*d7a0*/  ISETP.GT.U32.AND P4, PT, R4.reuse, R0, PT ;  /* 0x000000000400720c */ /* 0x040fe20003f84070 */
[----:B0-----:R-:W-:Y:S02]  /*d7b0*/  IMAD.MOV.U32 R6, RZ, RZ, R2 ;  /* 0x000000ffff067224 */ /* 0x001fe400078e0002 */
[C---:B------:R-:W-:Y:S01]  /*d7c0*/  IMAD R12, R4.reuse, R16, R12 ;  /* 0x00000010040c7224 */ /* 0x040fe200078e020c */
[----:B------:R-:W-:Y:S01]  /*d7d0*/  STL [R1+0x414], R7 ;  /* 0x0004140701007387 */ /* 0x000fe20000100800 */
[----:B------:R-:W-:Y:S01]  /*d7e0*/  @!P0 IMAD.MOV R6, RZ, RZ, -R6 ;  /* 0x000000ffff068224 */ /* 0x000fe200078e0a06 */
[----:B------:R-:W-:Y:S01]  /*d7f0*/  ISETP.GE.AND P0, PT, R9, RZ, PT ;  /* 0x000000ff0900720c */ /* 0x000fe20003f06270 */
[----:B------:R-:W-:Y:S01]  /*d800*/  IMAD.MOV R5, RZ, RZ, -R5 ;  /* 0x000000ffff057224 */ /* 0x000fe200078e0a05 */
[----:B------:R-:W-:Y:S01]  /*d810*/  ISETP.GT.U32.AND P6, PT, R4, R12, PT ;  /* 0x0000000c0400720c */ /* 0x000fe20003fc4070 */
[----:B------:R-:W-:Y:S01]  /*d820*/  IMAD.HI.U32 R17, R25, R13, RZ ;  /* 0x0000000d19117227 */ /* 0x000fe200078e00ff */
[----:B------:R0:W-:Y:S01]  /*d830*/  STL [R1+0x410], R6 ;  /* 0x0004100601007387 */ /* 0x0001e20000100800 */
[----:B------:R-:W-:-:S02]  /*d840*/  IADD3 R9, R28, 0xff, RZ ;  /* 0x000000ff1c097810 */ /* 0x000fc40007ffe0ff */
[----:B------:R-:W-:Y:S02]  /*d850*/  @!P4 IMAD.IADD R0, R0, 0x1, -R4 ;  /* 0x000000010000c824 */ /* 0x000fe400078e0a04 */
[----:B------:R-:W-:Y:S01]  /*d860*/  IMAD R2, R4, R5, R14 ;  /* 0x0000000504027224 */ /* 0x000fe200078e020e */
[----:B------:R-:W-:Y:S01]  /*d870*/  IABS R14, R3 ;  /* 0x00000003000e7213 */ /* 0x000fe20000000000 */
[----:B------:R-:W-:Y:S01]  /*d880*/  @!P3 IMAD.IADD R11, R11, 0x1, -R4 ;  /* 0x000000010b0bb824 */ /* 0x000fe200078e0a04 */
[----:B------:R-:W-:Y:S01]  /*d890*/  IADD3 R5, R28, 0x100, RZ ;  /* 0x000001001c057810 */ /* 0x000fe20007ffe0ff */
[----:B------:R-:W-:Y:S02]  /*d8a0*/  IMAD.MOV R17, RZ, RZ, -R17 ;  /* 0x000000ffff117224 */ /* 0x000fe400078e0a11 */
[----:B0-----:R-:W-:Y:S01]  /*d8b0*/  IMAD.MOV.U32 R6, RZ, RZ, R0 ;  /* 0x000000ffff067224 */ /* 0x001fe200078e0000 */
[----:B------:R-:W-:Y:S01]  /*d8c0*/  ISETP.GT.U32.AND P3, PT, R4, R11, PT ;  /* 0x0000000b0400720c */ /* 0x000fe20003f64070 */
[----:B------:R-:W-:Y:S01]  /*d8d0*/  @!P6 IMAD.IADD R12, R12, 0x1, -R4 ;  /* 0x000000010c0ce824 */ /* 0x000fe200078e0a04 */
[----:B------:R-:W-:Y:S01]  /*d8e0*/  IABS R15, R5 ;  /* 0x00000005000f7213 */ /* 0x000fe20000000000 */
[----:B------:R-:W-:Y:S01]  /*d8f0*/  @!P5 IMAD.MOV R6, RZ, RZ, -R6 ;  /* 0x000000ffff06d224 */ /* 0x000fe200078e0a06 */
[C---:B------:R-:W-:Y:S01]  /*d900*/  ISETP.GT.U32.AND P5, PT, R4.reuse, R2, PT ;  /* 0x000000020400720c */ /* 0x040fe20003fa4070 */
[C---:B------:R-:W-:Y:S01]  /*d910*/  IMAD R13, R4.reuse, R17, R13 ;  /* 0x00000011040d7224 */ /* 0x040fe200078e020d */
[C---:B------:R-:W-:Y:S01]  /*d920*/  ISETP.GT.U32.AND P6, PT, R4.reuse, R12, PT ;  /* 0x0000000c0400720c */ /* 0x040fe20003fc4070 */
[----:B------:R-:W-:Y:S01]  /*d930*/  IMAD.HI.U32 R16, R25, R14, RZ ;  /* 0x0000000e19107227 */ /* 0x000fe200078e00ff */
[----:B------:R-:W-:Y:S01]  /*d940*/  IABS R0, R9 ;  /* 0x0000000900007213 */ /* 0x000fe20000000000 */
[----:B------:R0:W-:Y:S01]  /*d950*/  STL [R1+0x40c], R6 ;  /* 0x00040c0601007387 */ /* 0x0001e20000100800 */
[----:B------:R-:W-:Y:S01]  /*d960*/  ISETP.GT.U32.AND P4, PT, R4, R13, PT ;  /* 0x0000000d0400720c */ /* 0x000fe20003f84070 */
[----:B------:R-:W-:-:S02]  /*d970*/  IMAD.MOV R16, RZ, RZ, -R16 ;  /* 0x000000ffff107224 */ /* 0x000fc400078e0a10 */
[----:B------:R-:W-:Y:S01]  /*d980*/  @!P3 IMAD.IADD R11, R11, 0x1, -R4 ;  /* 0x000000010b0bb824 */ /* 0x000fe200078e0a04 */
[----:B------:R-:W-:Y:S01]  /*d990*/  ISETP.GE.AND P3, PT, R10, RZ, PT ;  /* 0x000000ff0a00720c */ /* 0x000fe20003f66270 */
[----:B------:R-:W-:-:S04]  /*d9a0*/  IMAD.HI.U32 R10, R25, R15, RZ ;  /* 0x0000000f190a7227 */ /* 0x000fc800078e00ff */
[----:B------:R-:W-:Y:S02]  /*d9b0*/  @!P5 IMAD.IADD R2, R2, 0x1, -R4 ;  /* 0x000000010202d824 */ /* 0x000fe400078e0a04 */
[C---:B------:R-:W-:Y:S02]  /*d9c0*/  IMAD R14, R4.reuse, R16, R14 ;  /* 0x00000010040e7224 */ /* 0x040fe400078e020e */
[----:B------:R-:W-:Y:S01]  /*d9d0*/  IMAD.MOV R10, RZ, RZ, -R10 ;  /* 0x000000ffff0a7224 */ /* 0x000fe200078e0a0a */
[----:B------:R-:W-:Y:S01]  /*d9e0*/  ISETP.GT.U32.AND P5, PT, R4, R2, PT ;  /* 0x000000020400720c */ /* 0x000fe20003fa4070 */
[--C-:B------:R-:W-:Y:S01]  /*d9f0*/  @!P6 IMAD.IADD R12, R12, 0x1, -R4.reuse ;  /* 0x000000010c0ce824 */ /* 0x100fe200078e0a04 */
[C---:B------:R-:W-:Y:S01]  /*da00*/  ISETP.GT.U32.AND P6, PT, R4.reuse, R14, PT ;  /* 0x0000000e0400720c */ /* 0x040fe20003fc4070 */
[----:B------:R-:W-:Y:S02]  /*da10*/  IMAD R10, R4, R10, R15 ;  /* 0x0000000a040a7224 */ /* 0x000fe400078e020f */
[----:B------:R-:W-:-:S02]  /*da20*/  @!P4 IMAD.IADD R13, R13, 0x1, -R4 ;  /* 0x000000010d0dc824 */ /* 0x000fc400078e0a04 */
[----:B------:R-:W-:Y:S02]  /*da30*/  IMAD.MOV.U32 R7, RZ, RZ, R11 ;  /* 0x000000ffff077224 */ /* 0x000fe400078e000b */
[----:B------:R-:W-:Y:S01]  /*da40*/  IMAD.HI.U32 R11, R25, R0, RZ ;  /* 0x00000000190b7227 */ /* 0x000fe200078e00ff */
[----:B------:R-:W-:-:S03]  /*da50*/  ISETP.GT.U32.AND P4, PT, R4, R13, PT ;  /* 0x0000000d0400720c */ /* 0x000fc60003f84070 */
[--C-:B------:R-:W-:Y:S01]  /*da60*/  @!P5 IMAD.IADD R2, R2, 0x1, -R4.reuse ;  /* 0x000000010202d824 */ /* 0x100fe200078e0a04 */
[----:B------:R-:W-:Y:S01]  /*da70*/  ISETP.GT.U32.AND P5, PT, R4, R10, PT ;  /* 0x0000000a0400720c */ /* 0x000fe20003fa4070 */
[----:B------:R-:W-:Y:S02]  /*da80*/  IMAD.MOV R11, RZ, RZ, -R11 ;  /* 0x000000ffff0b7224 */ /* 0x000fe400078e0a0b */
[----:B------:R-:W-:Y:S02]  /*da90*/  @!P6 IMAD.IADD R14, R14, 0x1, -R4 ;  /* 0x000000010e0ee824 */ /* 0x000fe400078e0a04 */
[----:B------:R-:W-:Y:S01]  /*daa0*/  IMAD R11, R4, R11, R0 ;  /* 0x0000000b040b7224 */ /* 0x000fe200078e0200 */
[----:B------:R-:W-:Y:S01]  /*dab0*/  IADD3 R0, R28, 0xfe, RZ ;  /* 0x000000fe1c007810 */ /* 0x000fe20007ffe0ff */
[----:B0-----:R-:W-:Y:S01]  /*dac0*/  IMAD.MOV.U32 R6, RZ, RZ, R12 ;  /* 0x000000ffff067224 */ /* 0x001fe200078e000c */
[----:B------:R-:W-:Y:S01]  /*dad0*/  ISETP.GT.U32.AND P6, PT, R4, R14, PT ;  /* 0x0000000e0400720c */ /* 0x000fe20003fc4070 */
[--C-:B------:R-:W-:Y:S01]  /*dae0*/  @!P4 IMAD.IADD R13, R13, 0x1, -R4.reuse ;  /* 0x000000010d0dc824 */ /* 0x100fe200078e0a04 */
[----:B------:R-:W-:Y:S01]  /*daf0*/  IABS R12, R0 ;  /* 0x00000000000c7213 */ /* 0x000fe20000000000 */
[----:B------:R-:W-:Y:S01]  /*db00*/  @!P2 IMAD.MOV R7, RZ, RZ, -R7 ;  /* 0x000000ffff07a224 */ /* 0x000fe200078e0a07 */
[----:B------:R-:W-:Y:S01]  /*db10*/  ISETP.GE.AND P4, PT, R9, RZ, PT ;  /* 0x000000ff0900720c */ /* 0x000fe20003f86270 */
[----:B------:R-:W-:Y:S01]  /*db20*/  @!P5 IMAD.IADD R10, R10, 0x1, -R4 ;  /* 0x000000010a0ad824 */ /* 0x000fe200078e0a04 */
[----:B------:R-:W-:Y:S01]  /*db30*/  ISETP.GE.AND P2, PT, R3, RZ, PT ;  /* 0x000000ff0300720c */ /* 0x000fe20003f46270 */
[----:B------:R-:W-:Y:S01]  /*db40*/  IMAD.HI.U32 R9, R25, R12, RZ ;  /* 0x0000000c19097227 */ /* 0x000fe200078e00ff */
[----:B------:R-:W-:Y:S01]  /*db50*/  IADD3 R3, R28, 0xfd, RZ ;  /* 0x000000fd1c037810 */ /* 0x000fe20007ffe0ff */
[----:B------:R0:W-:Y:S01]  /*db60*/  STL [R1+0x408], R7 ;  /* 0x0004080701007387 */ /* 0x0001e20000100800 */
[----:B------:R-:W-:Y:S01]  /*db70*/  ISETP.GT.U32.AND P5, PT, R4, R10, PT ;  /* 0x0000000a0400720c */ /* 0x000fe20003fa4070 */
[----:B------:R-:W-:-:S02]  /*db80*/  IMAD.MOV R9, RZ, RZ, -R9 ;  /* 0x000000ffff097224 */ /* 0x000fc400078e0a09 */
[----:B------:R-:W-:Y:S01]  /*db90*/  @!P6 IMAD.IADD R14, R14, 0x1, -R4 ;  /* 0x000000010e0ee824 */ /* 0x000fe200078e0a04 */
[C---:B------:R-:W-:Y:S01]  /*dba0*/  ISETP.GT.U32.AND P6, PT, R4.reuse, R11, PT ;  /* 0x0000000b0400720c */ /* 0x040fe20003fc4070 */
[----:B------:R-:W-:Y:S02]  /*dbb0*/  IMAD R12, R4, R9, R12 ;  /* 0x00000009040c7224 */ /* 0x000fe400078e020c */
[----:B------:R-:W-:Y:S01]  /*dbc0*/  @!P1 IMAD.MOV R6, RZ, RZ, -R6 ;  /* 0x000000ffff069224 */ /* 0x000fe200078e0a06 */
[----:B------:R-:W-:Y:S01]  /*dbd0*/  ISETP.GE.AND P1, PT, R5, RZ, PT ;  /* 0x000000ff0500720c */ /* 0x000fe20003f26270 */
[----:B0-----:R-:W-:Y:S01]  /*dbe0*/  IMAD.MOV.U32 R7, RZ, RZ, R13 ;  /* 0x000000ffff077224 */ /* 0x001fe200078e000d */
[----:B------:R-:W-:Y:S02]  /*dbf0*/  IABS R13, R3 ;  /* 0x00000003000d7213 */ /* 0x000fe40000000000 */
[----:B------:R0:W-:Y:S01]  /*dc00*/  STL [R1+0x3f4], R6 ;  /* 0x0003f40601007387 */ /* 0x0001e20000100800 */
[--C-:B------:R-:W-:Y:S01]  /*dc10*/  @!P5 IMAD.IADD R10, R10, 0x1, -R4.reuse ;  /* 0x000000010a0ad824 */ /* 0x100fe200078e0a04 */
[----:B------:R-:W-:Y:S01]  /*dc20*/  ISETP.GT.U32.AND P5, PT, R4, R12, PT ;  /* 0x0000000c0400720c */ /* 0x000fe20003fa4070 */
[----:B------:R-:W-:Y:S01]  /*dc30*/  @!P0 IMAD.MOV R7, RZ, RZ, -R7 ;  /* 0x000000ffff078224 */ /* 0x000fe200078e0a07 */
[----:B------:R-:W-:Y:S01]  /*dc40*/  ISETP.GE.AND P0, PT, R0, RZ, PT ;  /* 0x000000ff0000720c */ /* 0x000fe20003f06270 */
[----:B------:R-:W-:Y:S01]  /*dc50*/  @!P6 IMAD.IADD R11, R11, 0x1, -R4 ;  /* 0x000000010b0be824 */ /* 0x000fe200078e0a04 */
[----:B------:R-:W-:-:S02]  /*dc60*/  IADD3 R0, R28, 0xfc, RZ ;  /* 0x000000fc1c007810 */ /* 0x000fc40007ffe0ff */
[----:B------:R1:W-:Y:S01]  /*dc70*/  STL [R1+0x400], R7 ;  /* 0x0004000701007387 */ /* 0x0003e20000100800 */
[----:B------:R-:W-:Y:S01]  /*dc80*/  IADD3 R5, R28, 0xfb, RZ ;  /* 0x000000fb1c057810 */ /* 0x000fe20007ffe0ff */
[----:B0-----:R-:W-:Y:S01]  /*dc90*/  IMAD.MOV.U32 R6, RZ, RZ, R2 ;  /* 0x000000ffff067224 */ /* 0x001fe200078e0002 */
[----:B------:R-:W-:Y:S01]  /*dca0*/  ISETP.GT.U32.AND P6, PT, R4, R11, PT ;  /* 0x0000000b0400720c */ /* 0x000fe20003fc4070 */
[----:B------:R-:W-:Y:S01]  /*dcb0*/  IMAD.HI.U32 R2, R25, R13, RZ ;  /* 0x0000000d19027227 */ /* 0x000fe200078e00ff */
[----:B------:R-:W-:-:S03]  /*dcc0*/  IABS R16, R5 ;  /* 0x0000000500107213 */ /* 0x000fc60000000000 */
[----:B------:R-:W-:Y:S02]  /*dcd0*/  IMAD.MOV R2, RZ, RZ, -R2 ;  /* 0x000000ffff027224 */ /* 0x000fe400078e0a02 */
[----:B-1----:R-:W-:Y:S01]  /*dce0*/  IMAD.MOV.U32 R7, RZ, RZ, R14 ;  /* 0x000000ffff077224 */ /* 0x002fe200078e000e */
[----:B------:R-:W-:Y:S01]  /*dcf0*/  IADD3 R14, R28, 0xf9, RZ ;  /* 0x000000f91c0e7810 */ /* 0x000fe20007ffe0ff */
[----:B------:R-:W-:Y:S02]  /*dd00*/  IMAD R13, R4, R2, R13 ;  /* 0x00000002040d7224 */ /* 0x000fe400078e020d */
[----:B------:R-:W-:Y:S01]  /*dd10*/  @!P3 IMAD.MOV R6, RZ, RZ, -R6 ;  /* 0x000000ffff06b224 */ /* 0x000fe200078e0a06 */
[----:B------:R-:W-:Y:S01]  /*dd20*/  ISETP.GE.AND P3, PT, R3, RZ, PT ;  /* 0x000000ff0300720c */ /* 0x000fe20003f66270 */
[----:B------:R-:W-:Y:S01]  /*dd30*/  @!P5 IMAD.IADD R12, R12, 0x1, -R4 ;  /* 0x000000010c0cd824 */ /* 0x000fe200078e0a04 */
[----:B------:R-:W-:Y:S01]  /*dd40*/  IABS R3, R0 ;  /* 0x0000000000037213 */ /* 0x000fe20000000000 */
[----:B------:R-:W-:Y:S01]  /*dd50*/  @!P2 IMAD.MOV R7, RZ, RZ, -R7 ;  /* 0x000000ffff07a224 */ /* 0x000fe200078e0a07 */
[C---:B------:R-:W-:Y:S01]  /*dd60*/  ISETP.GT.U32.AND P2, PT, R4.reuse, R13, PT ;  /* 0x0000000d0400720c */ /* 0x040fe20003f44070 */
[----:B------:R0:W-:Y:S01]  /*dd70*/  STL [R1+0x404], R6 ;  /* 0x0004040601007387 */ /* 0x0001e20000100800 */
[----:B------:R-:W-:Y:S01]  /*dd80*/  ISETP.GT.U32.AND P5, PT, R4, R12, PT ;  /* 0x0000000c0400720c */ /* 0x000fe20003fa4070 */
[----:B------:R-:W-:Y:S01]  /*dd90*/  IMAD.HI.U32 R9, R25, R3, RZ ;  /* 0x0000000319097227 */ /* 0x000fe200078e00ff */
[----:B------:R-:W-:Y:S01]  /*dda0*/  IABS R22, R14 ;  /* 0x0000000e00167213 */ /* 0x000fe20000000000 */
[----:B------:R-:W-:Y:S02]  /*ddb0*/  STL [R1+0x3f8], R7 ;  /* 0x0003f80701007387 */ /* 0x000fe40000100800 */
[----:B------:R-:W-:-:S02]  /*ddc0*/  IMAD.MOV R9, RZ, RZ, -R9 ;  /* 0x000000ffff097224 */ /* 0x000fc400078e0a09 */
[----:B------:R-:W-:-:S04]  /*ddd0*/  IMAD.HI.U32 R2, R25, R16, RZ ;  /* 0x0000001019027227 */ /* 0x000fc800078e00ff */
[----:B0-----:R-:W-:Y:S01]  /*dde0*/  IMAD.MOV.U32 R6, RZ, RZ, R10 ;  /* 0x000000ffff067224 */ /* 0x001fe200078e000a */
[----:B------:R-:W-:Y:S01]  /*ddf0*/  IADD3 R10, R28, 0xfa, RZ ;  /* 0x000000fa1c0a7810 */ /* 0x000fe20007ffe0ff */
[----:B------:R-:W-:Y:S01]  /*de00*/  @!P6 IMAD.IADD R11, R11, 0x1, -R4 ;  /* 0x000000010b0be824 */ /* 0x000fe200078e0a04 */
[----:B------:R-:W-:Y:S01]  /*de10*/  ISETP.GE.AND P6, PT, R5, RZ, PT ;  /* 0x000000ff0500720c */ /* 0x000fe20003fc6270 */
[----:B------:R-:W-:Y:S01]  /*de20*/  @!P1 IMAD.MOV R6, RZ, RZ, -R6 ;  /* 0x000000ffff069224 */ /* 0x000fe200078e0a06 */
[----:B------:R-:W-:Y:S01]  /*de30*/  ISETP.GE.AND P1, PT, R0, RZ, PT ;  /* 0x000000ff0000720c */ /* 0x000fe20003f26270 */
[----:B------:R-:W-:Y:S01]  /*de40*/  IMAD R0, R4, R9, R3 ;  /* 0x0000000904007224 */ /* 0x000fe200078e0203 */
[----:B------:R-:W-:Y:S01]  /*de50*/  IABS R5, R10 ;  /* 0x0000000a00057213 */ /* 0x000fe20000000000 */
[----:B------:R-:W-:Y:S01]  /*de60*/  IMAD.MOV R2, RZ, RZ, -R2 ;  /* 0x000000ffff027224 */ /* 0x000fe200078e0a02 */
[----:B------:R0:W-:Y:S01]  /*de70*/  STL [R1+0x3fc], R6 ;  /* 0x0003fc0601007387 */ /* 0x0001e20000100800 */
[--C-:B------:R-:W-:Y:S01]  /*de80*/  @!P2 IMAD.IADD R13, R13, 0x1, -R4.reuse ;  /* 0x000000010d0da824 */ /* 0x100fe200078e0a04 */
[----:B------:R-:W-:Y:S01]  /*de90*/  IADD3 R3, R28, 0xf7, RZ ;  /* 0x000000f71c037810 */ /* 0x000fe20007ffe0ff */
[----:B------:R-:W-:Y:S01]  /*dea0*/  @!P5 IMAD.IADD R12, R12, 0x1, -R4 ;  /* 0x000000010c0cd824 */ /* 0x000fe200078e0a04 */
[C---:B------:R-:W-:Y:S01]  /*deb0*/  ISETP.GT.U32.AND P5, PT, R4.reuse, R0, PT ;  /* 0x000000000400720c */ /* 0x040fe20003fa4070 */
[C---:B------:R-:W-:Y:S01]  /*dec0*/  IMAD R16, R4.reuse, R2, R16 ;  /* 0x0000000204107224 */ /* 0x040fe200078e0210 */
[----:B------:R-:W-:Y:S01]  /*ded0*/  ISETP.GT.U32.AND P2, PT, R4, R13, PT ;  /* 0x0000000d0400720c */ /* 0x000fe20003f44070 */
[----:B------:R-:W-:Y:S01]  /*dee0*/  IMAD.HI.U32 R2, R25, R5, RZ ;  /* 0x0000000519027227 */ /* 0x000fe200078e00ff */
[----:B------:R-:W-:-:S02]  /*def0*/  IADD3 R9, R28, 0xf6, RZ ;  /* 0x000000f61c097810 */ /* 0x000fc40007ffe0ff */
[----:B------:R-:W-:Y:S01]  /*df00*/  IABS R17, R3 ;  /* 0x0000000300117213 */ /* 0x000fe20000000000 */
[----:B------:R-:W-:Y:S01]  /*df10*/  IMAD.MOV R2, RZ, RZ, -R2 ;  /* 0x000000ffff027224 */ /* 0x000fe200078e0a02 */
[----:B------:R-:W-:Y:S01]  /*df20*/  IABS R15, R9 ;  /* 0x00000009000f7213 */ /* 0x000fe20000000000 */
[----:B------:R-:W-:-:S04]  /*df30*/  IMAD.HI.U32 R21, R25, R22, RZ ;  /* 0x0000001619157227 */ /* 0x000fc800078e00ff */
[----:B------:R-:W-:Y:S02]  /*df40*/  IMAD R5, R4, R2, R5 ;  /* 0x0000000204057224 */ /* 0x000fe400078e0205 */
[--C-:B------:R-:W-:Y:S02]  /*df50*/  @!P5 IMAD.IADD R0, R0, 0x1, -R4.reuse ;  /* 0x000000010000d824 */ /* 0x100fe400078e0a04 */
[----:B------:R-:W-:Y:S01]  /*df60*/  @!P2 IMAD.IADD R13, R13, 0x1, -R4 ;  /* 0x000000010d0da824 */ /* 0x000fe200078e0a04 */
[C---:B------:R-:W-:Y:S01]  /*df70*/  ISETP.GT.U32.AND P5, PT, R4.reuse, R5, PT ;  /* 0x000000050400720c */ /* 0x040fe20003fa4070 */
[----:B0-----:R-:W-:Y:S01]  /*df80*/  IMAD.MOV.U32 R6, RZ, RZ, R11 ;  /* 0x000000ffff067224 */ /* 0x001fe200078e000b */
[C---:B------:R-:W-:Y:S01]  /*df90*/  ISETP.GT.U32.AND P2, PT, R4.reuse, R16, PT ;  /* 0x000000100400720c */ /* 0x040fe20003f44070 */
[----:B------:R-:W-:Y:S02]  /*dfa0*/  IMAD.MOV R21, RZ, RZ, -R21 ;  /* 0x000000ffff157224 */ /* 0x000fe400078e0a15 */
[----:B------:R-:W-:Y:S01]  /*dfb0*/  @!P4 IMAD.MOV R6, RZ, RZ, -R6 ;  /* 0x000000ffff06c224 */ /* 0x000fe200078e0a06 */
[C---:B------:R-:W-:Y:S01]  /*dfc0*/  ISETP.GT.U32.AND P4, PT, R4.reuse, R0, PT ;  /* 0x000000000400720c */ /* 0x040fe20003f84070 */
[----:B------:R-:W-:-:S02]  /*dfd0*/  IMAD R21, R4, R21, R22 ;  /* 0x0000001504157224 */ /* 0x000fc400078e0216 */
[----:B------:R-:W-:Y:S01]  /*dfe0*/  IMAD.HI.U32 R18, R25, R17, RZ ;  /* 0x0000001119127227 */ /* 0x000fe200078e00ff */
[----:B------:R0:W-:Y:S03]  /*dff0*/  STL [R1+0x3ec], R6 ;  /* 0x0003ec0601007387 */ /* 0x0001e60000100800 */
[--C-:B------:R-:W-:Y:S02]  /*e000*/  @!P5 IMAD.IADD R5, R5, 0x1, -R4.reuse ;  /* 0x000000010505d824 */ /* 0x100fe400078e0a04 */
[----:B------:R-:W-:Y:S01]  /*e010*/  @!P2 IMAD.IADD R16, R16, 0x1, -R4 ;  /* 0x000000011010a824 */ /* 0x000fe200078e0a04 */
[----:B------:R-:W-:Y:S01]  /*e020*/  ISETP.GT.U32.AND P2, PT, R4, R21, PT ;  /* 0x000000150400720c */ /* 0x000fe20003f44070 */
        /* <DEDUP_REMOVED lines=10> */
[C---:B------:R-:W-:Y:S01]  /*e0d0*/  IADD3 R18, R28.reuse, 0xf5, RZ ;  /* 0x000000f51c127810 */ /* 0x040fe20007ffe0ff */
[--C-:B------:R-:W-:Y:S01]  /*e0e0*/  @!P2 IMAD.IADD R21, R21, 0x1, -R4.reuse ;  /* 0x000000011515a824 */ /* 0x100fe200078e0a04 */
[----:B------:R-:W-:Y:S01]  /*e0f0*/  IADD3 R15, R28, 0xf4, RZ ;  /* 0x000000f41c0f7810 */ /* 0x000fe20007ffe0ff */
[--C-:B------:R-:W-:Y:S01]  /*e100*/  @!P4 IMAD.IADD R0, R0, 0x1, -R4.reuse ;  /* 0x000000010000c824 */ /* 0x100fe200078e0a04 */
[----:B------:R-:W-:Y:S01]  /*e110*/  ISETP.GT.U32.AND P4, PT, R4, R17, PT ;  /* 0x000000110400720c */ /* 0x000fe20003f84070 */
[--C-:B------:R-:W-:Y:S01]  /*e120*/  @!P5 IMAD.IADD R16, R16, 0x1, -R4.reuse ;  /* 0x000000011010d824 */ /* 0x100fe200078e0a04 */
[C---:B------:R-:W-:Y:S01]  /*e130*/  ISETP.GT.U32.AND P2, PT, R4.reuse, R21, PT ;  /* 0x000000150400720c */ /* 0x040fe20003f44070 */
[----:B------:R-:W-:Y:S01]  /*e140*/  @!P0 IMAD.IADD R5, R5, 0x1, -R4 ;  /* 0x0000000105058824 */ /* 0x000fe200078e0a04 */
[C---:B------:R-:W-:Y:S01]  /*e150*/  ISETP.GT.U32.AND P0, PT, R4.reuse, R2, PT ;  /* 0x000000020400720c */ /* 0x040fe20003f04070 */
[----:B0-----:R-:W-:Y:S01]  /*e160*/  IMAD.MOV.U32 R6, RZ, RZ, R13 ;  /* 0x000000ffff067224 */ /* 0x001fe200078e000d */
[----:B------:R-:W-:Y:S01]  /*e170*/  IABS R11, R18 ;  /* 0x00000012000b7213 */ /* 0x000fe20000000000 */
[----:B------:R-:W-:Y:S01]  /*e180*/  IMAD.MOV.U32 R7, RZ, RZ, R0 ;  /* 0x000000ffff077224 */ /* 0x000fe200078e0000 */
[----:B------:R-:W-:Y:S01]  /*e190*/  IABS R12, R15 ;  /* 0x0000000f000c7213 */ /* 0x000fe20000000000 */
[----:B------:R-:W-:Y:S01]  /*e1a0*/  @!P3 IMAD.MOV R6, RZ, RZ, -R6 ;  /* 0x000000ffff06b224 */ /* 0x000fe200078e0a06 */
[----:B------:R-:W-:Y:S01]  /*e1b0*/  ISETP.GT.U32.AND P3, PT, R4, R20, PT ;  /* 0x000000140400720c */ /* 0x000fe20003f64070 */
[----:B------:R-:W-:Y:S01]  /*e1c0*/  @!P1 IMAD.MOV R7, RZ, RZ, -R7 ;  /* 0x000000ffff079224 */ /* 0x000fe200078e0a07 */
[----:B------:R-:W-:Y:S01]  /*e1d0*/  ISETP.GE.AND P5, PT, R10, RZ, PT ;  /* 0x000000ff0a00720c */ /* 0x000fe20003fa6270 */
[----:B------:R-:W-:Y:S01]  /*e1e0*/  IMAD.HI.U32 R10, R25, R11, RZ ;  /* 0x0000000b190a7227 */ /* 0x000fe200078e00ff */
[----:B------:R0:W-:Y:S01]  /*e1f0*/  STL [R1+0x3e4], R6 ;  /* 0x0003e40601007387 */ /* 0x0001e20000100800 */
[----:B------:R-:W-:-:S02]  /*e200*/  IADD3 R0, R28, 0xf3, RZ ;  /* 0x000000f31c007810 */ /* 0x000fc40007ffe0ff */
[--C-:B------:R-:W-:Y:S01]  /*e210*/  @!P4 IMAD.IADD R17, R17, 0x1, -R4.reuse ;  /* 0x000000011111c824 */ /* 0x100fe200078e0a04 */
[----:B------:R-:W-:Y:S01]  /*e220*/  STL [R1+0x3d8], R7 ;  /* 0x0003d80701007387 */ /* 0x000fe20000100800 */
[--C-:B------:R-:W-:Y:S01]  /*e230*/  @!P0 IMAD.IADD R2, R2, 0x1, -R4.reuse ;  /* 0x0000000102028824 */ /* 0x100fe200078e0a04 */
[----:B------:R-:W-:Y:S01]  /*e240*/  ISETP.GE.AND P4, PT, R3, RZ, PT ;  /* 0x000000ff0300720c */ /* 0x000fe20003f86270 */
[----:B------:R-:W-:Y:S01]  /*e250*/  IMAD.HI.U32 R13, R25, R12, RZ ;  /* 0x0000000c190d7227 */ /* 0x000fe200078e00ff */
[----:B------:R-:W-:Y:S02]  /*e260*/  IADD3 R3, R28, 0xf2, RZ ;  /* 0x000000f21c037810 */ /* 0x000fe40007ffe0ff */
[----:B------:R-:W-:Y:S01]  /*e270*/  ISETP.GT.U32.AND P1, PT, R4, R2, PT ;  /* 0x000000020400720c */ /* 0x000fe20003f24070 */
[----:B------:R-:W-:Y:S01]  /*e280*/  @!P3 IMAD.IADD R20, R20, 0x1, -R4 ;  /* 0x000000011414b824 */ /* 0x000fe200078e0a04 */
[----:B------:R-:W-:Y:S01]  /*e290*/  ISETP.GE.AND P3, PT, R19, RZ, PT ;  /* 0x000000ff1300720c */ /* 0x000fe20003f66270 */
[----:B0-----:R-:W-:-:S02]  /*e2a0*/  IMAD.MOV.U32 R6, RZ, RZ, R16 ;  /* 0x000000ffff067224 */ /* 0x001fc400078e0010 */
[----:B------:R-:W-:Y:S01]  /*e2b0*/  @!P2 IMAD.IADD R21, R21, 0x1, -R4 ;  /* 0x000000011515a824 */ /* 0x000fe200078e0a04 */
[----:B------:R-:W-:Y:S01]  /*e2c0*/  ISETP.GT.U32.AND P0, PT, R4, R20, PT ;  /* 0x000000140400720c */ /* 0x000fe20003f04070 */
[----:B------:R-:W-:Y:S01]  /*e2d0*/  IMAD.MOV R10, RZ, RZ, -R10 ;  /* 0x000000ffff0a7224 */ /* 0x000fe200078e0a0a */
[----:B------:R-:W-:Y:S01]  /*e2e0*/  ISETP.GE.AND P2, PT, R14, RZ, PT ;  /* 0x000000ff0e00720c */ /* 0x000fe20003f46270 */
[----:B------:R-:W-:Y:S01]  /*e2f0*/  @!P6 IMAD.MOV R6, RZ, RZ, -R6 ;  /* 0x000000ffff06e224 */ /* 0x000fe200078e0a06 */
[C---:B------:R-:W-:Y:S01]  /*e300*/  ISETP.GT.U32.AND P6, PT, R4.reuse, R17, PT ;  /* 0x000000110400720c */ /* 0x040fe20003fc4070 */
[----:B------:R-:W-:Y:S01]  /*e310*/  IMAD.MOV R13, RZ, RZ, -R13 ;  /* 0x000000ffff0d7224 */ /* 0x000fe200078e0a0d */
[----:B------:R-:W-:Y:S01]  /*e320*/  IABS R14, R0 ;  /* 0x00000000000e7213 */ /* 0x000fe20000000000 */
[C---:B------:R-:W-:Y:S01]  /*e330*/  IMAD R10, R4.reuse, R10, R11 ;  /* 0x0000000a040a7224 */ /* 0x040fe200078e020b */
[----:B------:R0:W-:Y:S01]  /*e340*/  STL [R1+0x3d4], R6 ;  /* 0x0003d40601007387 */ /* 0x0001e20000100800 */
[----:B------:R-:W-:-:S02]  /*e350*/  IMAD R12, R4, R13, R12 ;  /* 0x0000000d040c7224 */ /* 0x000fc400078e020c */
[----:B------:R-:W-:Y:S01]  /*e360*/  @!P5 IMAD.MOV R5, RZ, RZ, -R5 ;  /* 0x000000ffff05d224 */ /* 0x000fe200078e0a05 */
[----:B------:R-:W-:Y:S01]  /*e370*/  ISETP.GT.U32.AND P5, PT, R4, R10, PT ;  /* 0x0000000a0400720c */ /* 0x000fe20003fa4070 */
[--C-:B------:R-:W-:Y:S01]  /*e380*/  @!P0 IMAD.IADD R20, R20, 0x1, -R4.reuse ;  /* 0x0000000114148824 */ /* 0x100fe200078e0a04 */
[----:B------:R-:W-:Y:S01]  /*e390*/  ISETP.GT.U32.AND P0, PT, R4, R12, PT ;  /* 0x0000000c0400720c */ /* 0x000fe20003f04070 */
[--C-:B------:R-:W-:Y:S01]  /*e3a0*/  @!P1 IMAD.IADD R2, R2, 0x1, -R4.reuse ;  /* 0x0000000102029824 */ /* 0x100fe200078e0a04 */
[----:B------:R1:W-:Y:S01]  /*e3b0*/  STL [R1+0x3d0], R5 ;  /* 0x0003d00501007387 */ /* 0x0003e20000100800 */
[----:B------:R-:W-:Y:S01]  /*e3c0*/  @!P6 IMAD.IADD R17, R17, 0x1, -R4 ;  /* 0x000000011111e824 */ /* 0x000fe200078e0a04 */
[----:B------:R-:W-:Y:S01]  /*e3d0*/  ISETP.GE.AND P6, PT, R18, RZ, PT ;  /* 0x000000ff1200720c */ /* 0x000fe20003fc6270 */
[----:B0-----:R-:W-:Y:S01]  /*e3e0*/  IMAD.MOV.U32 R6, RZ, RZ, R21 ;  /* 0x000000ffff067224 */ /* 0x001fe200078e0015 */
[----:B------:R-:W-:Y:S01]  /*e3f0*/  ISETP.GE.AND P1, PT, R15, RZ, PT ;  /* 0x000000ff0f00720c */ /* 0x000fe20003f26270 */
[----:B------:R-:W-:Y:S01]  /*e400*/  IMAD.MOV.U32 R7, RZ, RZ, R20 ;  /* 0x000000ffff077224 */ /* 0x000fe200078e0014 */
[----:B------:R-:W-:Y:S01]  /*e410*/  IADD3 R15, R28, 0xf1, RZ ;  /* 0x000000f11c0f7810 */ /* 0x000fe20007ffe0ff */
[----:B------:R-:W-:Y:S01]  /*e420*/  @!P2 IMAD.MOV R6, RZ, RZ, -R6 ;  /* 0x000000ffff06a224 */ /* 0x000fe200078e0a06 */
[----:B------:R-:W-:Y:S01]  /*e430*/  ISETP.GE.AND P2, PT, R9, RZ, PT ;  /* 0x000000ff0900720c */ /* 0x000fe20003f46270 */
[----:B------:R-:W-:Y:S01]  /*e440*/  IMAD.HI.U32 R9, R25, R14, RZ ;  /* 0x0000000e19097227 */ /* 0x000fe200078e00ff */
[----:B-1----:R-:W-:-:S02]  /*e450*/  IABS R5, R3 ;  /* 0x0000000300057213 */ /* 0x002fc40000000000 */
[----:B------:R0:W-:Y:S01]  /*e460*/  STL [R1+0x3cc], R6 ;  /* 0x0003cc0601007387 */ /* 0x0001e20000100800 */
[--C-:B------:R-:W-:Y:S01]  /*e470*/  @!P5 IMAD.IADD R10, R10, 0x1, -R4.reuse ;  /* 0x000000010a0ad824 */ /* 0x100fe200078e0a04 */
[----:B------:R-:W-:Y:S01]  /*e480*/  ISETP.GE.AND P5, PT, R0, RZ, PT ;  /* 0x000000ff0000720c */ /* 0x000fe20003fa6270 */
[----:B------:R-:W-:Y:S01]  /*e490*/  @!P3 IMAD.MOV R7, RZ, RZ, -R7 ;  /* 0x000000ffff07b224 */ /* 0x000fe200078e0a07 */
[----:B------:R-:W-:Y:S01]  /*e4a0*/  ISETP.GE.AND P3, PT, R3, RZ, PT ;  /* 0x000000ff0300720c */ /* 0x000fe20003f66270 */
[----:B------:R-:W-:Y:S02]  /*e4b0*/  IMAD.MOV R9, RZ, RZ, -R9 ;  /* 0x000000ffff097224 */ /* 0x000fe400078e0a09 */
[----:B------:R-:W-:Y:S01]  /*e4c0*/  @!P0 IMAD.IADD R12, R12, 0x1, -R4 ;  /* 0x000000010c0c8824 */ /* 0x000fe200078e0a04 */
[----:B------:R-:W-:Y:S01]  /*e4d0*/  ISETP.GT.U32.AND P0, PT, R4, R10, PT ;  /* 0x0000000a0400720c */ /* 0x000fe20003f04070 */
[----:B------:R-:W-:Y:S01]  /*e4e0*/  STL [R1+0x3c8], R7 ;  /* 0x0003c80701007387 */ /* 0x000fe20000100800 */
[----:B0-----:R-:W-:-:S02]  /*e4f0*/  IMAD.MOV.U32 R6, RZ, RZ, R17 ;  /* 0x000000ffff067224 */ /* 0x001fc400078e0011 */
[----:B------:R-:W-:Y:S01]  /*e500*/  IMAD R14, R4, R9, R14 ;  /* 0x00000009040e7224 */ /* 0x000fe200078e020e */
[----:B------:R-:W-:Y:S01]  /*e510*/  IADD3 R9, R28, 0xec, RZ ;  /* 0x000000ec1c097810 */ /* 0x000fe20007ffe0ff */
[----:B------:R-:W-:Y:S01]  /*e520*/  @!P4 IMAD.MOV R6, RZ, RZ, -R6 ;  /* 0x000000ffff06c224 */ /* 0x000fe200078e0a06 */
[----:B------:R-:W-:Y:S01]  /*e530*/  ISETP.GT.U32.AND P4, PT, R4, R12, PT ;  /* 0x0000000c0400720c */ /* 0x000fe20003f84070 */
[----:B------:R-:W-:Y:S01]  /*e540*/  IMAD.HI.U32 R0, R25, R5, RZ ;  /* 0x0000000519007227 */ /* 0x000fe200078e00ff */
[----:B------:R-:W-:Y:S02]  /*e550*/  IABS R13, R9 ;  /* 0x00000009000d7213 */ /* 0x000fe40000000000 */
[----:B------:R0:W-:Y:S01]  /*e560*/  STL [R1+0x3c4], R6 ;  /* 0x0003c40601007387 */ /* 0x0001e20000100800 */
[----:B------:R-:W-:Y:S02]  /*e570*/  IMAD.MOV R0, RZ, RZ, -R0 ;  /* 0x000000ffff007224 */ /* 0x000fe400078e0a00 */
[----:B------:R-:W-:Y:S01]  /*e580*/  @!P0 IMAD.IADD R10, R10, 0x1, -R4 ;  /* 0x000000010a0a8824 */ /* 0x000fe200078e0a04 */
[----:B------:R-:W-:Y:S01]  /*e590*/  ISETP.GE.AND P0, PT, R15, RZ, PT ;  /* 0x000000ff0f00720c */ /* 0x000fe20003f06270 */
[----:B------:R-:W-:Y:S01]  /*e5a0*/  IMAD R17, R4, R0, R5 ;  /* 0x0000000004117224 */ /* 0x000fe200078e0205 */
[----:B------:R-:W-:Y:S01]  /*e5b0*/  IABS R15, R15 ;  /* 0x0000000f000f7213 */ /* 0x000fe20000000000 */
[----:B------:R-:W-:Y:S01]  /*e5c0*/  IMAD.MOV.U32 R5, RZ, RZ, R10 ;  /* 0x000000ffff057224 */ /* 0x000fe200078e000a */
[----:B------:R-:W-:Y:S01]  /*e5d0*/  IADD3 R0, R28, 0xef, RZ ;  /* 0x000000ef1c007810 */ /* 0x000fe20007ffe0ff */
[----:B------:R-:W-:Y:S01]  /*e5e0*/  @!P4 IMAD.IADD R12, R12, 0x1, -R4 ;  /* 0x000000010c0cc824 */ /* 0x000fe200078e0a04 */
[----:B------:R-:W-:Y:S01]  /*e5f0*/  ISETP.GT.U32.AND P4, PT, R4, R17, PT ;  /* 0x000000110400720c */ /* 0x000fe20003f84070 */
[----:B0-----:R-:W-:Y:S01]  /*e600*/  IMAD.MOV.U32 R6, RZ, RZ, R2 ;  /* 0x000000ffff067224 */ /* 0x001fe200078e0002 */
[----:B------:R-:W-:Y:S01]  /*e610*/  IADD3 R2, R28, 0xf0, RZ ;  /* 0x000000f01c027810 */ /* 0x000fe20007ffe0ff */
[----:B------:R-:W-:Y:S01]  /*e620*/  @!P6 IMAD.MOV R5, RZ, RZ, -R5 ;  /* 0x000000ffff05e224 */ /* 0x000fe200078e0a05 */
[----:B------:R-:W-:Y:S01]  /*e630*/  IABS R3, R0 ;  /* 0x0000000000037213 */ /* 0x000fe20000000000 */
[----:B------:R-:W-:Y:S01]  /*e640*/  @!P2 IMAD.MOV R6, RZ, RZ, -R6 ;  /* 0x000000ffff06a224 */ /* 0x000fe200078e0a06 */
[----:B------:R-:W-:-:S02]  /*e650*/  ISETP.GT.U32.AND P2, PT, R4, R14, PT ;  /* 0x0000000e0400720c */ /* 0x000fc40003f44070 */
[----:B------:R-:W-:Y:S01]  /*e660*/  IABS R11, R2 ;  /* 0x00000002000b7213 */ /* 0x000fe20000000000 */
[----:B------:R-:W-:Y:S01]  /*e670*/  IMAD.MOV.U32 R10, RZ, RZ, R3 ;  /* 0x000000ffff0a7224 */ /* 0x000fe200078e0003 */
[----:B------:R0:W-:Y:S03]  /*e680*/  STL [R1+0x3c0], R6 ;  /* 0x0003c00601007387 */ /* 0x0001e60000100800 */
[----:B------:R-:W-:Y:S01]  /*e690*/  @!P4 IMAD.IADD R17, R17, 0x1, -R4 ;  /* 0x000000011111c824 */ /* 0x000fe200078e0a04 */
[----:B------:R1:W-:Y:S01]  /*e6a0*/  STL [R1+0x370], R5 ;  /* 0x0003700501007387 */ /* 0x0003e20000100800 */
[----:B------:R-:W-:-:S03]  /*e6b0*/  IMAD.HI.U32 R3, R25, R11, RZ ;  /* 0x0000000b19037227 */ /* 0x000fc600078e00ff */
[----:B------:R-:W-:Y:S01]  /*e6c0*/  ISETP.GT.U32.AND P4, PT, R4, R17, PT ;  /* 0x000000110400720c */ /* 0x000fe20003f84070 */
[----:B------:R-:W-:Y:S01]  /*e6d0*/  @!P2 IMAD.IADD R14, R14, 0x1, -R4 ;  /* 0x000000010e0ea824 */ /* 0x000fe200078e0a04 */
[----:B------:R-:W-:Y:S01]  /*e6e0*/  ISETP.GE.AND P2, PT, R2, RZ, PT ;  /* 0x000000ff0200720c */ /* 0x000fe20003f46270 */
[----:B0-----:R-:W-:Y:S01]  /*e6f0*/  IMAD.MOV.U32 R6, RZ, RZ, R12 ;  /* 0x000000ffff067224 */ /* 0x001fe200078e000c */
[----:B------:R-:W-:Y:S01]  /*e700*/  IADD3 R12, R28, 0xed, RZ ;  /* 0x000000ed1c0c7810 */ /* 0x000fe20007ffe0ff */
[C---:B------:R-:W-:Y:S01]  /*e710*/  IMAD.HI.U32 R2, R25.reuse, R10, RZ ;  /* 0x0000000a19027227 */ /* 0x040fe200078e00ff */
[----:B------:R-:W-:Y:S02]  /*e720*/  ISETP.GT.U32.AND P6, PT, R4, R14, PT ;  /* 0x0000000e0400720c */ /* 0x000fe40003fc4070 */
[----:B------:R-:W-:Y:S01]  /*e730*/  IABS R16, R12 ;  /* 0x0000000c00107213 */ /* 0x000fe20000000000 */
[----:B-1----:R-:W-:-:S04]  /*e740*/  IMAD.HI.U32 R5, R25, R15, RZ ;  /* 0x0000000f19057227 */ /* 0x002fc800078e00ff */
        /* <DEDUP_REMOVED lines=10> */
[C---:B------:R-:W-:Y:S01]  /*e7f0*/  IMAD R11, R4.reuse, R3, R11 ;  /* 0x00000003040b7224 */ /* 0x040fe200078e020b */
[----:B------:R-:W-:Y:S01]  /*e800*/  IABS R3, R0 ;  /* 0x0000000000037213 */ /* 0x000fe20000000000 */
[----:B------:R-:W-:Y:S01]  /*e810*/  IMAD R10, R4, R2, R10 ;  /* 0x00000002040a7224 */ /* 0x000fe200078e020a */
[----:B------:R-:W-:Y:S01]  /*e820*/  IADD3 R2, R28, 0xeb, RZ ;  /* 0x000000eb1c027810 */ /* 0x000fe20007ffe0ff */
[----:B------:R-:W-:Y:S01]  /*e830*/  @!P4 IMAD.IADD R17, R17, 0x1, -R4 ;  /* 0x000000011111c824 */ /* 0x000fe200078e0a04 */
[----:B------:R-:W-:Y:S01]  /*e840*/  ISETP.GT.U32.AND P4, PT, R4, R11, PT ;  /* 0x0000000b0400720c */ /* 0x000fe20003f84070 */
[----:B0-----:R-:W-:Y:S01]  /*e850*/  IMAD.MOV.U32 R6, RZ, RZ, R14 ;  /* 0x000000ffff067224 */ /* 0x001fe200078e000e */
[----:B------:R-:W-:Y:S01]  /*e860*/  IABS R5, R2 ;  /* 0x0000000200057213 */ /* 0x000fe20000000000 */
[----:B------:R-:W-:-:S04]  /*e870*/  IMAD.HI.U32 R14, R25, R3, RZ ;  /* 0x00000003190e7227 */ /* 0x000fc800078e00ff */
[----:B------:R-:W-:Y:S01]  /*e880*/  @!P5 IMAD.MOV R6, RZ, RZ, -R6 ;  /* 0x000000ffff06d224 */ /* 0x000fe200078e0a06 */
[C---:B------:R-:W-:Y:S01]  /*e890*/  ISETP.GT.U32.AND P5, PT, R4.reuse, R10, PT ;  /* 0x0000000a0400720c */ /* 0x040fe20003fa4070 */
[----:B------:R-:W-:Y:S02]  /*e8a0*/  @!P6 IMAD.IADD R15, R15, 0x1, -R4 ;  /* 0x000000010f0fe824 */ /* 0x000fe400078e0a04 */
[----:B------:R-:W-:Y:S01]  /*e8b0*/  IMAD.MOV R14, RZ, RZ, -R14 ;  /* 0x000000ffff0e7224 */ /* 0x000fe200078e0a0e */
[----:B------:R0:W-:Y:S01]  /*e8c0*/  STL [R1+0x384], R6 ;  /* 0x0003840601007387 */ /* 0x0001e20000100800 */
[----:B------:R-:W-:Y:S01]  /*e8d0*/  @!P4 IMAD.IADD R11, R11, 0x1, -R4 ;  /* 0x000000010b0bc824 */ /* 0x000fe200078e0a04 */
[----:B------:R-:W-:-:S04]  /*e8e0*/  ISETP.GT.U32.AND P6, PT, R4, R15, PT ;  /* 0x0000000f0400720c */ /* 0x000fc80003fc4070 */
[----:B------:R-:W-:-:S03]  /*e8f0*/  ISETP.GT.U32.AND P4, PT, R4, R11, PT ;  /* 0x0000000b0400720c */ /* 0x000fc60003f84070 */
        /* <DEDUP_REMOVED lines=14> */
[----:B------:R-:W-:Y:S01]  /*e9e0*/  @!P4 IMAD.IADD R11, R11, 0x1, -R4 ;  /* 0x000000010b0bc824 */ /* 0x000fe200078e0a04 */
[----:B------:R-:W-:Y:S01]  /*e9f0*/  ISETP.GE.AND P4, PT, R12, RZ, PT ;  /* 0x000000ff0c00720c */ /* 0x000fe20003f86270 */
[----:B------:R-:W-:Y:S02]  /*ea00*/  @!P0 IMAD.MOV R6, RZ, RZ, -R6 ;  /* 0x000000ffff068224 */ /* 0x000fe400078e0a06 */
[----:B------:R-:W-:Y:S02]  /*ea10*/  IMAD.MOV R14, RZ, RZ, -R14 ;  /* 0x000000ffff0e7224 */ /* 0x000fe400078e0a0e */
[----:B------:R-:W-:Y:S01]  /*ea20*/  @!P5 IMAD.IADD R10, R10, 0x1, -R4 ;  /* 0x000000010a0ad824 */ /* 0x000fe200078e0a04 */
[----:B------:R0:W-:Y:S01]  /*ea30*/  STL [R1+0x3a4], R6 ;  /* 0x0003a40601007387 */ /* 0x0001e20000100800 */
[----:B------:R-:W-:-:S02]  /*ea40*/  IMAD.MOV R3, RZ, RZ, -R3 ;  /* 0x000000ffff037224 */ /* 0x000fc400078e0a03 */
[----:B------:R-:W-:Y:S02]  /*ea50*/  IMAD R12, R4, R17, R16 ;  /* 0x00000011040c7224 */ /* 0x000fe400078e0210 */
[----:B------:R-:W-:Y:S02]  /*ea60*/  @!P6 IMAD.IADD R0, R0, 0x1, -R4 ;  /* 0x000000010000e824 */ /* 0x000fe400078e0a04 */
[C---:B------:R-:W-:Y:S01]  /*ea70*/  IMAD R5, R4.reuse, R14, R5 ;  /* 0x0000000e04057224 */ /* 0x040fe200078e0205 */
[C---:B------:R-:W-:Y:S01]  /*ea80*/  ISETP.GT.U32.AND P0, PT, R4.reuse, R12, PT ;  /* 0x0000000c0400720c */ /* 0x040fe20003f04070 */
[C---:B------:R-:W-:Y:S01]  /*ea90*/  IMAD R13, R4.reuse, R3, R13 ;  /* 0x00000003040d7224 */ /* 0x040fe200078e020d */
[----:B------:R-:W-:Y:S01]  /*eaa0*/  ISETP.GT.U32.AND P6, PT, R4, R0, PT ;  /* 0x000000000400720c */ /* 0x000fe20003fc4070 */
[----:B0-----:R-:W-:Y:S01]  /*eab0*/  IMAD.MOV.U32 R6, RZ, RZ, R10 ;  /* 0x000000ffff067224 */ /* 0x001fe200078e000a */
[----:B------:R-:W-:Y:S01]  /*eac0*/  IADD3 R3, R28, 0xea, RZ ;  /* 0x000000ea1c037810 */ /* 0x000fe20007ffe0ff */
[----:B------:R-:W-:Y:S01]  /*ead0*/  IMAD.MOV.U32 R7, RZ, RZ, R11 ;  /* 0x000000ffff077224 */ /* 0x000fe200078e000b */
[C---:B------:R-:W-:Y:S01]  /*eae0*/  ISETP.GT.U32.AND P5, PT, R4.reuse, R13, PT ;  /* 0x0000000d0400720c */ /* 0x040fe20003fa4070 */
[----:B------:R-:W-:Y:S01]  /*eaf0*/  @!P1 IMAD.MOV R6, RZ, RZ, -R6 ;  /* 0x000000ffff069224 */ /* 0x000fe200078e0a06 */
[----:B------:R-:W-:Y:S01]  /*eb00*/  ISETP.GT.U32.AND P1, PT, R4, R5, PT ;  /* 0x000000050400720c */ /* 0x000fe20003f24070 */
[----:B------:R-:W-:Y:S01]  /*eb10*/  @!P2 IMAD.MOV R7, RZ, RZ, -R7 ;  /* 0x000000ffff07a224 */ /* 0x000fe200078e0a07 */
[----:B------:R-:W-:-:S02]  /*eb20*/  IABS R14, R3 ;  /* 0x00000003000e7213 */ /* 0x000fc40000000000 */
[----:B------:R-:W-:Y:S01]  /*eb30*/  ISETP.GE.AND P2, PT, R9, RZ, PT ;  /* 0x000000ff0900720c */ /* 0x000fe20003f46270 */
[--C-:B------:R-:W-:Y:S01]  /*eb40*/  @!P0 IMAD.IADD R12, R12, 0x1, -R4.reuse ;  /* 0x000000010c0c8824 */ /* 0x100fe200078e0a04 */
[----:B------:R-:W-:Y:S01]  /*eb50*/  IADD3 R9, R28, 0xe9, RZ ;  /* 0x000000e91c097810 */ /* 0x000fe20007ffe0ff */
[----:B------:R-:W-:Y:S01]  /*eb60*/  @!P6 IMAD.IADD R0, R0, 0x1, -R4 ;  /* 0x000000010000e824 */ /* 0x000fe200078e0a04 */
[----:B------:R-:W-:Y:S01]  /*eb70*/  STL [R1+0x3ac], R7 ;  /* 0x0003ac0701007387 */ /* 0x000fe20000100800 */
[----:B------:R-:W-:Y:S01]  /*eb80*/  IMAD.MOV.U32 R11, RZ, RZ, R14 ;  /* 0x000000ffff0b7224 */ /* 0x000fe200078e000e */
[----:B------:R-:W-:Y:S01]  /*eb90*/  IABS R14, R9 ;  /* 0x00000009000e7213 */ /* 0x000fe20000000000 */
[--C-:B------:R-:W-:Y:S01]  /*eba0*/  @!P5 IMAD.IADD R13, R13, 0x1, -R4.reuse ;  /* 0x000000010d0dd824 */ /* 0x100fe200078e0a04 */
[----:B------:R0:W-:Y:S01]  /*ebb0*/  STL [R1+0x3b0], R6 ;  /* 0x0003b00601007387 */ /* 0x0001e20000100800 */
[----:B------:R-:W-:Y:S01]  /*ebc0*/  @!P1 IMAD.IADD R5, R5, 0x1, -R4 ;  /* 0x0000000105059824 */ /* 0x000fe200078e0a04 */
[----:B------:R-:W-:Y:S01]  /*ebd0*/  ISETP.GT.U32.AND P5, PT, R4, R12, PT ;  /* 0x0000000c0400720c */ /* 0x000fe20003fa4070 */
[----:B------:R-:W-:Y:S01]  /*ebe0*/  IMAD.HI.U32 R10, R25, R11, RZ ;  /* 0x0000000b190a7227 */ /* 0x000fe200078e00ff */
[----:B------:R-:W-:-:S02]  /*ebf0*/  ISETP.GE.AND P0, PT, R3, RZ, PT ;  /* 0x000000ff0300720c */ /* 0x000fc40003f06270 */
[----:B------:R-:W-:Y:S01]  /*ec00*/  ISETP.GT.U32.AND P1, PT, R4, R5, PT ;  /* 0x000000050400720c */ /* 0x000fe20003f24070 */
[----:B------:R-:W-:Y:S01]  /*ec10*/  IMAD.MOV R10, RZ, RZ, -R10 ;  /* 0x000000ffff0a7224 */ /* 0x000fe200078e0a0a */
[----:B------:R-:W-:Y:S01]  /*ec20*/  ISETP.GE.AND P6, PT, R2, RZ, PT ;  /* 0x000000ff0200720c */ /* 0x000fe20003fc6270 */
[----:B------:R-:W-:Y:S01]  /*ec30*/  IMAD.HI.U32 R3, R25, R14, RZ ;  /* 0x0000000e19037227 */ /* 0x000fe200078e00ff */
[----:B------:R-:W-:-:S03]  /*ec40*/  IADD3 R2, R28, 0xe8, RZ ;  /* 0x000000e81c027810 */ /* 0x000fc60007ffe0ff */
        /* <DEDUP_REMOVED lines=8> */
[----:B------:R-:W-:Y:S01]  /*ecd0*/  @!P5 IMAD.IADD R12, R12, 0x1, -R4 ;  /* 0x000000010c0cd824 */ /* 0x000fe200078e0a04 */
[----:B------:R-:W-:Y:S01]  /*ece0*/  IABS R15, R2 ;  /* 0x00000002000f7213 */ /* 0x000fe20000000000 */
[C---:B------:R-:W-:Y:S01]  /*ecf0*/  IMAD R14, R4.reuse, R3, R14 ;  /* 0x00000003040e7224 */ /* 0x040fe200078e020e */
[----:B------:R0:W-:Y:S01]  /*ed00*/  STL [R1+0x3b4], R6 ;  /* 0x0003b40601007387 */ /* 0x0001e20000100800 */
[----:B------:R-:W-:Y:S01]  /*ed10*/  @!P1 IMAD.IADD R5, R5, 0x1, -R4 ;  /* 0x0000000105059824 */ /* 0x000fe200078e0a04 */
[----:B------:R-:W-:Y:S01]  /*ed20*/  ISETP.GE.AND P1, PT, R9, RZ, PT ;  /* 0x000000ff0900720c */ /* 0x000fe20003f26270 */
[----:B------:R-:W-:Y:S01]  /*ed30*/  IMAD.MOV.U32 R9, RZ, RZ, R16 ;  /* 0x000000ffff097224 */ /* 0x000fe200078e0010 */
[----:B------:R-:W-:Y:S01]  /*ed40*/  IABS R3, R0 ;  /* 0x0000000000037213 */ /* 0x000fe20000000000 */
[----:B------:R-:W-:Y:S01]  /*ed50*/  IMAD.HI.U32 R16, R25, R15, RZ ;  /* 0x0000000f19107227 */ /* 0x000fe200078e00ff */
[----:B------:R-:W-:-:S03]  /*ed60*/  ISETP.GT.U32.AND P5, PT, R4, R11, PT ;  /* 0x0000000b0400720c */ /* 0x000fc60003fa4070 */
[----:B------:R-:W-:Y:S01]  /*ed70*/  @!P3 IMAD.IADD R13, R13, 0x1, -R4 ;  /* 0x000000010d0db824 */ /* 0x000fe200078e0a04 */
[----:B------:R-:W-:Y:S01]  /*ed80*/  ISETP.GT.U32.AND P3, PT, R4, R14, PT ;  /* 0x0000000e0400720c */ /* 0x000fe20003f64070 */
[----:B0-----:R-:W-:Y:S02]  /*ed90*/  IMAD.MOV.U32 R6, RZ, RZ, R12 ;  /* 0x000000ffff067224 */ /* 0x001fe400078e000c */
[----:B------:R-:W-:-:S04]  /*eda0*/  IMAD.HI.U32 R17, R25, R3, RZ ;  /* 0x0000000319117227 */ /* 0x000fc800078e00ff */
[----:B------:R-:W-:Y:S02]  /*edb0*/  @!P4 IMAD.MOV R6, RZ, RZ, -R6 ;  /* 0x000000ffff06c224 */ /* 0x000fe400078e0a06 */
[----:B------:R-:W-:Y:S02]  /*edc0*/  IMAD.MOV R16, RZ, RZ, -R16 ;  /* 0x000000ffff107224 */ /* 0x000fe400078e0a10 */
[----:B------:R-:W-:Y:S01]  /*edd0*/  IMAD.MOV R12, RZ, RZ, -R17 ;  /* 0x000000ffff0c7224 */ /* 0x000fe200078e0a11 */
[----:B------:R0:W-:Y:S01]  /*ede0*/  STL [R1+0x3a8], R6 ;  /* 0x0003a80601007387 */ /* 0x0001e20000100800 */
[----:B------:R-:W-:Y:S01]  /*edf0*/  IMAD R15, R4, R16, R15 ;  /* 0x00000010040f7224 */ /* 0x000fe200078e020f */
[----:B------:R-:W-:Y:S01]  /*ee00*/  IADD3 R16, R28, 0xe5, RZ ;  /* 0x000000e51c107810 */ /* 0x000fe20007ffe0ff */
[----:B------:R-:W-:Y:S02]  /*ee10*/  @!P3 IMAD.IADD R14, R14, 0x1, -R4 ;  /* 0x000000010e0eb824 */ /* 0x000fe400078e0a04 */
[----:B------:R-:W-:-:S02]  /*ee20*/  IMAD R3, R4, R12, R3 ;  /* 0x0000000c04037224 */ /* 0x000fc400078e0203 */
[----:B------:R-:W-:Y:S01]  /*ee30*/  @!P5 IMAD.IADD R11, R11, 0x1, -R4 ;  /* 0x000000010b0bd824 */ /* 0x000fe200078e0a04 */
[----:B------:R-:W-:Y:S01]  /*ee40*/  ISETP.GE.AND P5, PT, R2, RZ, PT ;  /* 0x000000ff0200720c */ /* 0x000fe20003fa6270 */
[----:B------:R-:W-:Y:S01]  /*ee50*/  @!P6 IMAD.MOV R5, RZ, RZ, -R5 ;  /* 0x000000ffff05e224 */ /* 0x000fe200078e0a05 */
[C---:B------:R-:W-:Y:S01]  /*ee60*/  ISETP.GT.U32.AND P4, PT, R4.reuse, R14, PT ;  /* 0x0000000e0400720c */ /* 0x040fe20003f84070 */
[----:B0-----:R-:W-:Y:S01]  /*ee70*/  IMAD.MOV.U32 R6, RZ, RZ, R13 ;  /* 0x000000ffff067224 */ /* 0x001fe200078e000d */
[C---:B------:R-:W-:Y:S01]  /*ee80*/  ISETP.GT.U32.AND P6, PT, R4.reuse, R3, PT ;  /* 0x000000030400720c */ /* 0x040fe20003fc4070 */
[----:B------:R-:W-:Y:S01]  /*ee90*/  IMAD.HI.U32 R2, R25, R9, RZ ;  /* 0x0000000919027227 */ /* 0x000fe200078e00ff */
[----:B------:R-:W-:Y:S02]  /*eea0*/  ISETP.GT.U32.AND P3, PT, R4, R11, PT ;  /* 0x0000000b0400720c */ /* 0x000fe40003f64070 */
[----:B------:R-:W-:Y:S01]  /*eeb0*/  IADD3 R13, R28, 0xe1, RZ ;  /* 0x000000e11c0d7810 */ /* 0x000fe20007ffe0ff */
[----:B------:R-:W-:Y:S01]  /*eec0*/  @!P2 IMAD.MOV R6, RZ, RZ, -R6 ;  /* 0x000000ffff06a224 */ /* 0x000fe200078e0a06 */
[----:B------:R-:W-:Y:S01]  /*eed0*/  ISETP.GT.U32.AND P2, PT, R4, R15, PT ;  /* 0x0000000f0400720c */ /* 0x000fe20003f44070 */
[----:B------:R-:W-:-:S03]  /*eee0*/  IMAD.MOV R2, RZ, RZ, -R2 ;  /* 0x000000ffff027224 */ /* 0x000fc600078e0a02 */
[----:B------:R0:W-:Y:S01]  /*eef0*/  STL [R1+0x398], R6 ;  /* 0x0003980601007387 */ /* 0x0001e20000100800 */
[----:B------:R-:W-:Y:S01]  /*ef00*/  IMAD R9, R4, R2, R9 ;  /* 0x0000000204097224 */ /* 0x000fe200078e0209 */
[----:B------:R-:W-:Y:S01]  /*ef10*/  IABS R2, R16 ;  /* 0x0000001000027213 */ /* 0x000fe20000000000 */
[--C-:B------:R-:W-:Y:S01]  /*ef20*/  @!P4 IMAD.IADD R14, R14, 0x1, -R4.reuse ;  /* 0x000000010e0ec824 */ /* 0x100fe200078e0a04 */
[----:B------:R1:W-:Y:S01]  /*ef30*/  STL [R1+0x39c], R5 ;  /* 0x00039c0501007387 */ /* 0x0003e20000100800 */
[----:B------:R-:W-:Y:S01]  /*ef40*/  @!P6 IMAD.IADD R3, R3, 0x1, -R4 ;  /* 0x000000010303e824 */ /* 0x000fe200078e0a04 */
[----:B------:R-:W-:Y:S01]  /*ef50*/  ISETP.GT.U32.AND P4, PT, R4, R9, PT ;  /* 0x000000090400720c */ /* 0x000fe20003f84070 */
[----:B------:R-:W-:-:S04]  /*ef60*/  IMAD.HI.U32 R12, R25, R2, RZ ;  /* 0x00000002190c7227 */ /* 0x000fc800078e00ff */
[--C-:B------:R-:W-:Y:S01]  /*ef70*/  @!P2 IMAD.IADD R15, R15, 0x1, -R4.reuse ;  /* 0x000000010f0fa824 */ /* 0x100fe200078e0a04 */
[----:B------:R-:W-:Y:S01]  /*ef80*/  ISETP.GE.AND P2, PT, R10, RZ, PT ;  /* 0x000000ff0a00720c */ /* 0x000fe20003f46270 */
[----:B------:R-:W-:Y:S01]  /*ef90*/  @!P3 IMAD.IADD R11, R11, 0x1, -R4 ;  /* 0x000000010b0bb824 */ /* 0x000fe200078e0a04 */
[----:B------:R-:W-:Y:S01]  /*efa0*/  ISETP.GE.AND P3, PT, R0, RZ, PT ;  /* 0x000000ff0000720c */ /* 0x000fe20003f66270 */
[----:B------:R-:W-:Y:S01]  /*efb0*/  IMAD.MOV R12, RZ, RZ, -R12 ;  /* 0x000000ffff0c7224 */ /* 0x000fe200078e0a0c */
[----:B------:R-:W-:Y:S01]  /*efc0*/  ISETP.GT.U32.AND P6, PT, R4, R15, PT ;  /* 0x0000000f0400720c */ /* 0x000fe20003fc4070 */
[----:B0-----:R-:W-:Y:S01]  /*efd0*/  IMAD.MOV.U32 R6, RZ, RZ, R11 ;  /* 0x000000ffff067224 */ /* 0x001fe200078e000b */
[----:B------:R-:W-:Y:S01]  /*efe0*/  IADD3 R0, R28, 0xe4, RZ ;  /* 0x000000e41c007810 */ /* 0x000fe20007ffe0ff */
[----:B------:R-:W-:Y:S01]  /*eff0*/  IMAD R2, R4, R12, R2 ;  /* 0x0000000c04027224 */ /* 0x000fe200078e0202 */
[----:B------:R-:W-:Y:S01]  /*f000*/  IADD3 R10, R28, 0xe3, RZ ;  /* 0x000000e31c0a7810 */ /* 0x000fe20007ffe0ff */
[----:B------:R-:W-:Y:S01]  /*f010*/  @!P4 IMAD.IADD R9, R9, 0x1, -R4 ;  /* 0x000000010909c824 */ /* 0x000fe200078e0a04 */
[----:B-1----:R-:W-:Y:S01]  /*f020*/  IABS R5, R0 ;  /* 0x0000000000057213 */ /* 0x002fe20000000000 */
[----:B------:R-:W-:Y:S01]  /*f030*/  IMAD.MOV.U32 R7, RZ, RZ, R14 ;  /* 0x000000ffff077224 */ /* 0x000fe200078e000e */
[----:B------:R-:W-:Y:S01]  /*f040*/  ISETP.GT.U32.AND P4, PT, R4, R3, PT ;  /* 0x000000030400720c */ /* 0x000fe20003f84070 */
[----:B------:R-:W-:Y:S01]  /*f050*/  @!P0 IMAD.MOV R6, RZ, RZ, -R6 ;  /* 0x000000ffff068224 */ /* 0x000fe200078e0a06 */
[----:B------:R-:W-:Y:S01]  /*f060*/  IABS R18, R10 ;  /* 0x0000000a00127213 */ /* 0x000fe20000000000 */
[----:B------:R-:W-:Y:S01]  /*f070*/  IMAD.HI.U32 R11, R25, R5, RZ ;  /* 0x00000005190b7227 */ /* 0x000fe200078e00ff */
[----:B------:R-:W-:-:S02]  /*f080*/  IADD3 R12, R28, 0xe2, RZ ;  /* 0x000000e21c0c7810 */ /* 0x000fc40007ffe0ff */
[C---:B------:R-:W-:Y:S01]  /*f090*/  ISETP.GT.U32.AND P0, PT, R4.reuse, R9, PT ;  /* 0x000000090400720c */ /* 0x040fe20003f04070 */
[----:B------:R-:W-:Y:S01]  /*f0a0*/  @!P6 IMAD.IADD R15, R15, 0x1, -R4 ;  /* 0x000000010f0fe824 */ /* 0x000fe200078e0a04 */
[----:B------:R-:W-:Y:S01]  /*f0b0*/  ISETP.GT.U32.AND P6, PT, R4, R2, PT ;  /* 0x000000020400720c */ /* 0x000fe20003fc4070 */
[----:B------:R-:W-:Y:S01]  /*f0c0*/  IMAD.MOV R11, RZ, RZ, -R11 ;  /* 0x000000ffff0b7224 */ /* 0x000fe200078e0a0b */
[----:B------:R0:W-:Y:S01]  /*f0d0*/  STL [R1+0x3a0], R6 ;  /* 0x0003a00601007387 */ /* 0x0001e20000100800 */
[----:B------:R-:W-:-:S04]  /*f0e0*/  IMAD.HI.U32 R19, R25, R18, RZ ;  /* 0x0000001219137227 */ /* 0x000fc800078e00ff */
[C---:B------:R-:W-:Y:S01]  /*f0f0*/  IMAD R5, R4.reuse, R11, R5 ;  /* 0x0000000b04057224 */ /* 0x040fe200078e0205 */
[----:B------:R-:W-:Y:S01]  /*f100*/  IABS R11, R12 ;  /* 0x0000000c000b7213 */ /* 0x000fe20000000000 */
[--C-:B------:R-:W-:Y:S02]  /*f110*/  @!P4 IMAD.IADD R3, R3, 0x1, -R4.reuse ;  /* 0x000000010303c824 */ /* 0x100fe400078e0a04 */
[----:B------:R-:W-:Y:S01]  /*f120*/  @!P1 IMAD.MOV R7, RZ, RZ, -R7 ;  /* 0x000000ffff079224 */ /* 0x000fe200078e0a07 */
[----:B------:R-:W-:Y:S01]  /*f130*/  ISETP.GT.U32.AND P4, PT, R4, R5, PT ;  /* 0x000000050400720c */ /* 0x000fe20003f84070 */
[----:B------:R-:W-:Y:S01]  /*f140*/  @!P6 IMAD.IADD R2, R2, 0x1, -R4 ;  /* 0x000000010202e824 */ /* 0x000fe200078e0a04 */
[----:B------:R-:W-:Y:S01]  /*f150*/  ISETP.GE.AND P6, PT, R0, RZ, PT ;  /* 0x000000ff0000720c */ /* 0x000fe20003fc6270 */
[----:B------:R-:W-:Y:S01]  /*f160*/  IMAD.MOV R19, RZ, RZ, -R19 ;  /* 0x000000ffff137224 */ /* 0x000fe200078e0a13 */
[----:B------:R-:W-:Y:S01]  /*f170*/  STL [R1+0x394], R7 ;  /* 0x0003940701007387 */ /* 0x000fe20000100800 */
[----:B------:R-:W-:Y:S01]  /*f180*/  IMAD.HI.U32 R17, R25, R11, RZ ;  /* 0x0000000b19117227 */ /* 0x000fe200078e00ff */
[----:B------:R-:W-:-:S03]  /*f190*/  ISETP.GT.U32.AND P1, PT, R4, R2, PT ;  /* 0x000000020400720c */ /* 0x000fc60003f24070 */
[C---:B------:R-:W-:Y:S02]  /*f1a0*/  IMAD R0, R4.reuse, R19, R18 ;  /* 0x0000001304007224 */ /* 0x040fe400078e0212 */
[----:B------:R-:W-:Y:S02]  /*f1b0*/  IMAD.MOV R17, RZ, RZ, -R17 ;  /* 0x000000ffff117224 */ /* 0x000fe400078e0a11 */
[----:B0-----:R-:W-:Y:S02]  /*f1c0*/  IMAD.MOV.U32 R6, RZ, RZ, R15 ;  /* 0x000000ffff067224 */ /* 0x001fe400078e000f */
[----:B------:R-:W-:Y:S02]  /*f1d0*/  @!P4 IMAD.IADD R5, R5, 0x1, -R4 ;  /* 0x000000010505c824 */ /* 0x000fe400078e0a04 */
[----:B------:R-:W-:Y:S01]  /*f1e0*/  @!P5 IMAD.MOV R6, RZ, RZ, -R6 ;  /* 0x000000ffff06d224 */ /* 0x000fe200078e0a06 */
[C---:B------:R-:W-:Y:S01]  /*f1f0*/  ISETP.GT.U32.AND P5, PT, R4.reuse, R0, PT ;  /* 0x000000000400720c */ /* 0x040fe20003fa4070 */
[C---:B------:R-:W-:Y:S01]  /*f200*/  IMAD R11, R4.reuse, R17, R11 ;  /* 0x00000011040b7224 */ /* 0x040fe200078e020b */
[----:B------:R-:W-:Y:S01]  /*f210*/  ISETP.GT.U32.AND P4, PT, R4, R5, PT ;  /* 0x000000050400720c */ /* 0x000fe20003f84070 */
[--C-:B------:R-:W-:Y:S01]  /*f220*/  @!P0 IMAD.IADD R9, R9, 0x1, -R4.reuse ;  /* 0x0000000109098824 */ /* 0x100fe200078e0a04 */
[----:B------:R-:W-:Y:S01]  /*f230*/  ISETP.GE.AND P0, PT, R16, RZ, PT ;  /* 0x000000ff1000720c */ /* 0x000fe20003f06270 */
[----:B------:R-:W-:Y:S01]  /*f240*/  @!P3 IMAD.MOV R3, RZ, RZ, -R3 ;  /* 0x000000ffff03b224 */ /* 0x000fe200078e0a03 */
[----:B------:R-:W-:Y:S01]  /*f250*/  IABS R16, R13 ;  /* 0x0000000d00107213 */ /* 0x000fe20000000000 */
[----:B------:R-:W-:Y:S01]  /*f260*/  @!P1 IMAD.IADD R2, R2, 0x1, -R4 ;  /* 0x0000000102029824 */ /* 0x000fe200078e0a04 */
[----:B------:R-:W-:Y:S01]  /*f270*/  ISETP.GT.U32.AND P1, PT, R4, R11, PT ;  /* 0x0000000b0400720c */ /* 0x000fe20003f24070 */
[----:B------:R0:W-:Y:S01]  /*f280*/  STL [R1+0x390], R6 ;  /* 0x0003900601007387 */ /* 0x0001e20000100800 */
[----:B------:R-:W-:-:S02]  /*f290*/  ISETP.GE.AND P3, PT, R10, RZ, PT ;  /* 0x000000ff0a00720c */ /* 0x000fc40003f66270 */
[----:B------:R-:W-:Y:S01]  /*f2a0*/  IADD3 R10, R28, 0xdf, RZ ;  /* 0x000000df1c0a7810 */ /* 0x000fe20007ffe0ff */
[----:B------:R1:W-:Y:S01]  /*f2b0*/  STL [R1+0x38c], R3 ;  /* 0x00038c0301007387 */ /* 0x0003e20000100800 */
[--C-:B------:R-:W-:Y:S02]  /*f2c0*/  @!P5 IMAD.IADD R0, R0, 0x1, -R4.reuse ;  /* 0x000000010000d824 */ /* 0x100fe400078e0a04 */
[--C-:B------:R-:W-:Y:S01]  /*f2d0*/  @!P4 IMAD.IADD R5, R5, 0x1, -R4.reuse ;  /* 0x000000010505c824 */ /* 0x100fe200078e0a04 */
[----:B------:R-:W-:Y:S01]  /*f2e0*/  IABS R14, R10 ;  /* 0x0000000a000e7213 */ /* 0x000fe20000000000 */
[----:B0-----:R-:W-:Y:S01]  /*f2f0*/  IMAD.MOV.U32 R6, RZ, RZ, R9 ;  /* 0x000000ffff067224 */ /* 0x001fe200078e0009 */
[----:B------:R-:W-:Y:S02]  /*f300*/  IADD3 R9, R28, 0xe0, RZ ;  /* 0x000000e01c097810 */ /* 0x000fe40007ffe0ff */
[----:B------:R-:W-:Y:S01]  /*f310*/  @!P1 IMAD.IADD R11, R11, 0x1, -R4 ;  /* 0x000000010b0b9824 */ /* 0x000fe200078e0a04 */
[----:B------:R-:W-:Y:S01]  /*f320*/  ISETP.GT.U32.AND P1, PT, R4, R0, PT ;  /* 0x000000000400720c */ /* 0x000fe20003f24070 */
[----:B-1----:R-:W-:Y:S01]  /*f330*/  IMAD.HI.U32 R3, R25, R16, RZ ;  /* 0x0000001019037227 */ /* 0x002fe200078e00ff */
[----:B------:R-:W-:-:S02]  /*f340*/  IABS R18, R9 ;  /* 0x0000000900127213 */ /* 0x000fc40000000000 */
[----:B------:R-:W-:Y:S01]  /*f350*/  ISETP.GE.AND P5, PT, R9, RZ, PT ;  /* 0x000000ff0900720c */ /* 0x000fe20003fa6270 */
[----:B------:R-:W-:Y:S01]  /*f360*/  IMAD.MOV R3, RZ, RZ, -R3 ;  /* 0x000000ffff037224 */ /* 0x000fe200078e0a03 */
[----:B------:R-:W-:Y:S01]  /*f370*/  IADD3 R9, R28, 0xde, RZ ;  /* 0x000000de1c097810 */ /* 0x000fe20007ffe0ff */
[----:B------:R-:W-:Y:S01]  /*f380*/  @!P2 IMAD.MOV R6, RZ, RZ, -R6 ;  /* 0x000000ffff06a224 */ /* 0x000fe200078e0a06 */
[----:B------:R-:W-:Y:S01]  /*f390*/  ISETP.GE.AND P2, PT, R12, RZ, PT ;  /* 0x000000ff0c00720c */ /* 0x000fe20003f46270 */
[----:B------:R-:W-:Y:S01]  /*f3a0*/  IMAD R19, R4, R3, R16 ;  /* 0x0000000304137224 */ /* 0x000fe200078e0210 */
[----:B------:R-:W-:Y:S01]  /*f3b0*/  IABS R17, R9 ;  /* 0x0000000900117213 */ /* 0x000fe20000000000 */
[----:B------:R-:W-:Y:S01]  /*f3c0*/  @!P6 IMAD.MOV R5, RZ, RZ, -R5 ;  /* 0x000000ffff05e224 */ /* 0x000fe200078e0a05 */
[----:B------:R0:W-:Y:S01]  /*f3d0*/  STL [R1+0x388], R6 ;  /* 0x0003880601007387 */ /* 0x0001e20000100800 */
[----:B------:R-:W-:Y:S01]  /*f3e0*/  @!P1 IMAD.IADD R0, R0, 0x1, -R4 ;  /* 0x0000000100009824 */ /* 0x000fe200078e0a04 */
[----:B------:R-:W-:-:S02]  /*f3f0*/  ISETP.GT.U32.AND P6, PT, R4, R19, PT ;  /* 0x000000130400720c */ /* 0x000fc40003fc4070 */
[C---:B------:R-:W-:Y:S02]  /*f400*/  IADD3 R3, R28.reuse, 0xdd, RZ ;  /* 0x000000dd1c037810 */ /* 0x040fe40007ffe0ff */
[----:B------:R-:W-:Y:S02]  /*f410*/  ISETP.GE.AND P4, PT, R13, RZ, PT ;  /* 0x000000ff0d00720c */ /* 0x000fe40003f86270 */
[----:B------:R-:W-:Y:S01]  /*f420*/  IABS R16, R3 ;  /* 0x0000000300107213 */ /* 0x000fe20000000000 */
[----:B0-----:R-:W-:Y:S01]  /*f430*/  IMAD.MOV.U32 R6, RZ, RZ, R2 ;  /* 0x000000ffff067224 */ /* 0x001fe200078e0002 */
[----:B------:R-:W-:Y:S01]  /*f440*/  IADD3 R13, R28, 0xd9, RZ ;  /* 0x000000d91c0d7810 */ /* 0x000fe20007ffe0ff */
[----:B------:R-:W-:-:S04]  /*f450*/  IMAD.HI.U32 R2, R25, R18, RZ ;  /* 0x0000001219027227 */ /* 0x000fc800078e00ff */
[----:B------:R-:W-:Y:S01]  /*f460*/  @!P0 IMAD.MOV R6, RZ, RZ, -R6 ;  /* 0x000000ffff068224 */ /* 0x000fe200078e0a06 */
[C---:B------:R-:W-:Y:S01]  /*f470*/  ISETP.GT.U32.AND P0, PT, R4.reuse, R11, PT ;  /* 0x0000000b0400720c */ /* 0x040fe20003f04070 */
[----:B------:R-:W-:Y:S02]  /*f480*/  IMAD.MOV R2, RZ, RZ, -R2 ;  /* 0x000000ffff027224 */ /* 0x000fe400078e0a02 */
[----:B------:R-:W-:Y:S01]  /*f490*/  @!P6 IMAD.IADD R19, R19, 0x1, -R4 ;  /* 0x000000011313e824 */ /* 0x000fe200078e0a04 */
[----:B------:R0:W-:Y:S01]  /*f4a0*/  STL [R1+0x380], R6 ;  /* 0x0003800601007387 */ /* 0x0001e20000100800 */
[C---:B------:R-:W-:Y:S01]  /*f4b0*/  IMAD R18, R4.reuse, R2, R18 ;  /* 0x0000000204127224 */ /* 0x040fe200078e0212 */
[----:B------:R-:W-:Y:S01]  /*f4c0*/  ISETP.GE.AND P6, PT, R9, RZ, PT ;  /* 0x000000ff0900720c */ /* 0x000fe20003fc6270 */
[----:B------:R-:W-:Y:S01]  /*f4d0*/  IMAD.HI.U32 R2, R25, R14, RZ ;  /* 0x0000000e19027227 */ /* 0x000fe200078e00ff */
[----:B------:R1:W-:Y:S02]  /*f4e0*/  STL [R1+0x37c], R5 ;  /* 0x00037c0501007387 */ /* 0x0003e40000100800 */
[----:B------:R-:W-:-:S03]  /*f4f0*/  ISETP.GT.U32.AND P1, PT, R4, R18, PT ;  /* 0x000000120400720c */ /* 0x000fc60003f24070 */
[----:B------:R-:W-:Y:S01]  /*f500*/  @!P0 IMAD.IADD R11, R11, 0x1, -R4 ;  /* 0x000000010b0b8824 */ /* 0x000fe200078e0a04 */
[----:B------:R-:W-:Y:S01]  /*f510*/  ISETP.GE.AND P0, PT, R10, RZ, PT ;  /* 0x000000ff0a00720c */ /* 0x000fe20003f06270 */
[----:B0-----:R-:W-:Y:S02]  /*f520*/  IMAD.MOV.U32 R6, RZ, RZ, R0 ;  /* 0x000000ffff067224 */ /* 0x001fe400078e0000 */
[----:B------:R-:W-:Y:S02]  /*f530*/  IMAD.MOV R10, RZ, RZ, -R2 ;  /* 0x000000ffff0a7224 */ /* 0x000fe400078e0a02 */
[----:B------:R-:W-:Y:S01]  /*f540*/  @!P3 IMAD.MOV R6, RZ, RZ, -R6 ;  /* 0x000000ffff06b224 */ /* 0x000fe200078e0a06 */
[----:B------:R-:W-:Y:S01]  /*f550*/  ISETP.GT.U32.AND P3, PT, R4, R19, PT ;  /* 0x000000130400720c */ /* 0x000fe20003f64070 */
[----:B-1----:R-:W-:-:S03]  /*f560*/  IMAD.HI.U32 R5, R25, R17, RZ ;  /* 0x0000001119057227 */ /* 0x002fc600078e00ff */
[----:B------:R-:W-:Y:S01]  /*f570*/  STL [R1+0x374], R6 ;  /* 0x0003740601007387 */ /* 0x000fe20000100800 */
[----:B------:R-:W-:Y:S02]  /*f580*/  IMAD.MOV R5, RZ, RZ, -R5 ;  /* 0x000000ffff057224 */ /* 0x000fe400078e0a05 */
[----:B------:R-:W-:Y:S01]  /*f590*/  IMAD R14, R4, R10, R14 ;  /* 0x0000000a040e7224 */ /* 0x000fe200078e020e */
[C---:B------:R-:W-:Y:S01]  /*f5a0*/  IADD3 R10, R28.reuse, 0xdc, RZ ;  /* 0x000000dc1c0a7810 */ /* 0x040fe20007ffe0ff */
[----:B------:R-:W-:Y:S01]  /*f5b0*/  IMAD.MOV.U32 R0, RZ, RZ, R11 ;  /* 0x000000ffff007224 */ /* 0x000fe200078e000b */
[----:B------:R-:W-:Y:S01]  /*f5c0*/  IADD3 R11, R28, 0xda, RZ ;  /* 0x000000da1c0b7810 */ /* 0x000fe20007ffe0ff */
[----:B------:R-:W-:Y:S01]  /*f5d0*/  @!P1 IMAD.IADD R18, R18, 0x1, -R4 ;  /* 0x0000000112129824 */ /* 0x000fe200078e0a04 */
[----:B------:R-:W-:Y:S01]  /*f5e0*/  IABS R12, R10 ;  /* 0x0000000a000c7213 */ /* 0x000fe20000000000 */
[C---:B------:R-:W-:Y:S01]  /*f5f0*/  IMAD R17, R4.reuse, R5, R17 ;  /* 0x0000000504117224 */ /* 0x040fe200078e0211 */
[----:B------:R-:W-:Y:S01]  /*f600*/  IABS R9, R11 ;  /* 0x0000000b00097213 */ /* 0x000fe20000000000 */
[----:B------:R-:W-:Y:S01]  /*f610*/  @!P2 IMAD.MOV R0, RZ, RZ, -R0 ;  /* 0x000000ffff00a224 */ /* 0x000fe200078e0a00 */
[C---:B------:R-:W-:Y:S01]  /*f620*/  ISETP.GT.U32.AND P2, PT, R4.reuse, R14, PT ;  /* 0x0000000e0400720c */ /* 0x040fe20003f44070 */
[----:B------:R-:W-:Y:S01]  /*f630*/  @!P3 IMAD.IADD R19, R19, 0x1, -R4 ;  /* 0x000000011313b824 */ /* 0x000fe200078e0a04 */
[C---:B------:R-:W-:Y:S01]  /*f640*/  ISETP.GT.U32.AND P1, PT, R4.reuse, R18, PT ;  /* 0x000000120400720c */ /* 0x040fe20003f24070 */
[----:B------:R-:W-:Y:S01]  /*f650*/  IMAD.HI.U32 R2, R25, R16, RZ ;  /* 0x0000001019027227 */ /* 0x000fe200078e00ff */
[----:B------:R-:W-:Y:S01]  /*f660*/  ISETP.GT.U32.AND P3, PT, R4, R17, PT ;  /* 0x000000110400720c */ /* 0x000fe20003f64070 */
[----:B------:R0:W-:Y:S01]  /*f670*/  STL [R1+0x378], R0 ;  /* 0x0003780001007387 */ /* 0x0001e20000100800 */
[----:B------:R-:W-:Y:S01]  /*f680*/  IABS R5, R13 ;  /* 0x0000000d00057213 */ /* 0x000fe20000000000 */
[----:B------:R-:W-:-:S02]  /*f690*/  IMAD.MOV R2, RZ, RZ, -R2 ;  /* 0x000000ffff027224 */ /* 0x000fc400078e0a02 */
[----:B------:R-:W-:Y:S01]  /*f6a0*/  IMAD.MOV.U32 R7, RZ, RZ, R19 ;  /* 0x000000ffff077224 */ /* 0x000fe200078e0013 */
[----:B------:R-:W-:Y:S01]  /*f6b0*/  IADD3 R19, R28, 0xd2, RZ ;  /* 0x000000d21c137810 */ /* 0x000fe20007ffe0ff */
[----:B------:R-:W-:Y:S01]  /*f6c0*/  IMAD R16, R4, R2, R16 ;  /* 0x0000000204107224 */ /* 0x000fe200078e0210 */
[----:B------:R-:W-:Y:S01]  /*f6d0*/  IADD3 R2, R28, 0xdb, RZ ;  /* 0x000000db1c027810 */ /* 0x000fe20007ffe0ff */
[--C-:B------:R-:W-:Y:S01]  /*f6e0*/  @!P2 IMAD.IADD R14, R14, 0x1, -R4.reuse ;  /* 0x000000010e0ea824 */ /* 0x100fe200078e0a04 */
[----:B------:R-:W-:Y:S01]  /*f6f0*/  ISETP.GE.AND P2, PT, R3, RZ, PT ;  /* 0x000000ff0300720c */ /* 0x000fe20003f46270 */
[--C-:B------:R-:W-:Y:S01]  /*f700*/  @!P1 IMAD.IADD R18, R18, 0x1, -R4.reuse ;  /* 0x0000000112129824 */ /* 0x100fe200078e0a04 */
[C---:B------:R-:W-:Y:S01]  /*f710*/  ISETP.GT.U32.AND P1, PT, R4.reuse, R16, PT ;  /* 0x000000100400720c */ /* 0x040fe20003f24070 */
[----:B------:R-:W-:Y:S01]  /*f720*/  @!P3 IMAD.IADD R17, R17, 0x1, -R4 ;  /* 0x000000011111b824 */ /* 0x000fe200078e0a04 */
[----:B0-----:R-:W-:Y:S01]  /*f730*/  IABS R0, R2 ;  /* 0x0000000200007213 */ /* 0x001fe20000000000 */
[----:B------:R-:W-:Y:S01]  /*f740*/  IMAD.HI.U32 R15, R25, R12, RZ ;  /* 0x0000000c190f7227 */ /* 0x000fe200078e00ff */
[----:B------:R-:W-:-:S03]  /*f750*/  ISETP.GT.U32.AND P3, PT, R4, R14, PT ;  /* 0x0000000e0400720c */ /* 0x000fc60003f64070 */
[----:B------:R-:W-:Y:S01]  /*f760*/  @!P4 IMAD.MOV R7, RZ, RZ, -R7 ;  /* 0x000000ffff07c224 */ /* 0x000fe200078e0a07 */
[----:B------:R-:W-:Y:S01]  /*f770*/  ISETP.GT.U32.AND P4, PT, R4, R17, PT ;  /* 0x000000110400720c */ /* 0x000fe20003f84070 */
[----:B------:R-:W-:-:S03]  /*f780*/  IMAD.HI.U32 R3, R25, R0, RZ ;  /* 0x0000000019037227 */ /* 0x000fc600078e00ff */
[----:B------:R0:W-:Y:S01]  /*f790*/  STL [R1+0x328], R7 ;  /* 0x0003280701007387 */ /* 0x0001e20000100800 */
[----:B------:R-:W-:Y:S02]  /*f7a0*/  IMAD.MOV R15, RZ, RZ, -R15 ;  /* 0x000000ffff0f7224 */ /* 0x000fe400078e0a0f */
[----:B------:R-:W-:Y:S02]  /*f7b0*/  IMAD.MOV R3, RZ, RZ, -R3 ;  /* 0x000000ffff037224 */ /* 0x000fe400078e0a03 */
[----:B------:R-:W-:Y:S02]  /*f7c0*/  IMAD.MOV.U32 R6, RZ, RZ, R18 ;  /* 0x000000ffff067224 */ /* 0x000fe400078e0012 */
[----:B------:R-:W-:Y:S02]  /*f7d0*/  IMAD R12, R4, R15, R12 ;  /* 0x0000000f040c7224 */ /* 0x000fe400078e020c */
[----:B------:R-:W-:Y:S02]  /*f7e0*/  @!P1 IMAD.IADD R16, R16, 0x1, -R4 ;  /* 0x0000000110109824 */ /* 0x000fe400078e0a04 */
[----:B------:R-:W-:Y:S01]  /*f7f0*/  @!P5 IMAD.MOV R6, RZ, RZ, -R6 ;  /* 0x000000ffff06d224 */ /* 0x000fe200078e0a06 */
[----:B------:R-:W-:Y:S01]  /*f800*/  ISETP.GE.AND P5, PT, R10, RZ, PT ;  /* 0x000000ff0a00720c */ /* 0x000fe20003fa6270 */
[C---:B------:R-:W-:Y:S01]  /*f810*/  IMAD R0, R4.reuse, R3, R0 ;  /* 0x0000000304007224 */ /* 0x040fe200078e0200 */
[----:B------:R-:W-:Y:S01]  /*f820*/  ISETP.GT.U32.AND P1, PT, R4, R16, PT ;  /* 0x000000100400720c */ /* 0x000fe20003f24070 */
[----:B------:R-:W-:Y:S01]  /*f830*/  @!P3 IMAD.IADD R14, R14, 0x1, -R4 ;  /* 0x000000010e0eb824 */ /* 0x000fe200078e0a04 */
[----:B------:R-:W-:Y:S01]  /*f840*/  ISETP.GT.U32.AND P3, PT, R4, R12, PT ;  /* 0x0000000c0400720c */ /* 0x000fe20003f64070 */
[----:B------:R-:W-:Y:S01]  /*f850*/  IMAD.HI.U32 R15, R25, R9, RZ ;  /* 0x00000009190f7227 */ /* 0x000fe200078e00ff */
[----:B------:R1:W-:Y:S01]  /*f860*/  STL [R1+0x338], R6 ;  /* 0x0003380601007387 */ /* 0x0003e20000100800 */
[----:B------:R-:W-:-:S02]  /*f870*/  IADD3 R3, R28, 0xd8, RZ ;  /* 0x000000d81c037810 */ /* 0x000fc40007ffe0ff */
[----:B------:R-:W-:-:S04]  /*f880*/  IMAD.HI.U32 R10, R25, R5, RZ ;  /* 0x00000005190a7227 */ /* 0x000fc800078e00ff */
[----:B------:R-:W-:Y:S01]  /*f890*/  @!P4 IMAD.IADD R17, R17, 0x1, -R4 ;  /* 0x000000011111c824 */ /* 0x000fe200078e0a04 */
[C---:B------:R-:W-:Y:S01]  /*f8a0*/  ISETP.GT.U32.AND P4, PT, R4.reuse, R0, PT ;  /* 0x000000000400720c */ /* 0x040fe20003f84070 */
[----:B------:R-:W-:Y:S02]  /*f8b0*/  IMAD.MOV R15, RZ, RZ, -R15 ;  /* 0x000000ffff0f7224 */ /* 0x000fe400078e0a0f */
[----:B------:R-:W-:Y:S02]  /*f8c0*/  IMAD.MOV R10, RZ, RZ, -R10 ;  /* 0x000000ffff0a7224 */ /* 0x000fe400078e0a0a */
[C---:B------:R-:W-:Y:S02]  /*f8d0*/  IMAD R9, R4.reuse, R15, R9 ;  /* 0x0000000f04097224 */ /* 0x040fe400078e0209 */
[----:B------:R-:W-:Y:S01]  /*f8e0*/  IMAD R5, R4, R10, R5 ;  /* 0x0000000a04057224 */ /* 0x000fe200078e0205 */
[----:B------:R-:W-:Y:S01]  /*f8f0*/  IADD3 R10, R28, 0xd7, RZ ;  /* 0x000000d71c0a7810 */ /* 0x000fe20007ffe0ff */
[----:B0-----:R-:W-:-:S02]  /*f900*/  IMAD.MOV.U32 R7, RZ, RZ, R17 ;  /* 0x000000ffff077224 */ /* 0x001fc400078e0011 */
[----:B------:R-:W-:Y:S01]  /*f910*/  @!P3 IMAD.IADD R12, R12, 0x1, -R4 ;  /* 0x000000010c0cb824 */ /* 0x000fe200078e0a04 */
[C---:B------:R-:W-:Y:S01]  /*f920*/  ISETP.GT.U32.AND P3, PT, R4.reuse, R9, PT ;  /* 0x000000090400720c */ /* 0x040fe20003f64070 */
[----:B------:R-:W-:Y:S01]  /*f930*/  @!P6 IMAD.MOV R7, RZ, RZ, -R7 ;  /* 0x000000ffff07e224 */ /* 0x000fe200078e0a07 */
[----:B------:R-:W-:Y:S01]  /*f940*/  ISETP.GT.U32.AND P6, PT, R4, R5, PT ;  /* 0x000000050400720c */ /* 0x000fe20003fc4070 */
[----:B-1----:R-:W-:Y:S01]  /*f950*/  IMAD.MOV.U32 R6, RZ, RZ, R14 ;  /* 0x000000ffff067224 */ /* 0x002fe200078e000e */
[----:B------:R-:W-:Y:S01]  /*f960*/  IABS R15, R10 ;  /* 0x0000000a000f7213 */ /* 0x000fe20000000000 */
[--C-:B------:R-:W-:Y:S01]  /*f970*/  @!P1 IMAD.IADD R16, R16, 0x1, -R4.reuse ;  /* 0x0000000110109824 */ /* 0x100fe200078e0a04 */
[----:B------:R-:W-:Y:S01]  /*f980*/  ISETP.GE.AND P1, PT, R2, RZ, PT ;  /* 0x000000ff0200720c */ /* 0x000fe20003f26270 */
[----:B------:R-:W-:Y:S01]  /*f990*/  @!P4 IMAD.IADD R0, R0, 0x1, -R4 ;  /* 0x000000010000c824 */ /* 0x000fe200078e0a04 */
[----:B------:R-:W-:Y:S01]  /*f9a0*/  IABS R2, R3 ;  /* 0x0000000300027213 */ /* 0x000fe20000000000 */
[----:B------:R-:W-:Y:S01]  /*f9b0*/  @!P0 IMAD.MOV R6, RZ, RZ, -R6 ;  /* 0x000000ffff068224 */ /* 0x000fe200078e0a06 */
[----:B------:R-:W-:-:S02]  /*f9c0*/  ISETP.GT.U32.AND P4, PT, R4, R12, PT ;  /* 0x0000000c0400720c */ /* 0x000fc40003f84070 */
[----:B------:R-:W-:Y:S01]  /*f9d0*/  ISETP.GT.U32.AND P0, PT, R4, R0, PT ;  /* 0x000000000400720c */ /* 0x000fe20003f04070 */
[----:B------:R-:W-:Y:S01]  /*f9e0*/  IMAD.HI.U32 R14, R25, R2, RZ ;  /* 0x00000002190e7227 */ /* 0x000fe200078e00ff */
[----:B------:R0:W-:Y:S03]  /*f9f0*/  STL [R1+0x36c], R6 ;  /* 0x00036c0601007387 */ /* 0x0001e60000100800 */
[----:B------:R-:W-:Y:S01]  /*fa00*/  IMAD.MOV R14, RZ, RZ, -R14 ;  /* 0x000000ffff0e7224 */ /* 0x000fe200078e0a0e */
[----:B------:R-:W-:Y:S01]  /*fa10*/  STL [R1+0x34c], R7 ;  /* 0x00034c0701007387 */ /* 0x000fe20000100800 */
[--C-:B------:R-:W-:Y:S01]  /*fa20*/  @!P3 IMAD.IADD R9, R9, 0x1, -R4.reuse ;  /* 0x000000010909b824 */ /* 0x100fe200078e0a04 */
[----:B------:R-:W-:Y:S01]  /*fa30*/  ISETP.GE.AND P3, PT, R11, RZ, PT ;  /* 0x000000ff0b00720c */ /* 0x000fe20003f66270 */
[----:B------:R-:W-:Y:S02]  /*fa40*/  @!P6 IMAD.IADD R5, R5, 0x1, -R4 ;  /* 0x000000010505e824 */ /* 0x000fe400078e0a04 */
[----:B------:R-:W-:Y:S01]  /*fa50*/  IMAD.MOV.U32 R11, RZ, RZ, R15 ;  /* 0x000000ffff0b7224 */ /* 0x000fe200078e000f */
[----:B------:R-:W-:Y:S01]  /*fa60*/  IADD3 R15, R28, 0xd6, RZ ;  /* 0x000000d61c0f7810 */ /* 0x000fe20007ffe0ff */
[----:B0-----:R-:W-:Y:S01]  /*fa70*/  IMAD.MOV.U32 R6, RZ, RZ, R16 ;  /* 0x000000ffff067224 */ /* 0x001fe200078e0010 */
[C---:B------:R-:W-:Y:S01]  /*fa80*/  ISETP.GT.U32.AND P6, PT, R4.reuse, R5, PT ;  /* 0x000000050400720c */ /* 0x040fe20003fc4070 */
[----:B------:R-:W-:Y:S01]  /*fa90*/  IMAD R2, R4, R14, R2 ;  /* 0x0000000e04027224 */ /* 0x000fe200078e0202 */
[----:B------:R-:W-:Y:S01]  /*faa0*/  IADD3 R14, R28, 0xd1, RZ ;  /* 0x000000d11c0e7810 */ /* 0x000fe20007ffe0ff */
[----:B------:R-:W-:Y:S01]  /*fab0*/  @!P2 IMAD.MOV R6, RZ, RZ, -R6 ;  /* 0x000000ffff06a224 */ /* 0x000fe200078e0a06 */
[----:B------:R-:W-:Y:S01]  /*fac0*/  ISETP.GT.U32.AND P2, PT, R4, R9, PT ;  /* 0x000000090400720c */ /* 0x000fe20003f44070 */
[----:B------:R-:W-:Y:S01]  /*fad0*/  @!P4 IMAD.IADD R12, R12, 0x1, -R4 ;  /* 0x000000010c0cc824 */ /* 0x000fe200078e0a04 */
[----:B------:R-:W-:Y:S01]  /*fae0*/  ISETP.GE.AND P4, PT, R13, RZ, PT ;  /* 0x000000ff0d00720c */ /* 0x000fe20003f86270 */
[----:B------:R-:W-:Y:S01]  /*faf0*/  IMAD.HI.U32 R13, R25, R11, RZ ;  /* 0x0000000b190d7227 */ /* 0x000fe200078e00ff */
[----:B------:R0:W-:Y:S01]  /*fb00*/  STL [R1+0x350], R6 ;  /* 0x0003500601007387 */ /* 0x0001e20000100800 */
[----:B------:R-:W-:-:S02]  /*fb10*/  IABS R17, R14 ;  /* 0x0000000e00117213 */ /* 0x000fc40000000000 */
[--C-:B------:R-:W-:Y:S01]  /*fb20*/  @!P0 IMAD.IADD R0, R0, 0x1, -R4.reuse ;  /* 0x0000000100008824 */ /* 0x100fe200078e0a04 */
[----:B------:R-:W-:Y:S01]  /*fb30*/  ISETP.GT.U32.AND P0, PT, R4, R2, PT ;  /* 0x000000020400720c */ /* 0x000fe20003f04070 */
[----:B------:R-:W-:Y:S02]  /*fb40*/  IMAD.MOV R13, RZ, RZ, -R13 ;  /* 0x000000ffff0d7224 */ /* 0x000fe400078e0a0d */
[--C-:B------:R-:W-:Y:S02]  /*fb50*/  @!P6 IMAD.IADD R5, R5, 0x1, -R4.reuse ;  /* 0x000000010505e824 */ /* 0x100fe400078e0a04 */
[----:B------:R-:W-:Y:S01]  /*fb60*/  @!P2 IMAD.IADD R9, R9, 0x1, -R4 ;  /* 0x000000010909a824 */ /* 0x000fe200078e0a04 */
[----:B------:R-:W-:Y:S01]  /*fb70*/  ISETP.GE.AND P2, PT, R10, RZ, PT ;  /* 0x000000ff0a00720c */ /* 0x000fe20003f46270 */
[----:B0-----:R-:W-:Y:S01]  /*fb80*/  IMAD.MOV.U32 R6, RZ, RZ, R12 ;  /* 0x000000ffff067224 */ /* 0x001fe200078e000c */
[----:B------:R-:W-:Y:S01]  /*fb90*/  IADD3 R12, R28, 0xd5, RZ ;  /* 0x000000d51c0c7810 */ /* 0x000fe20007ffe0ff */
[----:B------:R-:W-:-:S02]  /*fba0*/  IMAD.MOV.U32 R7, RZ, RZ, R9 ;  /* 0x000000ffff077224 */ /* 0x000fc400078e0009 */
[----:B------:R-:W-:Y:S01]  /*fbb0*/  @!P5 IMAD.MOV R6, RZ, RZ, -R6 ;  /* 0x000000ffff06d224 */ /* 0x000fe200078e0a06 */
[----:B------:R-:W-:Y:S01]  /*fbc0*/  ISETP.GE.AND P5, PT, R3, RZ, PT ;  /* 0x000000ff0300720c */ /* 0x000fe20003fa6270 */
[----:B------:R-:W-:Y:S01]  /*fbd0*/  IMAD R3, R4, R13, R11 ;  /* 0x0000000d04037224 */ /* 0x000fe200078e020b */
[----:B------:R-:W-:Y:S01]  /*fbe0*/  IADD3 R11, R28, 0xd3, RZ ;  /* 0x000000d31c0b7810 */ /* 0x000fe20007ffe0ff */
[----:B------:R-:W-:Y:S01]  /*fbf0*/  @!P0 IMAD.IADD R2, R2, 0x1, -R4 ;  /* 0x0000000102028824 */ /* 0x000fe200078e0a04 */
[----:B------:R0:W-:Y:S01]  /*fc00*/  STL [R1+0x354], R6 ;  /* 0x0003540601007387 */ /* 0x0001e20000100800 */
[----:B------:R-:W-:Y:S01]  /*fc10*/  @!P3 IMAD.MOV R7, RZ, RZ, -R7 ;  /* 0x000000ffff07b224 */ /* 0x000fe200078e0a07 */
[C---:B------:R-:W-:Y:S02]  /*fc20*/  ISETP.GT.U32.AND P6, PT, R4.reuse, R3, PT ;  /* 0x000000030400720c */ /* 0x040fe40003fc4070 */
[----:B------:R-:W-:Y:S02]  /*fc30*/  ISETP.GT.U32.AND P0, PT, R4, R2, PT ;  /* 0x000000020400720c */ /* 0x000fe40003f04070 */
[----:B------:R-:W-:-:S02]  /*fc40*/  ISETP.GE.AND P3, PT, R12, RZ, PT ;  /* 0x000000ff0c00720c */ /* 0x000fc40003f66270 */
[----:B------:R-:W-:Y:S01]  /*fc50*/  IABS R12, R12 ;  /* 0x0000000c000c7213 */ /* 0x000fe20000000000 */
[----:B0-----:R-:W-:Y:S01]  /*fc60*/  IMAD.MOV.U32 R6, RZ, RZ, R0 ;  /* 0x000000ffff067224 */ /* 0x001fe200078e0000 */
[----:B------:R-:W-:-:S03]  /*fc70*/  IADD3 R0, R28, 0xd4, RZ ;  /* 0x000000d41c007810 */ /* 0x000fc60007ffe0ff */
[----:B------:R-:W-:-:S04]  /*fc80*/  IMAD.HI.U32 R9, R25, R12, RZ ;  /* 0x0000000c19097227 */ /* 0x000fc800078e00ff */
[----:B------:R-:W-:Y:S01]  /*fc90*/  @!P1 IMAD.MOV R6, RZ, RZ, -R6 ;  /* 0x000000ffff069224 */ /* 0x000fe200078e0a06 */
[----:B------:R-:W-:Y:S01]  /*fca0*/  ISETP.GE.AND P1, PT, R15, RZ, PT ;  /* 0x000000ff0f00720c */ /* 0x000fe20003f26270 */
[--C-:B------:R-:W-:Y:S01]  /*fcb0*/  @!P6 IMAD.IADD R3, R3, 0x1, -R4.reuse ;  /* 0x000000010303e824 */ /* 0x100fe200078e0a04 */
[----:B------:R-:W-:Y:S01]  /*fcc0*/  IABS R15, R15 ;  /* 0x0000000f000f7213 */ /* 0x000fe20000000000 */
[----:B------:R-:W-:Y:S01]  /*fcd0*/  @!P0 IMAD.IADD R2, R2, 0x1, -R4 ;  /* 0x0000000102028824 */ /* 0x000fe200078e0a04 */
[----:B------:R0:W-:Y:S01]  /*fce0*/  STL [R1+0x358], R6 ;  /* 0x0003580601007387 */ /* 0x0001e20000100800 */
[----:B------:R-:W-:Y:S01]  /*fcf0*/  IMAD.MOV R9, RZ, RZ, -R9 ;  /* 0x000000ffff097224 */ /* 0x000fe200078e0a09 */
[----:B------:R-:W-:Y:S01]  /*fd00*/  ISETP.GT.U32.AND P6, PT, R4, R3, PT ;  /* 0x000000030400720c */ /* 0x000fe20003fc4070 */
[----:B------:R-:W-:Y:S01]  /*fd10*/  IMAD.HI.U32 R10, R25, R15, RZ ;  /* 0x0000000f190a7227 */ /* 0x000fe200078e00ff */
[----:B------:R-:W-:Y:S01]  /*fd20*/  STL [R1+0x364], R7 ;  /* 0x0003640701007387 */ /* 0x000fe20000100800 */
[----:B------:R-:W-:-:S02]  /*fd30*/  ISETP.GE.AND P0, PT, R11, RZ, PT ;  /* 0x000000ff0b00720c */ /* 0x000fc40003f06270 */
[----:B------:R-:W-:Y:S01]  /*fd40*/  IMAD.MOV R10, RZ, RZ, -R10 ;  /* 0x000000ffff0a7224 */ /* 0x000fe200078e0a0a */
[----:B------:R-:W-:Y:S01]  /*fd50*/  IABS R11, R11 ;  /* 0x0000000b000b7213 */ /* 0x000fe20000000000 */
[----:B------:R-:W-:Y:S01]  /*fd60*/  IMAD R12, R4, R9, R12 ;  /* 0x00000009040c7224 */ /* 0x000fe200078e020c */
[----:B------:R-:W-:Y:S01]  /*fd70*/  IADD3 R9, R28, 0xd0, RZ ;  /* 0x000000d01c097810 */ /* 0x000fe20007ffe0ff */
[----:B0-----:R-:W-:Y:S02]  /*fd80*/  IMAD.MOV.U32 R6, RZ, RZ, R5 ;  /* 0x000000ffff067224 */ /* 0x001fe400078e0005 */
[----:B------:R-:W-:Y:S01]  /*fd90*/  IMAD R15, R4, R10, R15 ;  /* 0x0000000a040f7224 */ /* 0x000fe200078e020f */
[----:B------:R-:W-:Y:S01]  /*fda0*/  IABS R10, R9 ;  /* 0x00000009000a7213 */ /* 0x000fe20000000000 */
[----:B------:R-:W-:Y:S01]  /*fdb0*/  @!P4 IMAD.MOV R6, RZ, RZ, -R6 ;  /* 0x000000ffff06c224 */ /* 0x000fe200078e0a06 */
[----:B------:R-:W-:Y:S01]  /*fdc0*/  ISETP.GE.AND P4, PT, R0, RZ, PT ;  /* 0x000000ff0000720c */ /* 0x000fe20003f86270 */
[----:B------:R-:W-:Y:S01]  /*fdd0*/  @!P6 IMAD.IADD R3, R3, 0x1, -R4 ;  /* 0x000000010303e824 */ /* 0x000fe200078e0a04 */
[----:B------:R-:W-:Y:S01]  /*fde0*/  IABS R0, R0 ;  /* 0x0000000000007213 */ /* 0x000fe20000000000 */
[----:B------:R-:W-:Y:S01]  /*fdf0*/  IMAD.HI.U32 R18, R25, R10, RZ ;  /* 0x0000000a19127227 */ /* 0x000fe200078e00ff */
[----:B------:R0:W-:Y:S01]  /*fe00*/  STL [R1+0x368], R6 ;  /* 0x0003680601007387 */ /* 0x0001e20000100800 */
[----:B------:R-:W-:-:S02]  /*fe10*/  ISETP.GT.U32.AND P6, PT, R4, R12, PT ;  /* 0x0000000c0400720c */ /* 0x000fc40003fc4070 */
[----:B------:R-:W-:-:S04]  /*fe20*/  IMAD.HI.U32 R5, R25, R0, RZ ;  /* 0x0000000019057227 */ /* 0x000fc800078e00ff */
[----:B------:R-:W-:Y:S02]  /*fe30*/  IMAD.MOV R5, RZ, RZ, -R5 ;  /* 0x000000ffff057224 */ /* 0x000fe400078e0a05 */
[----:B------:R-:W-:Y:S02]  /*fe40*/  IMAD.MOV R18, RZ, RZ, -R18 ;  /* 0x000000ffff127224 */ /* 0x000fe400078e0a12 */
[----:B0-----:R-:W-:Y:S02]  /*fe50*/  IMAD.MOV.U32 R6, RZ, RZ, R2 ;  /* 0x000000ffff067224 */ /* 0x001fe400078e0002 */
[----:B------:R-:W-:Y:S01]  /*fe60*/  IMAD R0, R4, R5, R0 ;  /* 0x0000000504007224 */ /* 0x000fe200078e0200 */
[----:B------:R-:W-:Y:S01]  /*fe70*/  IADD3 R5, R28, 0xcf, RZ ;  /* 0x000000cf1c057810 */ /* 0x000fe20007ffe0ff */
[----:B------:R-:W-:Y:S01]  /*fe80*/  @!P5 IMAD.MOV R6, RZ, RZ, -R6 ;  /* 0x000000ffff06d224 */ /* 0x000fe200078e0a06 */
[----:B------:R-:W-:Y:S01]  /*fe90*/  ISETP.GT.U32.AND P5, PT, R4, R15, PT ;  /* 0x0000000f0400720c */ /* 0x000fe20003fa4070 */
[----:B------:R-:W-:Y:S01]  /*fea0*/  IMAD.HI.U32 R2, R25, R11, RZ ;  /* 0x0000000b19027227 */ /* 0x000fe200078e00ff */
[----:B------:R-:W-:-:S02]  /*feb0*/  IABS R16, R5 ;  /* 0x0000000500107213 */ /* 0x000fc40000000000 */
[----:B------:R0:W-:Y:S01]  /*fec0*/  STL [R1+0x35c], R6 ;  /* 0x00035c0601007387 */ /* 0x0001e20000100800 */
[----:B------:R-:W-:Y:S02]  /*fed0*/  IMAD.MOV R2, RZ, RZ, -R2 ;  /* 0x000000ffff027224 */ /* 0x000fe400078e0a02 */
[----:B------:R-:W-:Y:S02]  /*fee0*/  @!P6 IMAD.IADD R12, R12, 0x1, -R4 ;  /* 0x000000010c0ce824 */ /* 0x000fe400078e0a04 */
[C---:B------:R-:W-:Y:S01]  /*fef0*/  IMAD R11, R4.reuse, R2, R11 ;  /* 0x00000002040b7224 */ /* 0x040fe200078e020b */
[----:B------:R-:W-:Y:S01]  /*ff00*/  IABS R2, R19 ;  /* 0x0000001300027213 */ /* 0x000fe20000000000 */
[C---:B------:R-:W-:Y:S01]  /*ff10*/  IMAD R10, R4.reuse, R18, R10 ;  /* 0x00000012040a7224 */ /* 0x040fe200078e020a */
[----:B------:R-:W-:Y:S01]  /*ff20*/  ISETP.GT.U32.AND P6, PT, R4, R12, PT ;  /* 0x0000000c0400720c */ /* 0x000fe20003fc4070 */
[----:B------:R-:W-:Y:S02]  /*ff30*/  @!P5 IMAD.IADD R15, R15, 0x1, -R4 ;  /* 0x000000010f0fd824 */ /* 0x000fe400078e0a04 */
[----:B0-----:R-:W-:-:S02]  /*ff40*/  IMAD.MOV.U32 R6, RZ, RZ, R3 ;  /* 0x000000ffff067224 */ /* 0x001fc400078e0003 */
[----:B------:R-:W-:Y:S01]  /*ff50*/  IMAD.HI.U32 R3, R25, R17, RZ ;  /* 0x0000001119037227 */ /* 0x000fe200078e00ff */
[----:B------:R-:W-:-:S03]  /*ff60*/  ISETP.GT.U32.AND P5, PT, R4, R15, PT ;  /* 0x0000000f0400720c */ /* 0x000fc60003fa4070 */
[----:B------:R-:W-:Y:S01]  /*ff70*/  @!P2 IMAD.MOV R6, RZ, RZ, -R6 ;  /* 0x000000ffff06a224 */ /* 0x000fe200078e0a06 */
[C---:B------:R-:W-:Y:S01]  /*ff80*/  ISETP.GT.U32.AND P2, PT, R4.reuse, R0, PT ;  /* 0x000000000400720c */ /* 0x040fe20003f44070 */
[----:B------:R-:W-:Y:S02]  /*ff90*/  IMAD.MOV R3, RZ, RZ, -R3 ;  /* 0x000000ffff037224 */ /* 0x000fe400078e0a03 */
[----:B------:R-:W-:Y:S01]  /*ffa0*/  IMAD.HI.U32 R13, R25, R2, RZ ;  /* 0x00000002190d7227 */ /* 0x000fe200078e00ff */
[----:B------:R0:W-:Y:S03]  /*ffb0*/  STL [R1+0x360], R6 ;  /* 0x0003600601007387 */ /* 0x0001e60000100800 */
[----:B------:R-:W-:Y:S01]  /*ffc0*/  IMAD R17, R4, R3, R17 ;  /* 0x0000000304117224 */ /* 0x000fe200078e0211 */
[----:B------:R-:W-:Y:S01]  /*ffd0*/  IADD3 R3, R28, 0xce, RZ ;  /* 0x000000ce1c037810 */ /* 0x000fe20007ffe0ff */
[----:B------:R-:W-:Y:S01]  /*ffe0*/  @!P5 IMAD.IADD R15, R15, 0x1, -R4 ;  /* 0x000000010f0fd824 */ /* 0x000fe200078e0a04 */
[----:B------:R-:W-:Y:S01]  /*fff0*/  ISETP.GT.U32.AND P5, PT, R4, R11, PT ;  /* 0x0000000b0400720c */ /* 0x000fe20003fa4070 */
[----:B------:R-:W-:-:S02]  /*10000*/  IMAD.MOV R13, RZ, RZ, -R13 ;  /* 0x000000ffff0d7224 */ /* 0x000fc400078e0a0d */
[----:B------:R-:W-:Y:S02]  /*10010*/  @!P2 IMAD.IADD R0, R0, 0x1, -R4 ;  /* 0x000000010000a824 */ /* 0x000fe400078e0a04 */
[----:B0-----:R-:W-:Y:S01]  /*10020*/  IMAD.MOV.U32 R6, RZ, RZ, R15 ;  /* 0x000000ffff067224 */ /* 0x001fe200078e000f */
[----:B------:R-:W-:Y:S01]  /*10030*/  IABS R15, R3 ;  /* 0x00000003000f7213 */ /* 0x000fe20000000000 */
[C---:B------:R-:W-:Y:S01]  /*10040*/  IMAD R2, R4.reuse, R13, R2 ;  /* 0x0000000d04027224 */ /* 0x040fe200078e0202 */
[----:B------:R-:W-:Y:S01]  /*10050*/  ISETP.GT.U32.AND P2, PT, R4, R0, PT ;  /* 0x000000000400720c */ /* 0x000fe20003f44070 */
[----:B------:R-:W-:Y:S01]  /*10060*/  @!P1 IMAD.MOV R6, RZ, RZ, -R6 ;  /* 0x000000ffff069224 */ /* 0x000fe200078e0a06 */
[----:B------:R-:W-:Y:S01]  /*10070*/  ISETP.GE.AND P1, PT, R19, RZ, PT ;  /* 0x000000ff1300720c */ /* 0x000fe20003f26270 */
[--C-:B------:R-:W-:Y:S01]  /*10080*/  @!P6 IMAD.IADD R12, R12, 0x1, -R4.reuse ;  /* 0x000000010c0ce824 */ /* 0x100fe200078e0a04 */
[----:B------:R-:W-:Y:S01]  /*10090*/  ISETP.GT.U32.AND P6, PT, R4, R2, PT ;  /* 0x000000020400720c */ /* 0x000fe20003fc4070 */
[----:B------:R-:W-:Y:S01]  /*100a0*/  @!P5 IMAD.IADD R11, R11, 0x1, -R4 ;  /* 0x000000010b0bd824 */ /* 0x000fe200078e0a04 */
[----:B------:R0:W-:Y:S01]  /*100b0*/  STL [R1+0x33c], R6 ;  /* 0x00033c0601007387 */ /* 0x0001e20000100800 */
[----:B------:R-:W-:-:S03]  /*100c0*/  IMAD.HI.U32 R13, R25, R16, RZ ;  /* 0x00000010190d7227 */ /* 0x000fc600078e00ff */
[----:B------:R-:W-:Y:S01]  /*100d0*/  ISETP.GT.U32.AND P5, PT, R4, R11, PT ;  /* 0x0000000b0400720c */ /* 0x000fe20003fa4070 */
[----:B------:R-:W-:Y:S02]  /*100e0*/  IMAD.MOV R13, RZ, RZ, -R13 ;  /* 0x000000ffff0d7224 */ /* 0x000fe400078e0a0d */
[----:B------:R-:W-:Y:S01]  /*100f0*/  @!P2 IMAD.IADD R0, R0, 0x1, -R4 ;  /* 0x000000010000a824 */ /* 0x000fe200078e0a04 */
[C---:B------:R-:W-:Y:S01]  /*10100*/  ISETP.GT.U32.AND P2, PT, R4.reuse, R17, PT ;  /* 0x000000110400720c */ /* 0x040fe20003f44070 */
[----:B------:R-:W-:Y:S01]  /*10110*/  IMAD R16, R4, R13, R16 ;  /* 0x0000000d04107224 */ /* 0x000fe200078e0210 */
[----:B------:R-:W-:Y:S01]  /*10120*/  IADD3 R13, R28, 0xcb, RZ ;  /* 0x000000cb1c0d7810 */ /* 0x000fe20007ffe0ff */
[----:B0-----:R-:W-:Y:S02]  /*10130*/  IMAD.MOV.U32 R6, RZ, RZ, R12 ;  /* 0x000000ffff067224 */ /* 0x001fe400078e000c */
[----:B------:R-:W-:-:S04]  /*10140*/  IMAD.HI.U32 R12, R25, R15, RZ ;  /* 0x0000000f190c7227 */ /* 0x000fc800078e00ff */
[----:B------:R-:W-:Y:S02]  /*10150*/  @!P3 IMAD.MOV R6, RZ, RZ, -R6 ;  /* 0x000000ffff06b224 */ /* 0x000fe400078e0a06 */
[--C-:B------:R-:W-:Y:S01]  /*10160*/  @!P6 IMAD.IADD R2, R2, 0x1, -R4.reuse ;  /* 0x000000010202e824 */ /* 0x100fe200078e0a04 */
[----:B------:R-:W-:Y:S01]  /*10170*/  ISETP.GE.AND P6, PT, R14, RZ, PT ;  /* 0x000000ff0e00720c */ /* 0x000fe20003fc6270 */
[--C-:B------:R-:W-:Y:S01]  /*10180*/  @!P2 IMAD.IADD R17, R17, 0x1, -R4.reuse ;  /* 0x000000011111a824 */ /* 0x100fe200078e0a04 */
[----:B------:R0:W-:Y:S01]  /*10190*/  STL [R1+0x334], R6 ;  /* 0x0003340601007387 */ /* 0x0001e20000100800 */
[----:B------:R-:W-:Y:S01]  /*101a0*/  @!P5 IMAD.IADD R11, R11, 0x1, -R4 ;  /* 0x000000010b0bd824 */ /* 0x000fe200078e0a04 */
[C---:B------:R-:W-:Y:S01]  /*101b0*/  ISETP.GT.U32.AND P5, PT, R4.reuse, R10, PT ;  /* 0x0000000a0400720c */ /* 0x040fe20003fa4070 */
[----:B------:R-:W-:Y:S01]  /*101c0*/  IMAD.MOV R12, RZ, RZ, -R12 ;  /* 0x000000ffff0c7224 */ /* 0x000fe200078e0a0c */
[C---:B------:R-:W-:Y:S01]  /*101d0*/  ISETP.GT.U32.AND P3, PT, R4.reuse, R17, PT ;  /* 0x000000110400720c */ /* 0x040fe20003f64070 */
[----:B------:R-:W-:Y:S01]  /*101e0*/  @!P4 IMAD.MOV R0, RZ, RZ, -R0 ;  /* 0x000000ffff00c224 */ /* 0x000fe200078e0a00 */
[C---:B------:R-:W-:Y:S01]  /*101f0*/  ISETP.GT.U32.AND P2, PT, R4.reuse, R2, PT ;  /* 0x000000020400720c */ /* 0x040fe20003f44070 */
[----:B------:R-:W-:Y:S01]  /*10200*/  IMAD R15, R4, R12, R15 ;  /* 0x0000000c040f7224 */ /* 0x000fe200078e020f */
[----:B------:R-:W-:Y:S01]  /*10210*/  ISETP.GE.AND P4, PT, R9, RZ, PT ;  /* 0x000000ff0900720c */ /* 0x000fe20003f86270 */
[----:B0-----:R-:W-:Y:S01]  /*10220*/  IMAD.MOV.U32 R6, RZ, RZ, R11 ;  /* 0x000000ffff067224 */ /* 0x001fe200078e000b */
[----:B------:R0:W-:Y:S01]  /*10230*/  STL [R1+0x330], R0 ;  /* 0x0003300001007387 */ /* 0x0001e20000100800 */
[----:B------:R-:W-:-:S02]  /*10240*/  IADD3 R9, R28, 0xcc, RZ ;  /* 0x000000cc1c097810 */ /* 0x000fc40007ffe0ff */
[----:B------:R-:W-:Y:S01]  /*10250*/  @!P0 IMAD.MOV R6, RZ, RZ, -R6 ;  /* 0x000000ffff068224 */ /* 0x000fe200078e0a06 */
[----:B------:R-:W-:Y:S01]  /*10260*/  ISETP.GT.U32.AND P0, PT, R4, R16, PT ;  /* 0x000000100400720c */ /* 0x000fe20003f04070 */
[--C-:B------:R-:W-:Y:S01]  /*10270*/  @!P5 IMAD.IADD R10, R10, 0x1, -R4.reuse ;  /* 0x000000010a0ad824 */ /* 0x100fe200078e0a04 */
[----:B------:R-:W-:Y:S01]  /*10280*/  ISETP.GE.AND P5, PT, R3, RZ, PT ;  /* 0x000000ff0300720c */ /* 0x000fe20003fa6270 */
[--C-:B------:R-:W-:Y:S01]  /*10290*/  @!P3 IMAD.IADD R17, R17, 0x1, -R4.reuse ;  /* 0x000000011111b824 */ /* 0x100fe200078e0a04 */
[----:B------:R-:W-:Y:S01]  /*102a0*/  ISETP.GT.U32.AND P3, PT, R4, R15, PT ;  /* 0x0000000f0400720c */ /* 0x000fe20003f64070 */
[----:B------:R-:W-:Y:S01]  /*102b0*/  @!P2 IMAD.IADD R2, R2, 0x1, -R4 ;  /* 0x000000010202a824 */ /* 0x000fe200078e0a04 */
[----:B0-----:R-:W-:Y:S01]  /*102c0*/  IADD3 R0, R28, 0xcd, RZ ;  /* 0x000000cd1c007810 */ /* 0x001fe20007ffe0ff */
[----:B------:R0:W-:Y:S01]  /*102d0*/  STL [R1+0x32c], R6 ;  /* 0x00032c0601007387 */ /* 0x0001e20000100800 */
[----:B------:R-:W-:Y:S01]  /*102e0*/  IABS R3, R9 ;  /* 0x0000000900037213 */ /* 0x000fe20000000000 */
[----:B------:R-:W-:Y:S01]  /*102f0*/  IMAD.MOV.U32 R7, RZ, RZ, R17 ;  /* 0x000000ffff077224 */ /* 0x000fe200078e0011 */
[----:B------:R-:W-:-:S02]  /*10300*/  IABS R11, R0 ;  /* 0x00000000000b7213 */ /* 0x000fc40000000000 */
[----:B------:R-:W-:Y:S01]  /*10310*/  ISETP.GE.AND P2, PT, R5, RZ, PT ;  /* 0x000000ff0500720c */ /* 0x000fe20003f46270 */
[----:B------:R-:W-:Y:S01]  /*10320*/  @!P0 IMAD.IADD R16, R16, 0x1, -R4 ;  /* 0x0000000110108824 */ /* 0x000fe200078e0a04 */
[----:B------:R-:W-:Y:S01]  /*10330*/  ISETP.GT.U32.AND P0, PT, R4, R10, PT ;  /* 0x0000000a0400720c */ /* 0x000fe20003f04070 */
[----:B------:R-:W-:Y:S01]  /*10340*/  IMAD.HI.U32 R5, R25, R11, RZ ;  /* 0x0000000b19057227 */ /* 0x000fe200078e00ff */
[----:B------:R-:W-:Y:S02]  /*10350*/  IABS R14, R13 ;  /* 0x0000000d000e7213 */ /* 0x000fe40000000000 */
[----:B------:R-:W-:Y:S01]  /*10360*/  IADD3 R12, R28, 0xca, RZ ;  /* 0x000000ca1c0c7810 */ /* 0x000fe20007ffe0ff */
[----:B0-----:R-:W-:Y:S02]  /*10370*/  IMAD.MOV.U32 R6, RZ, RZ, R2 ;  /* 0x000000ffff067224 */ /* 0x001fe400078e0002 */
[----:B------:R-:W-:Y:S01]  /*10380*/  @!P3 IMAD.IADD R15, R15, 0x1, -R4 ;  /* 0x000000010f0fb824 */ /* 0x000fe200078e0a04 */
[C---:B------:R-:W-:Y:S01]  /*10390*/  ISETP.GT.U32.AND P3, PT, R4.reuse, R16, PT ;  /* 0x000000100400720c */ /* 0x040fe20003f64070 */
[----:B------:R-:W-:Y:S01]  /*103a0*/  IMAD.MOV.U32 R2, RZ, RZ, R3 ;  /* 0x000000ffff027224 */ /* 0x000fe200078e0003 */
[----:B------:R-:W-:Y:S01]  /*103b0*/  IABS R19, R12 ;  /* 0x0000000c00137213 */ /* 0x000fe20000000000 */
[----:B------:R-:W-:Y:S01]  /*103c0*/  @!P1 IMAD.MOV R6, RZ, RZ, -R6 ;  /* 0x000000ffff069224 */ /* 0x000fe200078e0a06 */
[----:B------:R-:W-:Y:S01]  /*103d0*/  ISETP.GT.U32.AND P1, PT, R4, R15, PT ;  /* 0x0000000f0400720c */ /* 0x000fe20003f24070 */
[----:B------:R-:W-:-:S02]  /*103e0*/  IMAD.MOV R5, RZ, RZ, -R5 ;  /* 0x000000ffff057224 */ /* 0x000fc400078e0a05 */
[----:B------:R-:W-:Y:S01]  /*103f0*/  IMAD.HI.U32 R3, R25, R2, RZ ;  /* 0x0000000219037227 */ /* 0x000fe200078e00ff */
[----:B------:R0:W-:Y:S03]  /*10400*/  STL [R1+0x304], R6 ;  /* 0x0003040601007387 */ /* 0x0001e60000100800 */
[----:B------:R-:W-:Y:S02]  /*10410*/  IMAD R11, R4, R5, R11 ;  /* 0x00000005040b7224 */ /* 0x000fe400078e020b */
[----:B------:R-:W-:Y:S02]  /*10420*/  IMAD.MOV R3, RZ, RZ, -R3 ;  /* 0x000000ffff037224 */ /* 0x000fe400078e0a03 */
[----:B------:R-:W-:Y:S01]  /*10430*/  @!P0 IMAD.IADD R10, R10, 0x1, -R4 ;  /* 0x000000010a0a8824 */ /* 0x000fe200078e0a04 */
[C---:B------:R-:W-:Y:S01]  /*10440*/  ISETP.GT.U32.AND P0, PT, R4.reuse, R11, PT ;  /* 0x0000000b0400720c */ /* 0x040fe20003f04070 */
[----:B------:R-:W-:-:S02]  /*10450*/  IMAD R2, R4, R3, R2 ;  /* 0x0000000304027224 */ /* 0x000fc400078e0202 */
[----:B------:R-:W-:Y:S02]  /*10460*/  @!P1 IMAD.IADD R15, R15, 0x1, -R4 ;  /* 0x000000010f0f9824 */ /* 0x000fe400078e0a04 */
[----:B------:R-:W-:Y:S01]  /*10470*/  IMAD.HI.U32 R3, R25, R14, RZ ;  /* 0x0000000e19037227 */ /* 0x000fe200078e00ff */
[----:B------:R-:W-:-:S03]  /*10480*/  ISETP.GT.U32.AND P1, PT, R4, R2, PT ;  /* 0x000000020400720c */ /* 0x000fc60003f24070 */
[----:B------:R-:W-:Y:S02]  /*10490*/  IMAD.MOV R3, RZ, RZ, -R3 ;  /* 0x000000ffff037224 */ /* 0x000fe400078e0a03 */
[--C-:B------:R-:W-:Y:S01]  /*104a0*/  @!P3 IMAD.IADD R16, R16, 0x1, -R4.reuse ;  /* 0x000000011010b824 */ /* 0x100fe200078e0a04 */
[----:B------:R-:W-:Y:S01]  /*104b0*/  ISETP.GE.AND P3, PT, R0, RZ, PT ;  /* 0x000000ff0000720c */ /* 0x000fe20003f66270 */
[----:B------:R-:W-:Y:S01]  /*104c0*/  @!P0 IMAD.IADD R11, R11, 0x1, -R4 ;  /* 0x000000010b0b8824 */ /* 0x000fe200078e0a04 */
[C---:B------:R-:W-:Y:S01]  /*104d0*/  IADD3 R0, R28.reuse, 0xc9, RZ ;  /* 0x000000c91c007810 */ /* 0x040fe20007ffe0ff */
[----:B------:R-:W-:Y:S01]  /*104e0*/  IMAD.HI.U32 R5, R25, R19, RZ ;  /* 0x0000001319057227 */ /* 0x000fe200078e00ff */
[----:B------:R-:W-:Y:S02]  /*104f0*/  ISETP.GE.AND P0, PT, R9, RZ, PT ;  /* 0x000000ff0900720c */ /* 0x000fe40003f06270 */
[----:B------:R-:W-:Y:S01]  /*10500*/  IADD3 R9, R28, 0xc8, RZ ;  /* 0x000000c81c097810 */ /* 0x000fe20007ffe0ff */
[----:B------:R-:W-:Y:S01]  /*10510*/  IMAD R14, R4, R3, R14 ;  /* 0x00000003040e7224 */ /* 0x000fe200078e020e */
[----:B------:R-:W-:Y:S01]  /*10520*/  IABS R3, R0 ;  /* 0x0000000000037213 */ /* 0x000fe20000000000 */
[----:B------:R-:W-:Y:S01]  /*10530*/  @!P1 IMAD.IADD R2, R2, 0x1, -R4 ;  /* 0x0000000102029824 */ /* 0x000fe200078e0a04 */
[----:B------:R-:W-:Y:S01]  /*10540*/  ISETP.GT.U32.AND P1, PT, R4, R11, PT ;  /* 0x0000000b0400720c */ /* 0x000fe20003f24070 */
[----:B0-----:R-:W-:-:S02]  /*10550*/  IMAD.MOV.U32 R6, RZ, RZ, R10 ;  /* 0x000000ffff067224 */ /* 0x001fc400078e000a */
[----:B------:R-:W-:Y:S01]  /*10560*/  @!P6 IMAD.MOV R7, RZ, RZ, -R7 ;  /* 0x000000ffff07e224 */ /* 0x000fe200078e0a07 */
[C---:B------:R-:W-:Y:S01]  /*10570*/  ISETP.GT.U32.AND P6, PT, R4.reuse, R2, PT ;  /* 0x000000020400720c */ /* 0x040fe20003fc4070 */
[----:B------:R-:W-:Y:S02]  /*10580*/  IMAD.MOV R5, RZ, RZ, -R5 ;  /* 0x000000ffff057224 */ /* 0x000fe400078e0a05 */
[----:B------:R-:W-:Y:S01]  /*10590*/  @!P4 IMAD.MOV R6, RZ, RZ, -R6 ;  /* 0x000000ffff06c224 */ /* 0x000fe200078e0a06 */
[C---:B------:R-:W-:Y:S01]  /*105a0*/  ISETP.GT.U32.AND P4, PT, R4.reuse, R14, PT ;  /* 0x0000000e0400720c */ /* 0x040fe20003f84070 */
[----:B------:R0:W-:Y:S01]  /*105b0*/  STL [R1+0x308], R7 ;  /* 0x0003080701007387 */ /* 0x0001e20000100800 */
[----:B------:R-:W-:Y:S01]  /*105c0*/  IMAD R19, R4, R5, R19 ;  /* 0x0000000504137224 */ /* 0x000fe200078e0213 */
[----:B------:R-:W-:Y:S01]  /*105d0*/  IABS R5, R9 ;  /* 0x0000000900057213 */ /* 0x000fe20000000000 */
[----:B------:R-:W-:Y:S01]  /*105e0*/  IMAD.HI.U32 R10, R25, R3, RZ ;  /* 0x00000003190a7227 */ /* 0x000fe200078e00ff */
[----:B------:R1:W-:Y:S03]  /*105f0*/  STL [R1+0x324], R6 ;  /* 0x0003240601007387 */ /* 0x0003e60000100800 */
[----:B------:R-:W-:Y:S01]  /*10600*/  @!P1 IMAD.IADD R11, R11, 0x1, -R4 ;  /* 0x000000010b0b9824 */ /* 0x000fe200078e0a04 */
[----:B------:R-:W-:Y:S01]  /*10610*/  ISETP.GE.AND P1, PT, R12, RZ, PT ;  /* 0x000000ff0c00720c */ /* 0x000fe20003f26270 */
[----:B------:R-:W-:-:S02]  /*10620*/  IMAD.MOV R10, RZ, RZ, -R10 ;  /* 0x000000ffff0a7224 */ /* 0x000fc400078e0a0a */
[----:B0-----:R-:W-:Y:S02]  /*10630*/  IMAD.MOV.U32 R7, RZ, RZ, R16 ;  /* 0x000000ffff077224 */ /* 0x001fe400078e0010 */
[----:B------:R-:W-:Y:S01]  /*10640*/  @!P6 IMAD.IADD R2, R2, 0x1, -R4 ;  /* 0x000000010202e824 */ /* 0x000fe200078e0a04 */
[----:B------:R-:W-:Y:S01]  /*10650*/  ISETP.GE.AND P6, PT, R0, RZ, PT ;  /* 0x000000ff0000720c */ /* 0x000fe20003fc6270 */
[----:B-1----:R-:W-:Y:S01]  /*10660*/  IMAD.MOV.U32 R6, RZ, RZ, R15 ;  /* 0x000000ffff067224 */ /* 0x002fe200078e000f */
[----:B------:R-:W-:Y:S01]  /*10670*/  IADD3 R0, R28, 0xc7, RZ ;  /* 0x000000c71c007810 */ /* 0x000fe20007ffe0ff */
[----:B------:R-:W-:Y:S01]  /*10680*/  @!P2 IMAD.MOV R7, RZ, RZ, -R7 ;  /* 0x000000ffff07a224 */ /* 0x000fe200078e0a07 */
[----:B------:R-:W-:Y:S01]  /*10690*/  ISETP.GT.U32.AND P2, PT, R4, R19, PT ;  /* 0x000000130400720c */ /* 0x000fe20003f44070 */
[----:B------:R-:W-:-:S03]  /*106a0*/  IMAD.HI.U32 R15, R25, R5, RZ ;  /* 0x00000005190f7227 */ /* 0x000fc600078e00ff */
[----:B------:R0:W-:Y:S01]  /*106b0*/  STL [R1+0x310], R7 ;  /* 0x0003100701007387 */ /* 0x0001e20000100800 */
[----:B------:R-:W-:Y:S01]  /*106c0*/  @!P5 IMAD.MOV R6, RZ, RZ, -R6 ;  /* 0x000000ffff06d224 */ /* 0x000fe200078e0a06 */
[----:B------:R-:W-:Y:S01]  /*106d0*/  ISETP.GE.AND P5, PT, R13, RZ, PT ;  /* 0x000000ff0d00720c */ /* 0x000fe20003fa6270 */
[----:B------:R-:W-:Y:S02]  /*106e0*/  IMAD.MOV R15, RZ, RZ, -R15 ;  /* 0x000000ffff0f7224 */ /* 0x000fe400078e0a0f */
[--C-:B------:R-:W-:Y:S01]  /*106f0*/  @!P4 IMAD.IADD R14, R14, 0x1, -R4.reuse ;  /* 0x000000010e0ec824 */ /* 0x100fe200078e0a04 */
[----:B------:R1:W-:Y:S01]  /*10700*/  STL [R1+0x320], R6 ;  /* 0x0003200601007387 */ /* 0x0003e20000100800 */
[----:B------:R-:W-:Y:S01]  /*10710*/  IMAD R3, R4, R10, R3 ;  /* 0x0000000a04037224 */ /* 0x000fe200078e0203 */
[----:B------:R-:W-:Y:S01]  /*10720*/  IADD3 R10, R28, 0xc6, RZ ;  /* 0x000000c61c0a7810 */ /* 0x000fe20007ffe0ff */
[C---:B------:R-:W-:Y:S01]  /*10730*/  IMAD R5, R4.reuse, R15, R5 ;  /* 0x0000000f04057224 */ /* 0x040fe200078e0205 */
[----:B------:R-:W-:Y:S01]  /*10740*/  ISETP.GT.U32.AND P4, PT, R4, R14, PT ;  /* 0x0000000e0400720c */ /* 0x000fe20003f84070 */
[----:B0-----:R-:W-:Y:S01]  /*10750*/  IMAD.MOV.U32 R7, RZ, RZ, R11 ;  /* 0x000000ffff077224 */ /* 0x001fe200078e000b */
[----:B------:R-:W-:Y:S01]  /*10760*/  IABS R11, R0 ;  /* 0x00000000000b7213 */ /* 0x000fe20000000000 */
[----:B------:R-:W-:Y:S01]  /*10770*/  @!P2 IMAD.IADD R19, R19, 0x1, -R4 ;  /* 0x000000011313a824 */ /* 0x000fe200078e0a04 */
[----:B------:R-:W-:Y:S01]  /*10780*/  IADD3 R15, R28, 0xc3, RZ ;  /* 0x000000c31c0f7810 */ /* 0x000fe20007ffe0ff */
[----:B------:R-:W-:Y:S01]  /*10790*/  @!P3 IMAD.MOV R7, RZ, RZ, -R7 ;  /* 0x000000ffff07b224 */ /* 0x000fe200078e0a07 */
[C---:B------:R-:W-:Y:S01]  /*107a0*/  ISETP.GT.U32.AND P3, PT, R4.reuse, R3, PT ;  /* 0x000000030400720c */ /* 0x040fe20003f64070 */
[----:B-1----:R-:W-:Y:S01]  /*107b0*/  IMAD.MOV.U32 R6, RZ, RZ, R2 ;  /* 0x000000ffff067224 */ /* 0x002fe200078e0002 */
[----:B------:R-:W-:Y:S01]  /*107c0*/  ISETP.GT.U32.AND P2, PT, R4, R19, PT ;  /* 0x000000130400720c */ /* 0x000fe20003f44070 */
[----:B------:R-:W-:Y:S01]  /*107d0*/  IMAD.HI.U32 R12, R25, R11, RZ ;  /* 0x0000000b190c7227 */ /* 0x000fe200078e00ff */
[----:B------:R-:W-:Y:S01]  /*107e0*/  STL [R1+0x314], R7 ;  /* 0x0003140701007387 */ /* 0x000fe20000100800 */
[----:B------:R-:W-:-:S02]  /*107f0*/  IABS R2, R10 ;  /* 0x0000000a00027213 */ /* 0x000fc40000000000 */
[----:B------:R-:W-:Y:S01]  /*10800*/  @!P0 IMAD.MOV R6, RZ, RZ, -R6 ;  /* 0x000000ffff068224 */ /* 0x000fe200078e0a06 */
[----:B------:R-:W-:Y:S01]  /*10810*/  ISETP.GT.U32.AND P0, PT, R4, R5, PT ;  /* 0x000000050400720c */ /* 0x000fe20003f04070 */
[----:B------:R-:W-:Y:S01]  /*10820*/  @!P4 IMAD.IADD R14, R14, 0x1, -R4 ;  /* 0x000000010e0ec824 */ /* 0x000fe200078e0a04 */
[----:B------:R-:W-:Y:S01]  /*10830*/  ISETP.GE.AND P4, PT, R9, RZ, PT ;  /* 0x000000ff0900720c */ /* 0x000fe20003f86270 */
[----:B------:R-:W-:Y:S01]  /*10840*/  IMAD.MOV R12, RZ, RZ, -R12 ;  /* 0x000000ffff0c7224 */ /* 0x000fe200078e0a0c */
[----:B------:R0:W-:Y:S01]  /*10850*/  STL [R1+0x31c], R6 ;  /* 0x00031c0601007387 */ /* 0x0001e20000100800 */
[--C-:B------:R-:W-:Y:S01]  /*10860*/  @!P3 IMAD.IADD R3, R3, 0x1, -R4.reuse ;  /* 0x000000010303b824 */ /* 0x100fe200078e0a04 */
[----:B------:R-:W-:Y:S01]  /*10870*/  IADD3 R9, R28, 0xc5, RZ ;  /* 0x000000c51c097810 */ /* 0x000fe20007ffe0ff */
[----:B------:R-:W-:Y:S01]  /*10880*/  @!P2 IMAD.IADD R19, R19, 0x1, -R4 ;  /* 0x000000011313a824 */ /* 0x000fe200078e0a04 */
[----:B------:R-:W-:Y:S01]  /*10890*/  ISETP.GE.AND P2, PT, R0, RZ, PT ;  /* 0x000000ff0000720c */ /* 0x000fe20003f46270 */
[----:B------:R-:W-:Y:S01]  /*108a0*/  IMAD.HI.U32 R0, R25, R2, RZ ;  /* 0x0000000219007227 */ /* 0x000fe200078e00ff */
[----:B------:R-:W-:-:S02]  /*108b0*/  ISETP.GT.U32.AND P3, PT, R4, R3, PT ;  /* 0x000000030400720c */ /* 0x000fc40003f64070 */
[----:B------:R-:W-:Y:S01]  /*108c0*/  IABS R13, R9 ;  /* 0x00000009000d7213 */ /* 0x000fe20000000000 */
[----:B------:R-:W-:Y:S01]  /*108d0*/  @!P0 IMAD.IADD R5, R5, 0x1, -R4 ;  /* 0x0000000105058824 */ /* 0x000fe200078e0a04 */
[----:B------:R-:W-:Y:S01]  /*108e0*/  ISETP.GE.AND P0, PT, R10, RZ, PT ;  /* 0x000000ff0a00720c */ /* 0x000fe20003f06270 */
[----:B0-----:R-:W-:Y:S01]  /*108f0*/  IMAD.MOV.U32 R6, RZ, RZ, R14 ;  /* 0x000000ffff067224 */ /* 0x001fe200078e000e */
[----:B------:R-:W-:Y:S01]  /*10900*/  IADD3 R14, R28, 0xc4, RZ ;  /* 0x000000c41c0e7810 */ /* 0x000fe20007ffe0ff */
[----:B------:R-:W-:Y:S01]  /*10910*/  IMAD.MOV R0, RZ, RZ, -R0 ;  /* 0x000000ffff007224 */ /* 0x000fe200078e0a00 */
[----:B------:R-:W-:Y:S01]  /*10920*/  IABS R16, R15 ;  /* 0x0000000f00107213 */ /* 0x000fe20000000000 */
[----:B------:R-:W-:Y:S01]  /*10930*/  @!P5 IMAD.MOV R6, RZ, RZ, -R6 ;  /* 0x000000ffff06d224 */ /* 0x000fe200078e0a06 */
[C---:B------:R-:W-:Y:S01]  /*10940*/  ISETP.GT.U32.AND P5, PT, R4.reuse, R5, PT ;  /* 0x000000050400720c */ /* 0x040fe20003fa4070 */
[C---:B------:R-:W-:Y:S01]  /*10950*/  IMAD R11, R4.reuse, R12, R11 ;  /* 0x0000000c040b7224 */ /* 0x040fe200078e020b */
[----:B------:R-:W-:Y:S01]  /*10960*/  IABS R17, R14 ;  /* 0x0000000e00117213 */ /* 0x000fe20000000000 */
[C---:B------:R-:W-:Y:S01]  /*10970*/  IMAD R2, R4.reuse, R0, R2 ;  /* 0x0000000004027224 */ /* 0x040fe200078e0202 */
[----:B------:R0:W-:Y:S01]  /*10980*/  STL [R1+0x318], R6 ;  /* 0x0003180601007387 */ /* 0x0001e20000100800 */
[----:B------:R-:W-:Y:S01]  /*10990*/  @!P3 IMAD.IADD R3, R3, 0x1, -R4 ;  /* 0x000000010303b824 */ /* 0x000fe200078e0a04 */
[----:B------:R-:W-:Y:S01]  /*109a0*/  ISETP.GT.U32.AND P3, PT, R4, R11, PT ;  /* 0x0000000b0400720c */ /* 0x000fe20003f64070 */
[----:B------:R-:W-:Y:S01]  /*109b0*/  IMAD.HI.U32 R10, R25, R13, RZ ;  /* 0x0000000d190a7227 */ /* 0x000fe200078e00ff */
[----:B------:R-:W-:-:S02]  /*109c0*/  IADD3 R0, R28, 0xc2, RZ ;  /* 0x000000c21c007810 */ /* 0x000fc40007ffe0ff */
[----:B------:R-:W-:Y:S01]  /*109d0*/  IADD3 R12, R28, 0xc1, RZ ;  /* 0x000000c11c0c7810 */ /* 0x000fe20007ffe0ff */
[----:B------:R-:W-:Y:S02]  /*109e0*/  IMAD.MOV R10, RZ, RZ, -R10 ;  /* 0x000000ffff0a7224 */ /* 0x000fe400078e0a0a */
[----:B------:R-:W-:Y:S01]  /*109f0*/  @!P5 IMAD.IADD R5, R5, 0x1, -R4 ;  /* 0x000000010505d824 */ /* 0x000fe200078e0a04 */
[----:B------:R-:W-:Y:S01]  /*10a00*/  ISETP.GT.U32.AND P5, PT, R4, R2, PT ;  /* 0x000000020400720c */ /* 0x000fe20003fa4070 */
[----:B0-----:R-:W-:Y:S02]  /*10a10*/  IMAD.MOV.U32 R6, RZ, RZ, R19 ;  /* 0x000000ffff067224 */ /* 0x001fe400078e0013 */
[----:B------:R-:W-:-:S04]  /*10a20*/  IMAD.HI.U32 R20, R25, R17, RZ ;  /* 0x0000001119147227 */ /* 0x000fc800078e00ff */
[----:B------:R-:W-:Y:S02]  /*10a30*/  @!P3 IMAD.IADD R11, R11, 0x1, -R4 ;  /* 0x000000010b0bb824 */ /* 0x000fe400078e0a04 */
[----:B------:R-:W-:Y:S01]  /*10a40*/  @!P1 IMAD.MOV R6, RZ, RZ, -R6 ;  /* 0x000000ffff069224 */ /* 0x000fe200078e0a06 */
[----:B------:R-:W-:Y:S01]  /*10a50*/  ISETP.GE.AND P1, PT, R9, RZ, PT ;  /* 0x000000ff0900720c */ /* 0x000fe20003f26270 */
[----:B------:R-:W-:Y:S01]  /*10a60*/  IMAD R13, R4, R10, R13 ;  /* 0x0000000a040d7224 */ /* 0x000fe200078e020d */
[----:B------:R-:W-:Y:S01]  /*10a70*/  IABS R10, R0 ;  /* 0x00000000000a7213 */ /* 0x000fe20000000000 */
[----:B------:R-:W-:Y:S01]  /*10a80*/  @!P5 IMAD.IADD R2, R2, 0x1, -R4 ;  /* 0x000000010202d824 */ /* 0x000fe200078e0a04 */
[C---:B------:R-:W-:Y:S01]  /*10a90*/  ISETP.GT.U32.AND P5, PT, R4.reuse, R11, PT ;  /* 0x0000000b0400720c */ /* 0x040fe20003fa4070 */
[----:B------:R-:W-:Y:S01]  /*10aa0*/  IMAD.MOV R20, RZ, RZ, -R20 ;  /* 0x000000ffff147224 */ /* 0x000fe200078e0a14 */
[----:B------:R0:W-:Y:S01]  /*10ab0*/  STL [R1+0x30c], R6 ;  /* 0x00030c0601007387 */ /* 0x0001e20000100800 */
[----:B------:R-:W-:Y:S01]  /*10ac0*/  ISETP.GT.U32.AND P3, PT, R4, R13, PT ;  /* 0x0000000d0400720c */ /* 0x000fe20003f64070 */
[----:B------:R-:W-:-:S04]  /*10ad0*/  IMAD.HI.U32 R18, R25, R16, RZ ;  /* 0x0000001019127227 */ /* 0x000fc800078e00ff */
[C---:B------:R-:W-:Y:S01]  /*10ae0*/  IMAD R9, R4.reuse, R20, R17 ;  /* 0x0000001404097224 */ /* 0x040fe200078e0211 */
[----:B------:R-:W-:Y:S01]  /*10af0*/  IABS R17, R12 ;  /* 0x0000000c00117213 */ /* 0x000fe20000000000 */
[----:B------:R-:W-:Y:S02]  /*10b00*/  IMAD.MOV.U32 R19, RZ, RZ, R10 ;  /* 0x000000ffff137224 */ /* 0x000fe400078e000a */
[----:B0-----:R-:W-:Y:S02]  /*10b10*/  IMAD.MOV.U32 R6, RZ, RZ, R3 ;  /* 0x000000ffff067224 */ /* 0x001fe400078e0003 */
[----:B------:R-:W-:Y:S02]  /*10b20*/  IMAD.MOV R18, RZ, RZ, -R18 ;  /* 0x000000ffff127224 */ /* 0x000fe400078e0a12 */
[----:B------:R-:W-:Y:S01]  /*10b30*/  @!P6 IMAD.MOV R6, RZ, RZ, -R6 ;  /* 0x000000ffff06e224 */ /* 0x000fe200078e0a06 */
[C---:B------:R-:W-:Y:S01]  /*10b40*/  ISETP.GT.U32.AND P6, PT, R4.reuse, R2, PT ;  /* 0x000000020400720c */ /* 0x040fe20003fc4070 */
[----:B------:R-:W-:Y:S01]  /*10b50*/  @!P5 IMAD.IADD R11, R11, 0x1, -R4 ;  /* 0x000000010b0bd824 */ /* 0x000fe200078e0a04 */
[C---:B------:R-:W-:Y:S01]  /*10b60*/  ISETP.GT.U32.AND P5, PT, R4.reuse, R9, PT ;  /* 0x000000090400720c */ /* 0x040fe20003fa4070 */
[----:B------:R-:W-:Y:S01]  /*10b70*/  IMAD.HI.U32 R3, R25, R19, RZ ;  /* 0x0000001319037227 */ /* 0x000fe200078e00ff */
[----:B------:R0:W-:Y:S03]  /*10b80*/  STL [R1+0x300], R6 ;  /* 0x0003000601007387 */ /* 0x0001e60000100800 */
[----:B------:R-:W-:Y:S01]  /*10b90*/  IMAD R10, R4, R18, R16 ;  /* 0x00000012040a7224 */ /* 0x000fe200078e0210 */
[----:B------:R-:W-:Y:S01]  /*10ba0*/  IADD3 R16, R28, 0xc0, RZ ;  /* 0x000000c01c107810 */ /* 0x000fe20007ffe0ff */
[----:B------:R-:W-:-:S02]  /*10bb0*/  IMAD.MOV.U32 R7, RZ, RZ, R5 ;  /* 0x000000ffff077224 */ /* 0x000fc400078e0005 */
[----:B------:R-:W-:-:S04]  /*10bc0*/  IMAD.HI.U32 R5, R25, R17, RZ ;  /* 0x0000001119057227 */ /* 0x000fc800078e00ff */
[----:B0-----:R-:W-:Y:S02]  /*10bd0*/  IMAD.MOV.U32 R6, RZ, RZ, R11 ;  /* 0x000000ffff067224 */ /* 0x001fe400078e000b */
[----:B------:R-:W-:Y:S02]  /*10be0*/  IMAD.MOV R3, RZ, RZ, -R3 ;  /* 0x000000ffff037224 */ /* 0x000fe400078e0a03 */
[----:B------:R-:W-:Y:S02]  /*10bf0*/  @!P3 IMAD.IADD R13, R13, 0x1, -R4 ;  /* 0x000000010d0db824 */ /* 0x000fe400078e0a04 */
[----:B------:R-:W-:Y:S01]  /*10c00*/  @!P2 IMAD.MOV R6, RZ, RZ, -R6 ;  /* 0x000000ffff06a224 */ /* 0x000fe200078e0a06 */
[C---:B------:R-:W-:Y:S01]  /*10c10*/  ISETP.GT.U32.AND P2, PT, R4.reuse, R10, PT ;  /* 0x0000000a0400720c */ /* 0x040fe20003f44070 */
[----:B------:R-:W-:Y:S01]  /*10c20*/  IMAD.MOV R11, RZ, RZ, -R5 ;  /* 0x000000ffff0b7224 */ /* 0x000fe200078e0a05 */
[C---:B------:R-:W-:Y:S01]  /*10c30*/  ISETP.GT.U32.AND P3, PT, R4.reuse, R13, PT ;  /* 0x0000000d0400720c */ /* 0x040fe20003f64070 */
[----:B------:R-:W-:Y:S01]  /*10c40*/  IMAD R5, R4, R3, R19 ;  /* 0x0000000304057224 */ /* 0x000fe200078e0213 */
[----:B------:R-:W-:Y:S01]  /*10c50*/  IADD3 R3, R28, 0xbd, RZ ;  /* 0x000000bd1c037810 */ /* 0x000fe20007ffe0ff */
[----:B------:R-:W-:-:S02]  /*10c60*/  @!P5 IMAD.IADD R9, R9, 0x1, -R4 ;  /* 0x000000010909d824 */ /* 0x000fc400078e0a04 */
[----:B------:R-:W-:Y:S01]  /*10c70*/  @!P4 IMAD.MOV R7, RZ, RZ, -R7 ;  /* 0x000000ffff07c224 */ /* 0x000fe200078e0a07 */
[----:B------:R-:W-:Y:S01]  /*10c80*/  ISETP.GT.U32.AND P5, PT, R4, R5, PT ;  /* 0x000000050400720c */ /* 0x000fe20003fa4070 */
[--C-:B------:R-:W-:Y:S01]  /*10c90*/  @!P6 IMAD.IADD R2, R2, 0x1, -R4.reuse ;  /* 0x000000010202e824 */ /* 0x100fe200078e0a04 */
[----:B------:R-:W-:Y:S02]  /*10ca0*/  ISETP.GE.AND P6, PT, R15, RZ, PT ;  /* 0x000000ff0f00720c */ /* 0x000fe40003fc6270 */
[----:B------:R0:W-:Y:S01]  /*10cb0*/  STL [R1+0x2fc], R7 ;  /* 0x0002fc0701007387 */ /* 0x0001e20000100800 */
[--C-:B------:R-:W-:Y:S01]  /*10cc0*/  @!P2 IMAD.IADD R10, R10, 0x1, -R4.reuse ;  /* 0x000000010a0aa824 */ /* 0x100fe200078e0a04 */
[----:B------:R-:W-:Y:S01]  /*10cd0*/  ISETP.GT.U32.AND P2, PT, R4, R9, PT ;  /* 0x000000090400720c */ /* 0x000fe20003f44070 */
[----:B------:R-:W-:Y:S01]  /*10ce0*/  @!P3 IMAD.IADD R13, R13, 0x1, -R4 ;  /* 0x000000010d0db824 */ /* 0x000fe200078e0a04 */
[----:B------:R1:W-:Y:S01]  /*10cf0*/  STL [R1+0x2f8], R6 ;  /* 0x0002f80601007387 */ /* 0x0003e20000100800 */
[----:B------:R-:W-:Y:S01]  /*10d00*/  ISETP.GE.AND P3, PT, R0, RZ, PT ;  /* 0x000000ff0000720c */ /* 0x000fe20003f66270 */
[----:B------:R-:W-:Y:S01]  /*10d10*/  IMAD R0, R4, R11, R17 ;  /* 0x0000000b04007224 */ /* 0x000fe200078e0211 */
[----:B------:R-:W-:-:S02]  /*10d20*/  IABS R17, R16 ;  /* 0x0000001000117213 */ /* 0x000fc40000000000 */
[----:B------:R-:W-:Y:S01]  /*10d30*/  @!P5 IMAD.IADD R5, R5, 0x1, -R4 ;  /* 0x000000010505d824 */ /* 0x000fe200078e0a04 */
[----:B------:R-:W-:Y:S01]  /*10d40*/  ISETP.GE.AND P4, PT, R14, RZ, PT ;  /* 0x000000ff0e00720c */ /* 0x000fe20003f86270 */
[----:B0-----:R-:W-:Y:S01]  /*10d50*/  IMAD.MOV.U32 R7, RZ, RZ, R13 ;  /* 0x000000ffff077224 */ /* 0x001fe200078e000d */
[----:B------:R-:W-:Y:S01]  /*10d60*/  IADD3 R11, R28, 0xbf, RZ ;  /* 0x000000bf1c0b7810 */ /* 0x000fe20007ffe0ff */
[----:B------:R-:W-:Y:S01]  /*10d70*/  IMAD.HI.U32 R19, R25, R17, RZ ;  /* 0x0000001119137227 */ /* 0x000fe200078e00ff */
[----:B------:R-:W-:Y:S02]  /*10d80*/  ISETP.GT.U32.AND P5, PT, R4, R5, PT ;  /* 0x000000050400720c */ /* 0x000fe40003fa4070 */
[----:B------:R-:W-:Y:S01]  /*10d90*/  IABS R18, R11 ;  /* 0x0000000b00127213 */ /* 0x000fe20000000000 */
[----:B-1----:R-:W-:Y:S01]  /*10da0*/  IMAD.MOV.U32 R6, RZ, RZ, R2 ;  /* 0x000000ffff067224 */ /* 0x002fe200078e0002 */
[----:B------:R-:W-:Y:S01]  /*10db0*/  IADD3 R2, R28, 0xbe, RZ ;  /* 0x000000be1c027810 */ /* 0x000fe20007ffe0ff */
[----:B------:R-:W-:Y:S01]  /*10dc0*/  IMAD.MOV R19, RZ, RZ, -R19 ;  /* 0x000000ffff137224 */ /* 0x000fe200078e0a13 */
[----:B------:R-:W-:Y:S01]  /*10dd0*/  IABS R14, R3 ;  /* 0x00000003000e7213 */ /* 0x000fe20000000000 */
[----:B------:R-:W-:Y:S01]  /*10de0*/  @!P0 IMAD.MOV R6, RZ, RZ, -R6 ;  /* 0x000000ffff068224 */ /* 0x000fe200078e0a06 */
[C---:B------:R-:W-:Y:S01]  /*10df0*/  ISETP.GT.U32.AND P0, PT, R4.reuse, R10, PT ;  /* 0x0000000a0400720c */ /* 0x040fe20003f04070 */
[--C-:B------:R-:W-:Y:S01]  /*10e00*/  @!P2 IMAD.IADD R9, R9, 0x1, -R4.reuse ;  /* 0x000000010909a824 */ /* 0x100fe200078e0a04 */
[----:B------:R-:W-:Y:S01]  /*10e10*/  ISETP.GT.U32.AND P2, PT, R4, R0, PT ;  /* 0x000000000400720c */ /* 0x000fe20003f44070 */
[----:B------:R-:W-:Y:S01]  /*10e20*/  @!P1 IMAD.MOV R7, RZ, RZ, -R7 ;  /* 0x000000ffff079224 */ /* 0x000fe200078e0a07 */
[----:B------:R-:W-:Y:S01]  /*10e30*/  IABS R15, R2 ;  /* 0x00000002000f7213 */ /* 0x000fe20000000000 */
[--C-:B------:R-:W-:Y:S01]  /*10e40*/  @!P5 IMAD.IADD R5, R5, 0x1, -R4.reuse ;  /* 0x000000010505d824 */ /* 0x100fe200078e0a04 */
[----:B------:R0:W-:Y:S03]  /*10e50*/  STL [R1+0x2f4], R6 ;  /* 0x0002f40601007387 */ /* 0x0001e60000100800 */
[----:B------:R-:W-:Y:S01]  /*10e60*/  IMAD.HI.U32 R20, R25, R15, RZ ;  /* 0x0000000f19147227 */ /* 0x000fe200078e00ff */
[----:B------:R1:W-:Y:S03]  /*10e70*/  STL [R1+0x2f0], R7 ;  /* 0x0002f00701007387 */ /* 0x0003e60000100800 */
[----:B------:R-:W-:Y:S01]  /*10e80*/  @!P0 IMAD.IADD R10, R10, 0x1, -R4 ;  /* 0x000000010a0a8824 */ /* 0x000fe200078e0a04 */
[----:B------:R-:W-:Y:S01]  /*10e90*/  ISETP.GE.AND P0, PT, R12, RZ, PT ;  /* 0x000000ff0c00720c */ /* 0x000fe20003f06270 */
[----:B------:R-:W-:-:S02]  /*10ea0*/  IMAD R12, R4, R19, R17 ;  /* 0x00000013040c7224 */ /* 0x000fc400078e0211 */
[----:B------:R-:W-:Y:S02]  /*10eb0*/  IMAD.MOV R20, RZ, RZ, -R20 ;  /* 0x000000ffff147224 */ /* 0x000fe400078e0a14 */
[----:B------:R-:W-:Y:S01]  /*10ec0*/  @!P2 IMAD.IADD R0, R0, 0x1, -R4 ;  /* 0x000000010000a824 */ /* 0x000fe200078e0a04 */
[----:B------:R-:W-:Y:S01]  /*10ed0*/  ISETP.GT.U32.AND P5, PT, R4, R12, PT ;  /* 0x0000000c0400720c */ /* 0x000fe20003fa4070 */
[----:B0-----:R-:W-:Y:S01]  /*10ee0*/  IMAD.MOV.U32 R6, RZ, RZ, R9 ;  /* 0x000000ffff067224 */ /* 0x001fe200078e0009 */
[----:B------:R-:W-:Y:S01]  /*10ef0*/  ISETP.GE.AND P2, PT, R16, RZ, PT ;  /* 0x000000ff1000720c */ /* 0x000fe20003f46270 */
[----:B------:R-:W-:Y:S01]  /*10f00*/  IMAD.HI.U32 R17, R25, R18, RZ ;  /* 0x0000001219117227 */ /* 0x000fe200078e00ff */
[----:B------:R-:W-:Y:S02]  /*10f10*/  ISETP.GT.U32.AND P1, PT, R4, R0, PT ;  /* 0x000000000400720c */ /* 0x000fe40003f24070 */
[----:B------:R-:W-:Y:S01]  /*10f20*/  IADD3 R16, R28, 0xbc, RZ ;  /* 0x000000bc1c107810 */ /* 0x000fe20007ffe0ff */
[----:B------:R-:W-:-:S02]  /*10f30*/  IMAD R15, R4, R20, R15 ;  /* 0x00000014040f7224 */ /* 0x000fc400078e020f */
[----:B-1----:R-:W-:Y:S01]  /*10f40*/  IMAD.MOV.U32 R7, RZ, RZ, R10 ;  /* 0x000000ffff077224 */ /* 0x002fe200078e000a */
[----:B------:R-:W-:Y:S01]  /*10f50*/  IABS R13, R16 ;  /* 0x00000010000d7213 */ /* 0x000fe20000000000 */
[----:B------:R-:W-:Y:S01]  /*10f60*/  @!P4 IMAD.MOV R6, RZ, RZ, -R6 ;  /* 0x000000ffff06c224 */ /* 0x000fe200078e0a06 */
[----:B------:R-:W-:Y:S01]  /*10f70*/  IADD3 R10, R28, 0xba, RZ ;  /* 0x000000ba1c0a7810 */ /* 0x000fe20007ffe0ff */
[----:B------:R-:W-:Y:S02]  /*10f80*/  IMAD.MOV R17, RZ, RZ, -R17 ;  /* 0x000000ffff117224 */ /* 0x000fe400078e0a11 */
[----:B------:R-:W-:Y:S01]  /*10f90*/  @!P5 IMAD.IADD R12, R12, 0x1, -R4 ;  /* 0x000000010c0cd824 */ /* 0x000fe200078e0a04 */
[----:B------:R0:W-:Y:S01]  /*10fa0*/  STL [R1+0x2ec], R6 ;  /* 0x0002ec0601007387 */ /* 0x0001e20000100800 */
[----:B------:R-:W-:Y:S01]  /*10fb0*/  @!P6 IMAD.MOV R7, RZ, RZ, -R7 ;  /* 0x000000ffff07e224 */ /* 0x000fe200078e0a07 */
[C---:B------:R-:W-:Y:S01]  /*10fc0*/  ISETP.GT.U32.AND P6, PT, R4.reuse, R15, PT ;  /* 0x0000000f0400720c */ /* 0x040fe20003fc4070 */
[C---:B------:R-:W-:Y:S01]  /*10fd0*/  IMAD R17, R4.reuse, R17, R18 ;  /* 0x0000001104117224 */ /* 0x040fe200078e0212 */
[----:B------:R-:W-:Y:S01]  /*10fe0*/  ISETP.GT.U32.AND P4, PT, R4, R12, PT ;  /* 0x0000000c0400720c */ /* 0x000fe20003f84070 */
[----:B------:R-:W-:Y:S01]  /*10ff0*/  IMAD.HI.U32 R19, R25, R14, RZ ;  /* 0x0000000e19137227 */ /* 0x000fe200078e00ff */
[----:B------:R-:W-:Y:S01]  /*11000*/  IADD3 R18, R28, 0xbb, RZ ;  /* 0x000000bb1c127810 */ /* 0x000fe20007ffe0ff */
[----:B------:R-:W-:Y:S01]  /*11010*/  STL [R1+0x2e8], R7 ;  /* 0x0002e80701007387 */ /* 0x000fe20000100800 */
[----:B------:R-:W-:Y:S01]  /*11020*/  ISETP.GT.U32.AND P5, PT, R4, R17, PT ;  /* 0x000000110400720c */ /* 0x000fe20003fa4070 */
[----:B------:R-:W-:Y:S01]  /*11030*/  IMAD.MOV R19, RZ, RZ, -R19 ;  /* 0x000000ffff137224 */ /* 0x000fe200078e0a13 */
[----:B------:R-:W-:Y:S01]  /*11040*/  IABS R9, R18 ;  /* 0x0000001200097213 */ /* 0x000fe20000000000 */
[----:B0-----:R-:W-:-:S02]  /*11050*/  IMAD.MOV.U32 R6, RZ, RZ, R5 ;  /* 0x000000ffff067224 */ /* 0x001fc400078e0005 */
[----:B------:R-:W-:Y:S02]  /*11060*/  @!P1 IMAD.IADD R0, R0, 0x1, -R4 ;  /* 0x0000000100009824 */ /* 0x000fe400078e0a04 */
[----:B------:R-:W-:Y:S01]  /*11070*/  @!P3 IMAD.MOV R6, RZ, RZ, -R6 ;  /* 0x000000ffff06b224 */ /* 0x000fe200078e0a06 */
[----:B------:R-:W-:Y:S01]  /*11080*/  ISETP.GE.AND P3, PT, R11, RZ, PT ;  /* 0x000000ff0b00720c */ /* 0x000fe20003f66270 */
[----:B------:R-:W-:Y:S01]  /*11090*/  IMAD R14, R4, R19, R14 ;  /* 0x00000013040e7224 */ /* 0x000fe200078e020e */
[----:B------:R-:W-:Y:S01]  /*110a0*/  IADD3 R11, R28, 0xb8, RZ ;  /* 0x000000b81c0b7810 */ /* 0x000fe20007ffe0ff */
[----:B------:R-:W-:Y:S01]  /*110b0*/  @!P6 IMAD.IADD R15, R15, 0x1, -R4 ;  /* 0x000000010f0fe824 */ /* 0x000fe200078e0a04 */
[----:B------:R0:W-:Y:S01]  /*110c0*/  STL [R1+0x2e4], R6 ;  /* 0x0002e40601007387 */ /* 0x0001e20000100800 */
[----:B------:R-:W-:Y:S01]  /*110d0*/  IMAD.HI.U32 R5, R25, R13, RZ ;  /* 0x0000000d19057227 */ /* 0x000fe200078e00ff */
[----:B------:R-:W-:-:S03]  /*110e0*/  ISETP.GT.U32.AND P1, PT, R4, R14, PT ;  /* 0x0000000e0400720c */ /* 0x000fc60003f24070 */
[----:B------:R-:W-:Y:S01]  /*110f0*/  @!P4 IMAD.IADD R12, R12, 0x1, -R4 ;  /* 0x000000010c0cc824 */ /* 0x000fe200078e0a04 */
[----:B------:R-:W-:Y:S01]  /*11100*/  ISETP.GE.AND P4, PT, R2, RZ, PT ;  /* 0x000000ff0200720c */ /* 0x000fe20003f86270 */
[----:B------:R-:W-:Y:S02]  /*11110*/  IMAD.MOV R5, RZ, RZ, -R5 ;  /* 0x000000ffff057224 */ /* 0x000fe400078e0a05 */
[----:B------:R-:W-:-:S04]  /*11120*/  IMAD.HI.U32 R2, R25, R9, RZ ;  /* 0x0000000919027227 */ /* 0x000fc800078e00ff */
[----:B0-----:R-:W-:Y:S02]  /*11130*/  IMAD.MOV.U32 R6, RZ, RZ, R0 ;  /* 0x000000ffff067224 */ /* 0x001fe400078e0000 */
[----:B------:R-:W-:Y:S01]  /*11140*/  @!P5 IMAD.IADD R17, R17, 0x1, -R4 ;  /* 0x000000011111d824 */ /* 0x000fe200078e0a04 */
[----:B------:R-:W-:Y:S01]  /*11150*/  ISETP.GE.AND P5, PT, R3, RZ, PT ;  /* 0x000000ff0300720c */ /* 0x000fe20003fa6270 */
[----:B------:R-:W-:Y:S01]  /*11160*/  @!P0 IMAD.MOV R6, RZ, RZ, -R6 ;  /* 0x000000ffff068224 */ /* 0x000fe200078e0a06 */
[C---:B------:R-:W-:Y:S01]  /*11170*/  ISETP.GT.U32.AND P0, PT, R4.reuse, R15, PT ;  /* 0x0000000f0400720c */ /* 0x040fe20003f04070 */
[C---:B------:R-:W-:Y:S01]  /*11180*/  IMAD R5, R4.reuse, R5, R13 ;  /* 0x0000000504057224 */ /* 0x040fe200078e020d */
[----:B------:R-:W-:Y:S01]  /*11190*/  ISETP.GT.U32.AND P6, PT, R4, R17, PT ;  /* 0x000000110400720c */ /* 0x000fe20003fc4070 */
[----:B------:R-:W-:Y:S01]  /*111a0*/  IMAD.MOV R2, RZ, RZ, -R2 ;  /* 0x000000ffff027224 */ /* 0x000fe200078e0a02 */
[----:B------:R0:W-:Y:S01]  /*111b0*/  STL [R1+0x2e0], R6 ;  /* 0x0002e00601007387 */ /* 0x0001e20000100800 */
[----:B------:R-:W-:-:S02]  /*111c0*/  IMAD.MOV.U32 R3, RZ, RZ, R12 ;  /* 0x000000ffff037224 */ /* 0x000fc400078e000c */
[C---:B------:R-:W-:Y:S01]  /*111d0*/  IMAD R0, R4.reuse, R2, R9 ;  /* 0x0000000204007224 */ /* 0x040fe200078e0209 */
[----:B------:R-:W-:Y:S01]  /*111e0*/  IABS R2, R10 ;  /* 0x0000000a00027213 */ /* 0x000fe20000000000 */
[----:B------:R-:W-:Y:S01]  /*111f0*/  @!P2 IMAD.MOV R3, RZ, RZ, -R3 ;  /* 0x000000ffff03a224 */ /* 0x000fe200078e0a03 */
[----:B------:R-:W-:Y:S01]  /*11200*/  ISETP.GT.U32.AND P2, PT, R4, R5, PT ;  /* 0x000000050400720c */ /* 0x000fe20003f44070 */
[--C-:B------:R-:W-:Y:S01]  /*11210*/  @!P1 IMAD.IADD R14, R14, 0x1, -R4.reuse ;  /* 0x000000010e0e9824 */ /* 0x100fe200078e0a04 */
[----:B------:R-:W-:Y:S01]  /*11220*/  IADD3 R9, R28, 0xb9, RZ ;  /* 0x000000b91c097810 */ /* 0x000fe20007ffe0ff */
[--C-:B------:R-:W-:Y:S01]  /*11230*/  @!P0 IMAD.IADD R15, R15, 0x1, -R4.reuse ;  /* 0x000000010f0f8824 */ /* 0x100fe200078e0a04 */
[C---:B------:R-:W-:Y:S01]  /*11240*/  ISETP.GT.U32.AND P0, PT, R4.reuse, R0, PT ;  /* 0x000000000400720c */ /* 0x040fe20003f04070 */
[----:B------:R-:W-:Y:S01]  /*11250*/  @!P6 IMAD.IADD R17, R17, 0x1, -R4 ;  /* 0x000000011111e824 */ /* 0x000fe200078e0a04 */
[----:B------:R-:W-:Y:S01]  /*11260*/  ISETP.GT.U32.AND P1, PT, R4, R14, PT ;  /* 0x0000000e0400720c */ /* 0x000fe20003f24070 */
[----:B------:R1:W-:Y:S01]  /*11270*/  STL [R1+0x2dc], R3 ;  /* 0x0002dc0301007387 */ /* 0x0003e20000100800 */
[----:B------:R-:W-:Y:S01]  /*11280*/  IMAD.HI.U32 R13, R25, R2, RZ ;  /* 0x00000002190d7227 */ /* 0x000fe200078e00ff */
[----:B------:R-:W-:-:S03]  /*11290*/  ISETP.GE.AND P6, PT, R16, RZ, PT ;  /* 0x000000ff1000720c */ /* 0x000fc60003fc6270 */
[----:B0-----:R-:W-:Y:S01]  /*112a0*/  IMAD.MOV.U32 R6, RZ, RZ, R17 ;  /* 0x000000ffff067224 */ /* 0x001fe200078e0011 */
[----:B------:R-:W-:Y:S01]  /*112b0*/  IADD3 R17, R28, 0xb2, RZ ;  /* 0x000000b21c117810 */ /* 0x000fe20007ffe0ff */
[--C-:B------:R-:W-:Y:S01]  /*112c0*/  @!P2 IMAD.IADD R5, R5, 0x1, -R4.reuse ;  /* 0x000000010505a824 */ /* 0x100fe200078e0a04 */
[----:B------:R-:W-:Y:S01]  /*112d0*/  ISETP.GE.AND P2, PT, R10, RZ, PT ;  /* 0x000000ff0a00720c */ /* 0x000fe20003f46270 */
[----:B------:R-:W-:Y:S01]  /*112e0*/  IMAD.MOV R13, RZ, RZ, -R13 ;  /* 0x000000ffff0d7224 */ /* 0x000fe200078e0a0d */
[----:B-1----:R-:W-:Y:S01]  /*112f0*/  IABS R3, R9 ;  /* 0x0000000900037213 */ /* 0x002fe20000000000 */
[----:B------:R-:W-:Y:S01]  /*11300*/  @!P0 IMAD.IADD R0, R0, 0x1, -R4 ;  /* 0x0000000100008824 */ /* 0x000fe200078e0a04 */
[C---:B------:R-:W-:Y:S01]  /*11310*/  ISETP.GT.U32.AND P0, PT, R4.reuse, R5, PT ;  /* 0x000000050400720c */ /* 0x040fe20003f04070 */
[----:B------:R-:W-:Y:S01]  /*11320*/  @!P3 IMAD.MOV R6, RZ, RZ, -R6 ;  /* 0x000000ffff06b224 */ /* 0x000fe200078e0a06 */
[----:B------:R-:W-:Y:S01]  /*11330*/  IABS R10, R11 ;  /* 0x0000000b000a7213 */ /* 0x000fe20000000000 */
[----:B------:R-:W-:Y:S01]  /*11340*/  IMAD.HI.U32 R12, R25, R3, RZ ;  /* 0x00000003190c7227 */ /* 0x000fe200078e00ff */
[----:B------:R-:W-:-:S02]  /*11350*/  ISETP.GT.U32.AND P3, PT, R4, R0, PT ;  /* 0x000000000400720c */ /* 0x000fc40003f64070 */
[----:B------:R0:W-:Y:S01]  /*11360*/  STL [R1+0x2d8], R6 ;  /* 0x0002d80601007387 */ /* 0x0001e20000100800 */
[----:B------:R-:W-:Y:S01]  /*11370*/  @!P1 IMAD.IADD R14, R14, 0x1, -R4 ;  /* 0x000000010e0e9824 */ /* 0x000fe200078e0a04 */
[----:B------:R-:W-:Y:S01]  /*11380*/  ISETP.GE.AND P1, PT, R18, RZ, PT ;  /* 0x000000ff1200720c */ /* 0x000fe20003f26270 */
[C---:B------:R-:W-:Y:S02]  /*11390*/  IMAD R2, R4.reuse, R13, R2 ;  /* 0x0000000d04027224 */ /* 0x040fe400078e0202 */
[----:B------:R-:W-:Y:S02]  /*113a0*/  IMAD.MOV.U32 R7, RZ, RZ, R15 ;  /* 0x000000ffff077224 */ /* 0x000fe400078e000f */
[----:B------:R-:W-:Y:S02]  /*113b0*/  IMAD.MOV R12, RZ, RZ, -R12 ;  /* 0x000000ffff0c7224 */ /* 0x000fe400078e0a0c */
[----:B------:R-:W-:Y:S01]  /*113c0*/  @!P4 IMAD.MOV R7, RZ, RZ, -R7 ;  /* 0x000000ffff07c224 */ /* 0x000fe200078e0a07 */
[----:B------:R-:W-:Y:S01]  /*113d0*/  ISETP.GT.U32.AND P4, PT, R4, R2, PT ;  /* 0x000000020400720c */ /* 0x000fe20003f84070 */
[----:B0-----:R-:W-:Y:S01]  /*113e0*/  IMAD.MOV.U32 R6, RZ, RZ, R14 ;  /* 0x000000ffff067224 */ /* 0x001fe200078e000e */
[----:B------:R-:W-:Y:S01]  /*113f0*/  IADD3 R14, R28, 0xb1, RZ ;  /* 0x000000b11c0e7810 */ /* 0x000fe20007ffe0ff */
[----:B------:R-:W-:Y:S01]  /*11400*/  IMAD R3, R4, R12, R3 ;  /* 0x0000000c04037224 */ /* 0x000fe200078e0203 */
[----:B------:R0:W-:Y:S01]  /*11410*/  STL [R1+0x2bc], R7 ;  /* 0x0002bc0701007387 */ /* 0x0001e20000100800 */
[----:B------:R-:W-:Y:S01]  /*11420*/  IMAD.HI.U32 R12, R25, R10, RZ ;  /* 0x0000000a190c7227 */ /* 0x000fe200078e00ff */
[----:B------:R-:W-:-:S03]  /*11430*/  IABS R16, R14 ;  /* 0x0000000e00107213 */ /* 0x000fc60000000000 */
[----:B------:R-:W-:Y:S01]  /*11440*/  @!P5 IMAD.MOV R6, RZ, RZ, -R6 ;  /* 0x000000ffff06d224 */ /* 0x000fe200078e0a06 */
[----:B------:R-:W-:Y:S01]  /*11450*/  ISETP.GE.AND P5, PT, R9, RZ, PT ;  /* 0x000000ff0900720c */ /* 0x000fe20003fa6270 */
[----:B------:R-:W-:Y:S01]  /*11460*/  IMAD.MOV R9, RZ, RZ, -R12 ;  /* 0x000000ffff097224 */ /* 0x000fe200078e0a0c */
[----:B------:R-:W-:Y:S01]  /*11470*/  IADD3 R12, R28, 0xb7, RZ ;  /* 0x000000b71c0c7810 */ /* 0x000fe20007ffe0ff */
[----:B------:R-:W-:Y:S01]  /*11480*/  @!P0 IMAD.IADD R5, R5, 0x1, -R4 ;  /* 0x0000000105058824 */ /* 0x000fe200078e0a04 */
[C---:B------:R-:W-:Y:S01]  /*11490*/  ISETP.GT.U32.AND P0, PT, R4.reuse, R3, PT ;  /* 0x000000030400720c */ /* 0x040fe20003f04070 */
[----:B------:R-:W-:Y:S01]  /*114a0*/  IMAD R9, R4, R9, R10 ;  /* 0x0000000904097224 */ /* 0x000fe200078e020a */
[----:B------:R1:W-:Y:S01]  /*114b0*/  STL [R1+0x2c0], R6 ;  /* 0x0002c00601007387 */ /* 0x0003e20000100800 */
[----:B0-----:R-:W-:Y:S01]  /*114c0*/  IMAD.MOV.U32 R7, RZ, RZ, R5 ;  /* 0x000000ffff077224 */ /* 0x001fe200078e0005 */
[----:B------:R-:W-:Y:S01]  /*114d0*/  IABS R20, R12 ;  /* 0x0000000c00147213 */ /* 0x000fe20000000000 */
[--C-:B------:R-:W-:Y:S01]  /*114e0*/  @!P4 IMAD.IADD R2, R2, 0x1, -R4.reuse ;  /* 0x000000010202c824 */ /* 0x100fe200078e0a04 */
[----:B------:R-:W-:Y:S01]  /*114f0*/  IADD3 R10, R28, 0xb5, RZ ;  /* 0x000000b51c0a7810 */ /* 0x000fe20007ffe0ff */
[----:B------:R-:W-:Y:S01]  /*11500*/  @!P6 IMAD.MOV R7, RZ, RZ, -R7 ;  /* 0x000000ffff07e224 */ /* 0x000fe200078e0a07 */
[----:B------:R-:W-:Y:S01]  /*11510*/  ISETP.GT.U32.AND P6, PT, R4, R9, PT ;  /* 0x000000090400720c */ /* 0x000fe20003fc4070 */
[----:B------:R-:W-:Y:S01]  /*11520*/  @!P3 IMAD.IADD R0, R0, 0x1, -R4 ;  /* 0x000000010000b824 */ /* 0x000fe200078e0a04 */
[----:B------:R-:W-:-:S02]  /*11530*/  ISETP.GT.U32.AND P4, PT, R4, R2, PT ;  /* 0x000000020400720c */ /* 0x000fc40003f84070 */
[----:B------:R-:W-:Y:S01]  /*11540*/  ISETP.GE.AND P3, PT, R11, RZ, PT ;  /* 0x000000ff0b00720c */ /* 0x000fe20003f66270 */
[----:B-1----:R-:W-:Y:S01]  /*11550*/  IMAD.MOV.U32 R6, RZ, RZ, R0 ;  /* 0x000000ffff067224 */ /* 0x002fe200078e0000 */
[----:B------:R-:W-:Y:S01]  /*11560*/  IADD3 R11, R28, 0xb6, RZ ;  /* 0x000000b61c0b7810 */ /* 0x000fe20007ffe0ff */
[----:B------:R-:W-:Y:S01]  /*11570*/  @!P0 IMAD.IADD R3, R3, 0x1, -R4 ;  /* 0x0000000103038824 */ /* 0x000fe200078e0a04 */
[----:B------:R-:W-:Y:S01]  /*11580*/  IABS R13, R10 ;  /* 0x0000000a000d7213 */ /* 0x000fe20000000000 */
[----:B------:R-:W-:Y:S01]  /*11590*/  @!P1 IMAD.MOV R6, RZ, RZ, -R6 ;  /* 0x000000ffff069224 */ /* 0x000fe200078e0a06 */
[----:B------:R-:W-:Y:S01]  /*115a0*/  ISETP.GE.AND P1, PT, R12, RZ, PT ;  /* 0x000000ff0c00720c */ /* 0x000fe20003f26270 */
[----:B------:R-:W-:Y:S01]  /*115b0*/  IMAD.HI.U32 R12, R25, R20, RZ ;  /* 0x00000014190c7227 */ /* 0x000fe200078e00ff */
[----:B------:R-:W-:Y:S01]  /*115c0*/  IABS R21, R11 ;  /* 0x0000000b00157213 */ /* 0x000fe20000000000 */
[----:B------:R0:W-:Y:S01]  /*115d0*/  STL [R1+0x2c4], R7 ;  /* 0x0002c40701007387 */ /* 0x0001e20000100800 */
[----:B------:R-:W-:Y:S01]  /*115e0*/  ISETP.GT.U32.AND P0, PT, R4, R3, PT ;  /* 0x000000030400720c */ /* 0x000fe20003f04070 */
[----:B------:R-:W-:-:S02]  /*115f0*/  @!P6 IMAD.IADD R9, R9, 0x1, -R4 ;  /* 0x000000010909e824 */ /* 0x000fc400078e0a04 */
[----:B------:R-:W-:Y:S01]  /*11600*/  @!P4 IMAD.IADD R2, R2, 0x1, -R4 ;  /* 0x000000010202c824 */ /* 0x000fe200078e0a04 */
[----:B------:R-:W-:Y:S01]  /*11610*/  ISETP.GE.AND P4, PT, R11, RZ, PT ;  /* 0x000000ff0b00720c */ /* 0x000fe20003f86270 */
[----:B------:R-:W-:Y:S01]  /*11620*/  IMAD.MOV R12, RZ, RZ, -R12 ;  /* 0x000000ffff0c7224 */ /* 0x000fe200078e0a0c */
[----:B------:R-:W-:Y:S01]  /*11630*/  ISETP.GT.U32.AND P6, PT, R4, R9, PT ;  /* 0x000000090400720c */ /* 0x000fe20003fc4070 */
[----:B------:R-:W-:Y:S01]  /*11640*/  IMAD.MOV.U32 R5, RZ, RZ, R13 ;  /* 0x000000ffff057224 */ /* 0x000fe200078e000d */
[----:B------:R1:W-:Y:S01]  /*11650*/  STL [R1+0x2cc], R6 ;  /* 0x0002cc0601007387 */ /* 0x0003e20000100800 */
[----:B------:R-:W-:-:S04]  /*11660*/  IMAD.HI.U32 R13, R25, R21, RZ ;  /* 0x00000015190d7227 */ /* 0x000fc800078e00ff */
[----:B------:R-:W-:Y:S01]  /*11670*/  IMAD R20, R4, R12, R20 ;  /* 0x0000000c04147224 */ /* 0x000fe200078e0214 */
[----:B------:R-:W-:Y:S01]  /*11680*/  IABS R12, R17 ;  /* 0x00000011000c7213 */ /* 0x000fe20000000000 */
[----:B0-----:R-:W-:Y:S01]  /*11690*/  IMAD.MOV.U32 R7, RZ, RZ, R2 ;  /* 0x000000ffff077224 */ /* 0x001fe200078e0002 */
[----:B------:R-:W-:Y:S01]  /*116a0*/  IADD3 R2, R28, 0xb3, RZ ;  /* 0x000000b31c027810 */ /* 0x000fe20007ffe0ff */
        /* <DEDUP_REMOVED lines=11> */
[----:B-1----:R-:W-:Y:S01]  /*11760*/  IMAD.MOV.U32 R6, RZ, RZ, R3 ;  /* 0x000000ffff067224 */ /* 0x002fe200078e0003 */
[----:B------:R-:W-:Y:S01]  /*11770*/  IABS R3, R2 ;  /* 0x0000000200037213 */ /* 0x000fe20000000000 */
        /* <DEDUP_REMOVED lines=8> */
[----:B------:R-:W-:-:S02]  /*11800*/  IMAD R0, R4, R0, R5 ;  /* 0x0000000004007224 */ /* 0x000fc400078e0205 */
[----:B------:R-:W-:Y:S01]  /*11810*/  ISETP.GT.U32.AND P6, PT, R4, R21, PT ;  /* 0x000000150400720c */ /* 0x000fe20003fc4070 */
[----:B------:R-:W-:-:S04]  /*11820*/  IMAD.HI.U32 R13, R25, R11, RZ ;  /* 0x0000000b190d7227 */ /* 0x000fc800078e00ff */
[----:B------:R-:W-:-:S04]  /*11830*/  IMAD.HI.U32 R10, R25, R3, RZ ;  /* 0x00000003190a7227 */ /* 0x000fc800078e00ff */
[----:B0-----:R-:W-:Y:S02]  /*11840*/  IMAD.MOV.U32 R6, RZ, RZ, R9 ;  /* 0x000000ffff067224 */ /* 0x001fe400078e0009 */
[----:B------:R-:W-:Y:S02]  /*11850*/  IMAD.MOV R13, RZ, RZ, -R13 ;  /* 0x000000ffff0d7224 */ /* 0x000fe400078e0a0d */
[----:B------:R-:W-:Y:S01]  /*11860*/  @!P3 IMAD.MOV R6, RZ, RZ, -R6 ;  /* 0x000000ffff06b224 */ /* 0x000fe200078e0a06 */
[----:B------:R-:W-:Y:S01]  /*11870*/  ISETP.GT.U32.AND P3, PT, R4, R0, PT ;  /* 0x000000000400720c */ /* 0x000fe20003f64070 */
        /* <DEDUP_REMOVED lines=8> */
[----:B------:R-:W-:Y:S01]  /*11900*/  @!P6 IMAD.IADD R21, R21, 0x1, -R4 ;  /* 0x000000011515e824 */ /* 0x000fe200078e0a04 */
[----:B------:R-:W-:Y:S01]  /*11910*/  ISETP.GT.U32.AND P6, PT, R4, R2, PT ;  /* 0x000000020400720c */ /* 0x000fe20003fc4070 */
[----:B------:R-:W-:Y:S01]  /*11920*/  IMAD.HI.U32 R15, R25, R12, RZ ;  /* 0x0000000c190f7227 */ /* 0x000fe200078e00ff */
[----:B------:R-:W-:-:S02]  /*11930*/  IABS R13, R10 ;  /* 0x0000000a000d7213 */ /* 0x000fc40000000000 */
[----:B------:R-:W-:Y:S01]  /*11940*/  IABS R18, R11 ;  /* 0x0000000b00127213 */ /* 0x000fe20000000000 */
[----:B------:R-:W-:Y:S01]  /*11950*/  @!P3 IMAD.IADD R0, R0, 0x1, -R4 ;  /* 0x000000010000b824 */ /* 0x000fe200078e0a04 */
[----:B------:R-:W-:Y:S01]  /*11960*/  ISETP.GT.U32.AND P3, PT, R4, R3, PT ;  /* 0x000000030400720c */ /* 0x000fe20003f64070 */
[----:B0-----:R-:W-:Y:S02]  /*11970*/  IMAD.MOV.U32 R6, RZ, RZ, R20 ;  /* 0x000000ffff067224 */ /* 0x001fe400078e0014 */
[----:B------:R-:W-:-:S04]  /*11980*/  IMAD.HI.U32 R5, R25, R16, RZ ;  /* 0x0000001019057227 */ /* 0x000fc800078e00ff */
[----:B------:R-:W-:Y:S01]  /*11990*/  @!P6 IMAD.IADD R2, R2, 0x1, -R4 ;  /* 0x000000010202e824 */ /* 0x000fe200078e0a04 */
[C---:B------:R-:W-:Y:S01]  /*119a0*/  ISETP.GT.U32.AND P6, PT, R4.reuse, R0, PT ;  /* 0x000000000400720c */ /* 0x040fe20003fc4070 */
[----:B------:R-:W-:Y:S02]  /*119b0*/  @!P1 IMAD.MOV R6, RZ, RZ, -R6 ;  /* 0x000000ffff069224 */ /* 0x000fe400078e0a06 */
[----:B------:R-:W-:Y:S01]  /*119c0*/  IMAD.MOV R9, RZ, RZ, -R15 ;  /* 0x000000ffff097224 */ /* 0x000fe200078e0a0f */
[C---:B------:R-:W-:Y:S01]  /*119d0*/  ISETP.GT.U32.AND P1, PT, R4.reuse, R2, PT ;  /* 0x000000020400720c */ /* 0x040fe20003f24070 */
[----:B------:R-:W-:Y:S01]  /*119e0*/  @!P3 IMAD.IADD R3, R3, 0x1, -R4 ;  /* 0x000000010303b824 */ /* 0x000fe200078e0a04 */
[----:B------:R0:W-:Y:S01]  /*119f0*/  STL [R1+0x2b8], R6 ;  /* 0x0002b80601007387 */ /* 0x0001e20000100800 */
[----:B------:R-:W-:Y:S02]  /*11a00*/  IMAD.MOV R5, RZ, RZ, -R5 ;  /* 0x000000ffff057224 */ /* 0x000fe400078e0a05 */
        /* <DEDUP_REMOVED lines=20> */
[C---:B------:R-:W-:Y:S01]  /*11b50*/  ISETP.GT.U32.AND P1, PT, R4.reuse, R13, PT ;  /* 0x0000000d0400720c */ /* 0x040fe20003f24070 */
[----:B------:R-:W-:Y:S01]  /*11b60*/  @!P3 IMAD.IADD R3, R3, 0x1, -R4 ;  /* 0x000000010303b824 */ /* 0x000fe200078e0a04 */
[----:B------:R-:W-:Y:S01]  /*11b70*/  ISETP.GT.U32.AND P3, PT, R4, R18, PT ;  /* 0x000000120400720c */ /* 0x000fe20003f64070 */
[----:B------:R-:W-:-:S02]  /*11b80*/  IMAD.MOV.U32 R7, RZ, RZ, R0 ;  /* 0x000000ffff077224 */ /* 0x000fc400078e0000 */
[--C-:B------:R-:W-:Y:S01]  /*11b90*/  @!P4 IMAD.IADD R12, R12, 0x1, -R4.reuse ;  /* 0x000000010c0cc824 */ /* 0x100fe200078e0a04 */
[----:B------:R-:W-:Y:S01]  /*11ba0*/  ISETP.GE.AND P4, PT, R17, RZ, PT ;  /* 0x000000ff1100720c */ /* 0x000fe20003f86270 */
[--C-:B------:R-:W-:Y:S01]  /*11bb0*/  @!P6 IMAD.IADD R16, R16, 0x1, -R4.reuse ;  /* 0x000000011010e824 */ /* 0x100fe200078e0a04 */
[----:B------:R-:W-:Y:S01]  /*11bc0*/  IADD3 R17, R28, 0xac, RZ ;  /* 0x000000ac1c117810 */ /* 0x000fe20007ffe0ff */
[----:B------:R-:W-:Y:S01]  /*11bd0*/  IMAD.HI.U32 R21, R25, R19, RZ ;  /* 0x0000001319157227 */ /* 0x000fe200078e00ff */
[----:B------:R-:W-:Y:S02]  /*11be0*/  ISETP.GE.AND P6, PT, R14, RZ, PT ;  /* 0x000000ff0e00720c */ /* 0x000fe40003fc6270 */
        /* <DEDUP_REMOVED lines=8> */
[----:B------:R-:W-:Y:S02]  /*11c70*/  IMAD.MOV R21, RZ, RZ, -R21 ;  /* 0x000000ffff157224 */ /* 0x000fe400078e0a15 */
[----:B0-----:R-:W-:Y:S01]  /*11c80*/  IMAD.MOV.U32 R6, RZ, RZ, R2 ;  /* 0x000000ffff067224 */ /* 0x001fe200078e0002 */
[----:B------:R-:W-:Y:S01]  /*11c90*/  IABS R2, R14 ;  /* 0x0000000e00027213 */ /* 0x000fe20000000000 */
[----:B------:R-:W-:Y:S01]  /*11ca0*/  @!P3 IMAD.IADD R18, R18, 0x1, -R4 ;  /* 0x000000011212b824 */ /* 0x000fe200078e0a04 */
[C---:B------:R-:W-:Y:S01]  /*11cb0*/  ISETP.GT.U32.AND P3, PT, R4.reuse, R13, PT ;  /* 0x0000000d0400720c */ /* 0x040fe20003f64070 */
[----:B------:R-:W-:Y:S02]  /*11cc0*/  IMAD.MOV R22, RZ, RZ, -R22 ;  /* 0x000000ffff167224 */ /* 0x000fe400078e0a16 */
[C---:B------:R-:W-:Y:S02]  /*11cd0*/  IMAD R19, R4.reuse, R21, R19 ;  /* 0x0000001504137224 */ /* 0x040fe400078e0213 */
[----:B------:R-:W-:Y:S01]  /*11ce0*/  @!P5 IMAD.MOV R6, RZ, RZ, -R6 ;  /* 0x000000ffff06d224 */ /* 0x000fe200078e0a06 */
[C---:B------:R-:W-:Y:S01]  /*11cf0*/  ISETP.GT.U32.AND P5, PT, R4.reuse, R18, PT ;  /* 0x000000120400720c */ /* 0x040fe20003fa4070 */
[----:B------:R-:W-:-:S02]  /*11d00*/  IMAD R15, R4, R22, R15 ;  /* 0x00000016040f7224 */ /* 0x000fc400078e020f */
[----:B------:R-:W-:Y:S01]  /*11d10*/  @!P2 IMAD.MOV R3, RZ, RZ, -R3 ;  /* 0x000000ffff03a224 */ /* 0x000fe200078e0a03 */
[----:B------:R-:W-:Y:S01]  /*11d20*/  ISETP.GT.U32.AND P2, PT, R4, R19, PT ;  /* 0x000000130400720c */ /* 0x000fe20003f44070 */
[--C-:B------:R-:W-:Y:S01]  /*11d30*/  @!P1 IMAD.IADD R12, R12, 0x1, -R4.reuse ;  /* 0x000000010c0c9824 */ /* 0x100fe200078e0a04 */
[----:B------:R-:W-:Y:S01]  /*11d40*/  ISETP.GE.AND P1, PT, R10, RZ, PT ;  /* 0x000000ff0a00720c */ /* 0x000fe20003f26270 */
[----:B------:R-:W-:Y:S01]  /*11d50*/  @!P0 IMAD.IADD R16, R16, 0x1, -R4 ;  /* 0x0000000110108824 */ /* 0x000fe200078e0a04 */
[----:B------:R-:W-:Y:S01]  /*11d60*/  ISETP.GT.U32.AND P0, PT, R4, R15, PT ;  /* 0x0000000f0400720c */ /* 0x000fe20003f04070 */
[----:B-1----:R-:W-:Y:S01]  /*11d70*/  IMAD.MOV.U32 R7, RZ, RZ, R12 ;  /* 0x000000ffff077224 */ /* 0x002fe200078e000c */
[----:B------:R0:W-:Y:S01]  /*11d80*/  STL [R1+0x2ac], R6 ;  /* 0x0002ac0601007387 */ /* 0x0001e20000100800 */
[----:B------:R-:W-:Y:S01]  /*11d90*/  IMAD.HI.U32 R10, R25, R0, RZ ;  /* 0x00000000190a7227 */ /* 0x000fe200078e00ff */
[----:B------:R-:W-:Y:S02]  /*11da0*/  IADD3 R12, R28, 0xa6, RZ ;  /* 0x000000a61c0c7810 */ /* 0x000fe40007ffe0ff */
[----:B------:R-:W-:Y:S01]  /*11db0*/  STL [R1+0x2a8], R3 ;  /* 0x0002a80301007387 */ /* 0x000fe20000100800 */
[--C-:B------:R-:W-:Y:S01]  /*11dc0*/  @!P5 IMAD.IADD R18, R18, 0x1, -R4.reuse ;  /* 0x000000011212d824 */ /* 0x100fe200078e0a04 */
[----:B------:R-:W-:Y:S01]  /*11dd0*/  ISETP.GE.AND P5, PT, R5, RZ, PT ;  /* 0x000000ff0500720c */ /* 0x000fe20003fa6270 */
[----:B------:R-:W-:Y:S01]  /*11de0*/  @!P4 IMAD.MOV R7, RZ, RZ, -R7 ;  /* 0x000000ffff07c224 */ /* 0x000fe200078e0a07 */
[----:B------:R-:W-:Y:S01]  /*11df0*/  ISETP.GE.AND P4, PT, R17, RZ, PT ;  /* 0x000000ff1100720c */ /* 0x000fe20003f86270 */
[--C-:B------:R-:W-:Y:S01]  /*11e00*/  @!P3 IMAD.IADD R13, R13, 0x1, -R4.reuse ;  /* 0x000000010d0db824 */ /* 0x100fe200078e0a04 */
[----:B------:R-:W-:Y:S01]  /*11e10*/  ISETP.GE.AND P3, PT, R11, RZ, PT ;  /* 0x000000ff0b00720c */ /* 0x000fe20003f66270 */
[----:B------:R-:W-:Y:S01]  /*11e20*/  @!P2 IMAD.IADD R19, R19, 0x1, -R4 ;  /* 0x000000011313a824 */ /* 0x000fe200078e0a04 */
[----:B------:R1:W-:Y:S01]  /*11e30*/  STL [R1+0x2a4], R7 ;  /* 0x0002a40701007387 */ /* 0x0003e20000100800 */
[----:B------:R-:W-:Y:S01]  /*11e40*/  IMAD.MOV R5, RZ, RZ, -R10 ;  /* 0x000000ffff057224 */ /* 0x000fe200078e0a0a */
[----:B------:R-:W-:Y:S01]  /*11e50*/  ISETP.GE.AND P2, PT, R9, RZ, PT ;  /* 0x000000ff0900720c */ /* 0x000fe20003f46270 */
[----:B0-----:R-:W-:Y:S01]  /*11e60*/  IMAD.MOV.U32 R6, RZ, RZ, R16 ;  /* 0x000000ffff067224 */ /* 0x001fe200078e0010 */
[----:B------:R-:W-:Y:S01]  /*11e70*/  IADD3 R10, R28, 0xa7, RZ ;  /* 0x000000a71c0a7810 */ /* 0x000fe20007ffe0ff */
[----:B------:R-:W-:Y:S01]  /*11e80*/  @!P0 IMAD.IADD R15, R15, 0x1, -R4 ;  /* 0x000000010f0f8824 */ /* 0x000fe200078e0a04 */
[C---:B------:R-:W-:Y:S01]  /*11e90*/  ISETP.GT.U32.AND P0, PT, R4.reuse, R19, PT ;  /* 0x000000130400720c */ /* 0x040fe20003f04070 */
[----:B------:R-:W-:Y:S01]  /*11ea0*/  IMAD R5, R4, R5, R0 ;  /* 0x0000000504057224 */ /* 0x000fe200078e0200 */
[----:B------:R-:W-:Y:S01]  /*11eb0*/  IADD3 R0, R28, 0xa9, RZ ;  /* 0x000000a91c007810 */ /* 0x000fe20007ffe0ff */
[----:B------:R-:W-:Y:S01]  /*11ec0*/  @!P6 IMAD.MOV R6, RZ, RZ, -R6 ;  /* 0x000000ffff06e224 */ /* 0x000fe200078e0a06 */
[----:B------:R-:W-:Y:S01]  /*11ed0*/  ISETP.GT.U32.AND P6, PT, R4, R15, PT ;  /* 0x0000000f0400720c */ /* 0x000fe20003fc4070 */
[----:B-1----:R-:W-:Y:S01]  /*11ee0*/  IMAD.MOV.U32 R7, RZ, RZ, R13 ;  /* 0x000000ffff077224 */ /* 0x002fe200078e000d */
[----:B------:R-:W-:Y:S01]  /*11ef0*/  IABS R9, R0 ;  /* 0x0000000000097213 */ /* 0x000fe20000000000 */
[----:B------:R-:W-:Y:S01]  /*11f00*/  IMAD.HI.U32 R3, R25, R2, RZ ;  /* 0x0000000219037227 */ /* 0x000fe200078e00ff */
[----:B------:R0:W-:Y:S01]  /*11f10*/  STL [R1+0x2a0], R6 ;  /* 0x0002a00601007387 */ /* 0x0001e20000100800 */
[----:B------:R-:W-:-:S02]  /*11f20*/  IADD3 R13, R28, 0xa8, RZ ;  /* 0x000000a81c0d7810 */ /* 0x000fc40007ffe0ff */
[----:B------:R-:W-:Y:S01]  /*11f30*/  @!P1 IMAD.MOV R7, RZ, RZ, -R7 ;  /* 0x000000ffff079224 */ /* 0x000fe200078e0a07 */
[----:B------:R-:W-:Y:S01]  /*11f40*/  ISETP.GT.U32.AND P1, PT, R4, R5, PT ;  /* 0x000000050400720c */ /* 0x000fe20003f24070 */
[----:B------:R-:W-:Y:S01]  /*11f50*/  IMAD.MOV R3, RZ, RZ, -R3 ;  /* 0x000000ffff037224 */ /* 0x000fe200078e0a03 */
[----:B------:R-:W-:Y:S01]  /*11f60*/  IADD3 R16, R28, 0xa3, RZ ;  /* 0x000000a31c107810 */ /* 0x000fe20007ffe0ff */
[----:B------:R-:W-:Y:S01]  /*11f70*/  @!P0 IMAD.IADD R19, R19, 0x1, -R4 ;  /* 0x0000000113138824 */ /* 0x000fe200078e0a04 */
[----:B------:R-:W-:Y:S01]  /*11f80*/  STL [R1+0x29c], R7 ;  /* 0x00029c0701007387 */ /* 0x000fe20000100800 */
[----:B------:R-:W-:Y:S01]  /*11f90*/  IMAD R2, R4, R3, R2 ;  /* 0x0000000304027224 */ /* 0x000fe200078e0202 */
[----:B------:R-:W-:Y:S01]  /*11fa0*/  IADD3 R3, R28, 0xaa, RZ ;  /* 0x000000aa1c037810 */ /* 0x000fe20007ffe0ff */
[----:B0-----:R-:W-:Y:S01]  /*11fb0*/  IMAD.MOV.U32 R6, RZ, RZ, R18 ;  /* 0x000000ffff067224 */ /* 0x001fe200078e0012 */
[----:B------:R-:W-:Y:S01]  /*11fc0*/  ISETP.GE.AND P0, PT, R14, RZ, PT ;  /* 0x000000ff0e00720c */ /* 0x000fe20003f06270 */
[----:B------:R-:W-:Y:S01]  /*11fd0*/  @!P6 IMAD.IADD R15, R15, 0x1, -R4 ;  /* 0x000000010f0fe824 */ /* 0x000fe200078e0a04 */
[----:B------:R-:W-:Y:S01]  /*11fe0*/  IABS R14, R3 ;  /* 0x00000003000e7213 */ /* 0x000fe20000000000 */
[----:B------:R-:W-:Y:S01]  /*11ff0*/  @!P3 IMAD.MOV R6, RZ, RZ, -R6 ;  /* 0x000000ffff06b224 */ /* 0x000fe200078e0a06 */
[----:B------:R-:W-:Y:S01]  /*12000*/  ISETP.GT.U32.AND P3, PT, R4, R2, PT ;  /* 0x000000020400720c */ /* 0x000fe20003f64070 */
[----:B------:R-:W-:Y:S01]  /*12010*/  @!P1 IMAD.IADD R5, R5, 0x1, -R4 ;  /* 0x0000000105059824 */ /* 0x000fe200078e0a04 */
[----:B------:R-:W-:Y:S01]  /*12020*/  ISETP.GE.AND P6, PT, R3, RZ, PT ;  /* 0x000000ff0300720c */ /* 0x000fe20003fc6270 */
[----:B------:R-:W-:Y:S01]  /*12030*/  IMAD.MOV.U32 R3, RZ, RZ, R9 ;  /* 0x000000ffff037224 */ /* 0x000fe200078e0009 */
[----:B------:R0:W-:Y:S01]  /*12040*/  STL [R1+0x280], R6 ;  /* 0x0002800601007387 */ /* 0x0001e20000100800 */
[----:B------:R-:W-:Y:S01]  /*12050*/  IMAD.HI.U32 R9, R25, R14, RZ ;  /* 0x0000000e19097227 */ /* 0x000fe200078e00ff */
[----:B------:R-:W-:-:S03]  /*12060*/  ISETP.GE.AND P1, PT, R0, RZ, PT ;  /* 0x000000ff0000720c */ /* 0x000fc60003f26270 */
[----:B------:R-:W-:Y:S02]  /*12070*/  IMAD.MOV R9, RZ, RZ, -R9 ;  /* 0x000000ffff097224 */ /* 0x000fe400078e0a09 */
[----:B------:R-:W-:-:S04]  /*12080*/  IMAD.HI.U32 R0, R25, R3, RZ ;  /* 0x0000000319007227 */ /* 0x000fc800078e00ff */
[----:B0-----:R-:W-:Y:S01]  /*12090*/  IMAD.MOV.U32 R6, RZ, RZ, R19 ;  /* 0x000000ffff067224 */ /* 0x001fe200078e0013 */
[----:B------:R-:W-:Y:S01]  /*120a0*/  IADD3 R19, R28, 0xa4, RZ ;  /* 0x000000a41c137810 */ /* 0x000fe20007ffe0ff */
[C---:B------:R-:W-:Y:S02]  /*120b0*/  IMAD R14, R4.reuse, R9, R14 ;  /* 0x00000009040e7224 */ /* 0x040fe400078e020e */
[----:B------:R-:W-:Y:S01]  /*120c0*/  @!P5 IMAD.MOV R6, RZ, RZ, -R6 ;  /* 0x000000ffff06d224 */ /* 0x000fe200078e0a06 */
[----:B------:R-:W-:Y:S01]  /*120d0*/  ISETP.GT.U32.AND P5, PT, R4, R5, PT ;  /* 0x000000050400720c */ /* 0x000fe20003fa4070 */
[----:B------:R-:W-:Y:S02]  /*120e0*/  @!P3 IMAD.IADD R2, R2, 0x1, -R4 ;  /* 0x000000010202b824 */ /* 0x000fe400078e0a04 */
[----:B------:R-:W-:Y:S01]  /*120f0*/  IMAD.MOV R0, RZ, RZ, -R0 ;  /* 0x000000ffff007224 */ /* 0x000fe200078e0a00 */
[----:B------:R0:W-:Y:S02]  /*12100*/  STL [R1+0x284], R6 ;  /* 0x0002840601007387 */ /* 0x0001e40000100800 */
[C---:B------:R-:W-:Y:S01]  /*12110*/  ISETP.GT.U32.AND P3, PT, R4.reuse, R2, PT ;  /* 0x000000020400720c */ /* 0x040fe20003f64070 */
[----:B------:R-:W-:Y:S01]  /*12120*/  IMAD R3, R4, R0, R3 ;  /* 0x0000000004037224 */ /* 0x000fe200078e0203 */
[----:B------:R-:W-:-:S04]  /*12130*/  IADD3 R0, R28, 0xa5, RZ ;  /* 0x000000a51c007810 */ /* 0x000fc80007ffe0ff */
[----:B------:R-:W-:Y:S01]  /*12140*/  IABS R11, R0 ;  /* 0x00000000000b7213 */ /* 0x000fe20000000000 */
[----:B------:R-:W-:Y:S01]  /*12150*/  @!P5 IMAD.IADD R5, R5, 0x1, -R4 ;  /* 0x000000010505d824 */ /* 0x000fe200078e0a04 */
[C---:B------:R-:W-:Y:S01]  /*12160*/  ISETP.GT.U32.AND P5, PT, R4.reuse, R14, PT ;  /* 0x0000000e0400720c */ /* 0x040fe20003fa4070 */
[----:B0-----:R-:W-:Y:S01]  /*12170*/  IMAD.MOV.U32 R6, RZ, RZ, R15 ;  /* 0x000000ffff067224 */ /* 0x001fe200078e000f */
[----:B------:R-:W-:Y:S01]  /*12180*/  IABS R15, R16 ;  /* 0x00000010000f7213 */ /* 0x000fe20000000000 */
[----:B------:R-:W-:Y:S02]  /*12190*/  IMAD.MOV.U32 R7, RZ, RZ, R5 ;  /* 0x000000ffff077224 */ /* 0x000fe400078e0005 */
[----:B------:R-:W-:Y:S01]  /*121a0*/  @!P2 IMAD.MOV R6, RZ, RZ, -R6 ;  /* 0x000000ffff06a224 */ /* 0x000fe200078e0a06 */
[----:B------:R-:W-:Y:S01]  /*121b0*/  ISETP.GE.AND P2, PT, R13, RZ, PT ;  /* 0x000000ff0d00720c */ /* 0x000fe20003f46270 */
[----:B------:R-:W-:Y:S01]  /*121c0*/  @!P4 IMAD.MOV R7, RZ, RZ, -R7 ;  /* 0x000000ffff07c224 */ /* 0x000fe200078e0a07 */
[----:B------:R-:W-:Y:S01]  /*121d0*/  ISETP.GT.U32.AND P4, PT, R4, R3, PT ;  /* 0x000000030400720c */ /* 0x000fe20003f84070 */
[--C-:B------:R-:W-:Y:S01]  /*121e0*/  @!P3 IMAD.IADD R2, R2, 0x1, -R4.reuse ;  /* 0x000000010202b824 */ /* 0x100fe200078e0a04 */
[----:B------:R-:W-:Y:S01]  /*121f0*/  IABS R13, R13 ;  /* 0x0000000d000d7213 */ /* 0x000fe20000000000 */
[----:B------:R0:W-:Y:S01]  /*12200*/  STL [R1+0x288], R6 ;  /* 0x0002880601007387 */ /* 0x0001e20000100800 */
[----:B------:R-:W-:Y:S01]  /*12210*/  ISETP.GE.AND P3, PT, R10, RZ, PT ;  /* 0x000000ff0a00720c */ /* 0x000fe20003f66270 */
[----:B------:R-:W-:Y:S01]  /*12220*/  @!P5 IMAD.IADD R14, R14, 0x1, -R4 ;  /* 0x000000010e0ed824 */ /* 0x000fe200078e0a04 */
[----:B------:R-:W-:Y:S01]  /*12230*/  IABS R10, R10 ;  /* 0x0000000a000a7213 */ /* 0x000fe20000000000 */
[----:B------:R-:W-:Y:S01]  /*12240*/  IMAD.HI.U32 R9, R25, R13, RZ ;  /* 0x0000000d19097227 */ /* 0x000fe200078e00ff */
[----:B------:R-:W-:Y:S02]  /*12250*/  STL [R1+0x28c], R7 ;  /* 0x00028c0701007387 */ /* 0x000fe40000100800 */
[----:B------:R-:W-:Y:S01]  /*12260*/  ISETP.GT.U32.AND P5, PT, R4, R14, PT ;  /* 0x0000000e0400720c */ /* 0x000fe20003fa4070 */
[----:B------:R-:W-:-:S02]  /*12270*/  IMAD.MOV R5, RZ, RZ, -R9 ;  /* 0x000000ffff057224 */ /* 0x000fc400078e0a09 */
[----:B0-----:R-:W-:Y:S02]  /*12280*/  IMAD.MOV.U32 R6, RZ, RZ, R2 ;  /* 0x000000ffff067224 */ /* 0x001fe400078e0002 */
[----:B------:R-:W-:Y:S02]  /*12290*/  @!P4 IMAD.IADD R3, R3, 0x1, -R4 ;  /* 0x000000010303c824 */ /* 0x000fe400078e0a04 */
[----:B------:R-:W-:Y:S01]  /*122a0*/  @!P0 IMAD.MOV R6, RZ, RZ, -R6 ;  /* 0x000000ffff068224 */ /* 0x000fe200078e0a06 */
[----:B------:R-:W-:Y:S01]  /*122b0*/  ISETP.GE.AND P0, PT, R12, RZ, PT ;  /* 0x000000ff0c00720c */ /* 0x000fe20003f06270 */
[C---:B------:R-:W-:Y:S01]  /*122c0*/  IMAD R13, R4.reuse, R5, R13 ;  /* 0x00000005040d7224 */ /* 0x040fe200078e020d */
[----:B------:R-:W-:Y:S01]  /*122d0*/  IABS R12, R12 ;  /* 0x0000000c000c7213 */ /* 0x000fe20000000000 */
[C---:B------:R-:W-:Y:S01]  /*122e0*/  IMAD.HI.U32 R2, R25.reuse, R10, RZ ;  /* 0x0000000a19027227 */ /* 0x040fe200078e00ff */
[----:B------:R-:W-:Y:S01]  /*122f0*/  ISETP.GT.U32.AND P4, PT, R4, R3, PT ;  /* 0x000000030400720c */ /* 0x000fe20003f84070 */
[----:B------:R0:W-:Y:S02]  /*12300*/  STL [R1+0x298], R6 ;  /* 0x0002980601007387 */ /* 0x0001e40000100800 */
        /* <DEDUP_REMOVED lines=56> */
[----:B------:R-:W-:Y:S01]  /*12690*/  STL [R1+0x26c], R7 ;  /* 0x00026c0701007387 */ /* 0x000fe20000100800 */
        /* <DEDUP_REMOVED lines=14> */
[----:B------:R-:W-:Y:S02]  /*12780*/  IMAD.MOV R0, RZ, RZ, -R0 ;  /* 0x000000ffff007224 */ /* 0x000fe400078e0a00 */
[----:B0-----:R-:W-:Y:S01]  /*12790*/  IMAD.MOV.U32 R6, RZ, RZ, R11 ;  /* 0x000000ffff067224 */ /* 0x001fe200078e000b */
[----:B------:R-:W-:Y:S01]  /*127a0*/  IADD3 R11, R28, 0x9d, RZ ;  /* 0x0000009d1c0b7810 */ /* 0x000fe20007ffe0ff */
[----:B------:R-:W-:Y:S01]  /*127b0*/  IMAD R17, R4, R0, R17 ;  /* 0x0000000004117224 */ /* 0x000fe200078e0211 */
[----:B------:R-:W-:Y:S01]  /*127c0*/  IADD3 R0, R28, 0x9f, RZ ;  /* 0x0000009f1c007810 */ /* 0x000fe20007ffe0ff */
[----:B------:R-:W-:Y:S01]  /*127d0*/  @!P4 IMAD.MOV R6, RZ, RZ, -R6 ;  /* 0x000000ffff06c224 */ /* 0x000fe200078e0a06 */
[----:B------:R-:W-:Y:S01]  /*127e0*/  IABS R14, R11 ;  /* 0x0000000b000e7213 */ /* 0x000fe20000000000 */
[--C-:B------:R-:W-:Y:S01]  /*127f0*/  @!P2 IMAD.IADD R2, R2, 0x1, -R4.reuse ;  /* 0x000000010202a824 */ /* 0x100fe200078e0a04 */
[----:B------:R-:W-:Y:S01]  /*12800*/  ISETP.GT.U32.AND P4, PT, R4, R17, PT ;  /* 0x000000110400720c */ /* 0x000fe20003f84070 */
[----:B------:R-:W-:Y:S01]  /*12810*/  @!P5 IMAD.IADD R18, R18, 0x1, -R4 ;  /* 0x000000011212d824 */ /* 0x000fe200078e0a04 */
[----:B------:R-:W-:Y:S01]  /*12820*/  ISETP.GE.AND P2, PT, R5, RZ, PT ;  /* 0x000000ff0500720c */ /* 0x000fe20003f46270 */
[----:B------:R-:W-:Y:S01]  /*12830*/  IMAD.MOV.U32 R7, RZ, RZ, R12 ;  /* 0x000000ffff077224 */ /* 0x000fe200078e000c */
[----:B------:R-:W-:Y:S01]  /*12840*/  IADD3 R5, R28, 0x9e, RZ ;  /* 0x0000009e1c057810 */ /* 0x000fe20007ffe0ff */
[----:B------:R-:W-:Y:S01]  /*12850*/  @!P3 IMAD.IADD R16, R16, 0x1, -R4 ;  /* 0x000000011010b824 */ /* 0x000fe200078e0a04 */
[----:B------:R-:W-:Y:S01]  /*12860*/  ISETP.GE.AND P5, PT, R3, RZ, PT ;  /* 0x000000ff0300720c */ /* 0x000fe20003fa6270 */
[----:B------:R-:W-:Y:S01]  /*12870*/  @!P0 IMAD.MOV R7, RZ, RZ, -R7 ;  /* 0x000000ffff078224 */ /* 0x000fe200078e0a07 */
[----:B------:R-:W-:Y:S01]  /*12880*/  IABS R3, R5 ;  /* 0x0000000500037213 */ /* 0x000fe20000000000 */
[----:B------:R-:W-:Y:S01]  /*12890*/  IMAD.HI.U32 R19, R25, R14, RZ ;  /* 0x0000000e19137227 */ /* 0x000fe200078e00ff */
[----:B------:R-:W-:-:S02]  /*128a0*/  ISETP.GE.AND P0, PT, R9, RZ, PT ;  /* 0x000000ff0900720c */ /* 0x000fc40003f06270 */
[C---:B------:R-:W-:Y:S01]  /*128b0*/  ISETP.GT.U32.AND P3, PT, R4.reuse, R16, PT ;  /* 0x000000100400720c */ /* 0x040fe20003f64070 */
[----:B------:R-:W-:Y:S01]  /*128c0*/  IMAD.HI.U32 R9, R25, R3, RZ ;  /* 0x0000000319097227 */ /* 0x000fe200078e00ff */
[----:B------:R-:W-:Y:S01]  /*128d0*/  IABS R13, R0 ;  /* 0x00000000000d7213 */ /* 0x000fe20000000000 */
[----:B------:R-:W-:Y:S02]  /*128e0*/  STL [R1+0x274], R7 ;  /* 0x0002740701007387 */ /* 0x000fe40000100800 */
[----:B------:R-:W-:Y:S01]  /*128f0*/  @!P4 IMAD.IADD R17, R17, 0x1, -R4 ;  /* 0x000000011111c824 */ /* 0x000fe200078e0a04 */
[----:B------:R-:W-:Y:S01]  /*12900*/  ISETP.GT.U32.AND P4, PT, R4, R18, PT ;  /* 0x000000120400720c */ /* 0x000fe20003f84070 */
        /* <DEDUP_REMOVED lines=28> */
[----:B------:R-:W-:Y:S01]  /*12ad0*/  IMAD.MOV R15, RZ, RZ, -R15 ;  /* 0x000000ffff0f7224 */ /* 0x000fe200078e0a0f */
[----:B------:R-:W-:Y:S01]  /*12ae0*/  ISETP.GT.U32.AND P3, PT, R4, R13, PT ;  /* 0x0000000d0400720c */ /* 0x000fe20003f64070 */
[----:B------:R-:W-:Y:S01]  /*12af0*/  @!P0 IMAD.MOV R6, RZ, RZ, -R6 ;  /* 0x000000ffff068224 */ /* 0x000fe200078e0a06 */
[----:B------:R-:W-:Y:S01]  /*12b00*/  ISETP.GE.AND P4, PT, R5, RZ, PT ;  /* 0x000000ff0500720c */ /* 0x000fe20003f86270 */
[----:B------:R-:W-:Y:S01]  /*12b10*/  IMAD.HI.U32 R0, R25, R10, RZ ;  /* 0x0000000a19007227 */ /* 0x000fe200078e00ff */
[----:B------:R-:W-:-:S02]  /*12b20*/  IADD3 R5, R28, 0x9a, RZ ;  /* 0x0000009a1c057810 */ /* 0x000fc40007ffe0ff */
[----:B------:R0:W-:Y:S01]  /*12b30*/  STL [R1+0x1fc], R6 ;  /* 0x0001fc0601007387 */ /* 0x0001e20000100800 */
[----:B-1----:R-:W-:Y:S02]  /*12b40*/  IMAD.MOV.U32 R7, RZ, RZ, R17 ;  /* 0x000000ffff077224 */ /* 0x002fe400078e0011 */
[----:B------:R-:W-:Y:S02]  /*12b50*/  IMAD.MOV R19, RZ, RZ, -R19 ;  /* 0x000000ffff137224 */ /* 0x000fe400078e0a13 */
[----:B------:R-:W-:Y:S01]  /*12b60*/  @!P2 IMAD.MOV R7, RZ, RZ, -R7 ;  /* 0x000000ffff07a224 */ /* 0x000fe200078e0a07 */
[----:B------:R-:W-:Y:S01]  /*12b70*/  ISETP.GE.AND P2, PT, R11, RZ, PT ;  /* 0x000000ff0b00720c */ /* 0x000fe20003f46270 */
[C---:B------:R-:W-:Y:S02]  /*12b80*/  IMAD R11, R4.reuse, R15, R12 ;  /* 0x0000000f040b7224 */ /* 0x040fe400078e020c */
[----:B------:R-:W-:Y:S01]  /*12b90*/  IMAD.MOV R0, RZ, RZ, -R0 ;  /* 0x000000ffff007224 */ /* 0x000fe200078e0a00 */
[----:B------:R-:W-:Y:S01]  /*12ba0*/  STL [R1+0x210], R7 ;  /* 0x0002100701007387 */ /* 0x000fe20000100800 */
[----:B------:R-:W-:Y:S01]  /*12bb0*/  IMAD R14, R4, R19, R14 ;  /* 0x00000013040e7224 */ /* 0x000fe200078e020e */
[----:B------:R-:W-:Y:S01]  /*12bc0*/  IADD3 R19, R28, 0x85, RZ ;  /* 0x000000851c137810 */ /* 0x000fe20007ffe0ff */
[----:B0-----:R-:W-:-:S02]  /*12bd0*/  IMAD.MOV.U32 R6, RZ, RZ, R16 ;  /* 0x000000ffff067224 */ /* 0x001fc400078e0010 */
[----:B------:R-:W-:Y:S01]  /*12be0*/  @!P6 IMAD.IADD R3, R3, 0x1, -R4 ;  /* 0x000000010303e824 */ /* 0x000fe200078e0a04 */
[C---:B------:R-:W-:Y:S01]  /*12bf0*/  ISETP.GT.U32.AND P6, PT, R4.reuse, R11, PT ;  /* 0x0000000b0400720c */ /* 0x040fe20003fc4070 */
[C---:B------:R-:W-:Y:S01]  /*12c00*/  IMAD R10, R4.reuse, R0, R10 ;  /* 0x00000000040a7224 */ /* 0x040fe200078e020a */
[C---:B------:R-:W-:Y:S01]  /*12c10*/  ISETP.GT.U32.AND P0, PT, R4.reuse, R14, PT ;  /* 0x0000000e0400720c */ /* 0x040fe20003f04070 */
[----:B------:R-:W-:Y:S01]  /*12c20*/  @!P5 IMAD.MOV R6, RZ, RZ, -R6 ;  /* 0x000000ffff06d224 */ /* 0x000fe200078e0a06 */
[----:B------:R-:W-:Y:S01]  /*12c30*/  IABS R0, R5 ;  /* 0x0000000500007213 */ /* 0x000fe20000000000 */
[----:B------:R-:W-:Y:S01]  /*12c40*/  @!P3 IMAD.IADD R13, R13, 0x1, -R4 ;  /* 0x000000010d0db824 */ /* 0x000fe200078e0a04 */
[----:B------:R-:W-:Y:S02]  /*12c50*/  ISETP.GT.U32.AND P5, PT, R4, R10, PT ;  /* 0x0000000a0400720c */ /* 0x000fe40003fa4070 */
[----:B------:R0:W-:Y:S01]  /*12c60*/  STL [R1+0x25c], R6 ;  /* 0x00025c0601007387 */ /* 0x0001e20000100800 */
[----:B------:R-:W-:Y:S01]  /*12c70*/  ISETP.GE.AND P3, PT, R2, RZ, PT ;  /* 0x000000ff0200720c */ /* 0x000fe20003f66270 */
[----:B------:R-:W-:Y:S01]  /*12c80*/  IMAD.HI.U32 R12, R25, R0, RZ ;  /* 0x00000000190c7227 */ /* 0x000fe200078e00ff */
[----:B------:R-:W-:-:S02]  /*12c90*/  IADD3 R2, R28, 0x99, RZ ;  /* 0x000000991c027810 */ /* 0x000fc40007ffe0ff */
[----:B------:R-:W-:Y:S01]  /*12ca0*/  IABS R20, R19 ;  /* 0x0000001300147213 */ /* 0x000fe20000000000 */
[--C-:B------:R-:W-:Y:S02]  /*12cb0*/  @!P6 IMAD.IADD R11, R11, 0x1, -R4.reuse ;  /* 0x000000010b0be824 */ /* 0x100fe400078e0a04 */
[--C-:B------:R-:W-:Y:S01]  /*12cc0*/  @!P0 IMAD.IADD R14, R14, 0x1, -R4.reuse ;  /* 0x000000010e0e8824 */ /* 0x100fe200078e0a04 */
[----:B------:R-:W-:Y:S01]  /*12cd0*/  ISETP.GE.AND P0, PT, R9, RZ, PT ;  /* 0x000000ff0900720c */ /* 0x000fe20003f06270 */
[----:B0-----:R-:W-:Y:S01]  /*12ce0*/  IMAD.MOV.U32 R6, RZ, RZ, R13 ;  /* 0x000000ffff067224 */ /* 0x001fe200078e000d */
[----:B------:R-:W-:Y:S01]  /*12cf0*/  IABS R13, R2 ;  /* 0x00000002000d7213 */ /* 0x000fe20000000000 */
[----:B------:R-:W-:Y:S01]  /*12d00*/  @!P5 IMAD.IADD R10, R10, 0x1, -R4 ;  /* 0x000000010a0ad824 */ /* 0x000fe200078e0a04 */
[C---:B------:R-:W-:Y:S01]  /*12d10*/  ISETP.GT.U32.AND P6, PT, R4.reuse, R11, PT ;  /* 0x0000000b0400720c */ /* 0x040fe20003fc4070 */
[----:B------:R-:W-:Y:S01]  /*12d20*/  @!P1 IMAD.MOV R6, RZ, RZ, -R6 ;  /* 0x000000ffff069224 */ /* 0x000fe200078e0a06 */
[C---:B------:R-:W-:Y:S01]  /*12d30*/  ISETP.GT.U32.AND P5, PT, R4.reuse, R14, PT ;  /* 0x0000000e0400720c */ /* 0x040fe20003fa4070 */
[----:B------:R-:W-:Y:S01]  /*12d40*/  IMAD.MOV R12, RZ, RZ, -R12 ;  /* 0x000000ffff0c7224 */ /* 0x000fe200078e0a0c */
[----:B------:R-:W-:Y:S01]  /*12d50*/  ISETP.GT.U32.AND P1, PT, R4, R10, PT ;  /* 0x0000000a0400720c */ /* 0x000fe20003f24070 */
[----:B------:R-:W-:Y:S01]  /*12d60*/  IMAD.HI.U32 R23, R25, R20, RZ ;  /* 0x0000001419177227 */ /* 0x000fe200078e00ff */
[----:B------:R0:W-:Y:S01]  /*12d70*/  STL [R1+0x260], R6 ;  /* 0x0002600601007387 */ /* 0x0001e20000100800 */
[----:B------:R-:W-:-:S02]  /*12d80*/  IADD3 R9, R28, 0x98, RZ ;  /* 0x000000981c097810 */ /* 0x000fc40007ffe0ff */
[----:B------:R-:W-:Y:S02]  /*12d90*/  IMAD R0, R4, R12, R0 ;  /* 0x0000000c04007224 */ /* 0x000fe400078e0200 */
[----:B------:R-:W-:Y:S01]  /*12da0*/  IABS R12, R9 ;  /* 0x00000009000c7213 */ /* 0x000fe20000000000 */
[----:B------:R-:W-:Y:S02]  /*12db0*/  IMAD.MOV R23, RZ, RZ, -R23 ;  /* 0x000000ffff177224 */ /* 0x000fe400078e0a17 */
[----:B------:R-:W-:Y:S02]  /*12dc0*/  @!P6 IMAD.IADD R11, R11, 0x1, -R4 ;  /* 0x000000010b0be824 */ /* 0x000fe400078e0a04 */
[----:B0-----:R-:W-:Y:S02]  /*12dd0*/  IMAD.MOV.U32 R6, RZ, RZ, R3 ;  /* 0x000000ffff067224 */ /* 0x001fe400078e0003 */
[----:B------:R-:W-:-:S04]  /*12de0*/  IMAD.HI.U32 R3, R25, R13, RZ ;  /* 0x0000000d19037227 */ /* 0x000fc800078e00ff */
[----:B------:R-:W-:Y:S02]  /*12df0*/  IMAD.MOV R3, RZ, RZ, -R3 ;  /* 0x000000ffff037224 */ /* 0x000fe400078e0a03 */
[--C-:B------:R-:W-:Y:S01]  /*12e00*/  @!P5 IMAD.IADD R14, R14, 0x1, -R4.reuse ;  /* 0x000000010e0ed824 */ /* 0x100fe200078e0a04 */
[C---:B------:R-:W-:Y:S01]  /*12e10*/  ISETP.GT.U32.AND P5, PT, R4.reuse, R0, PT ;  /* 0x000000000400720c */ /* 0x040fe20003fa4070 */
[----:B------:R-:W-:Y:S01]  /*12e20*/  IMAD R13, R4, R3, R13 ;  /* 0x00000003040d7224 */ /* 0x000fe200078e020d */
[----:B------:R-:W-:Y:S01]  /*12e30*/  IADD3 R3, R28, 0x96, RZ ;  /* 0x000000961c037810 */ /* 0x000fe20007ffe0ff */
[----:B------:R-:W-:Y:S01]  /*12e40*/  @!P1 IMAD.IADD R10, R10, 0x1, -R4 ;  /* 0x000000010a0a9824 */ /* 0x000fe200078e0a04 */
[----:B------:R-:W-:Y:S01]  /*12e50*/  ISETP.GE.AND P1, PT, R2, RZ, PT ;  /* 0x000000ff0200720c */ /* 0x000fe20003f26270 */
[----:B------:R-:W-:Y:S01]  /*12e60*/  @!P4 IMAD.MOV R6, RZ, RZ, -R6 ;  /* 0x000000ffff06c224 */ /* 0x000fe200078e0a06 */
[----:B------:R-:W-:Y:S01]  /*12e70*/  ISETP.GT.U32.AND P6, PT, R4, R13, PT ;  /* 0x0000000d0400720c */ /* 0x000fe20003fc4070 */
[----:B------:R-:W-:Y:S01]  /*12e80*/  IMAD.HI.U32 R16, R25, R12, RZ ;  /* 0x0000000c19107227 */ /* 0x000fe200078e00ff */
[----:B------:R-:W-:-:S02]  /*12e90*/  IADD3 R2, R28, 0x97, RZ ;  /* 0x000000971c027810 */ /* 0x000fc40007ffe0ff */
[----:B------:R-:W-:Y:S01]  /*12ea0*/  ISETP.GE.AND P4, PT, R5, RZ, PT ;  /* 0x000000ff0500720c */ /* 0x000fe20003f86270 */
[----:B------:R-:W-:Y:S01]  /*12eb0*/  IMAD.MOV R16, RZ, RZ, -R16 ;  /* 0x000000ffff107224 */ /* 0x000fe200078e0a10 */
[----:B------:R0:W-:Y:S01]  /*12ec0*/  STL [R1+0x268], R6 ;  /* 0x0002680601007387 */ /* 0x0001e20000100800 */
[----:B------:R-:W-:Y:S01]  /*12ed0*/  IABS R5, R2 ;  /* 0x0000000200057213 */ /* 0x000fe20000000000 */
[----:B------:R-:W-:Y:S01]  /*12ee0*/  @!P5 IMAD.IADD R0, R0, 0x1, -R4 ;  /* 0x000000010000d824 */ /* 0x000fe200078e0a04 */
[----:B------:R-:W-:Y:S01]  /*12ef0*/  ISETP.GE.AND P5, PT, R9, RZ, PT ;  /* 0x000000ff0900720c */ /* 0x000fe20003fa6270 */
[----:B------:R-:W-:Y:S01]  /*12f00*/  IMAD R12, R4, R16, R12 ;  /* 0x00000010040c7224 */ /* 0x000fe200078e020c */
[----:B------:R-:W-:Y:S01]  /*12f10*/  IABS R15, R3 ;  /* 0x00000003000f7213 */ /* 0x000fe20000000000 */
[----:B------:R-:W-:Y:S02]  /*12f20*/  IMAD.MOV.U32 R7, RZ, RZ, R10 ;  /* 0x000000ffff077224 */ /* 0x000fe400078e000a */
[----:B------:R-:W-:-:S02]  /*12f30*/  @!P6 IMAD.IADD R13, R13, 0x1, -R4 ;  /* 0x000000010d0de824 */ /* 0x000fc400078e0a04 */
[----:B0-----:R-:W-:Y:S02]  /*12f40*/  IMAD.MOV.U32 R6, RZ, RZ, R14 ;  /* 0x000000ffff067224 */ /* 0x001fe400078e000e */
[----:B------:R-:W-:Y:S01]  /*12f50*/  IMAD.HI.U32 R9, R25, R5, RZ ;  /* 0x0000000519097227 */ /* 0x000fe200078e00ff */
[----:B------:R-:W-:-:S03]  /*12f60*/  ISETP.GT.U32.AND P6, PT, R4, R13, PT ;  /* 0x0000000d0400720c */ /* 0x000fc60003fc4070 */
[----:B------:R-:W-:Y:S01]  /*12f70*/  @!P2 IMAD.MOV R6, RZ, RZ, -R6 ;  /* 0x000000ffff06a224 */ /* 0x000fe200078e0a06 */
[C---:B------:R-:W-:Y:S01]  /*12f80*/  ISETP.GT.U32.AND P2, PT, R4.reuse, R0, PT ;  /* 0x000000000400720c */ /* 0x040fe20003f44070 */
[----:B------:R-:W-:Y:S01]  /*12f90*/  @!P3 IMAD.MOV R7, RZ, RZ, -R7 ;  /* 0x000000ffff07b224 */ /* 0x000fe200078e0a07 */
[----:B------:R-:W-:Y:S01]  /*12fa0*/  ISETP.GT.U32.AND P3, PT, R4, R12, PT ;  /* 0x0000000c0400720c */ /* 0x000fe20003f64070 */
[----:B------:R-:W-:Y:S01]  /*12fb0*/  IMAD.MOV R9, RZ, RZ, -R9 ;  /* 0x000000ffff097224 */ /* 0x000fe200078e0a09 */
[----:B------:R0:W-:Y:S01]  /*12fc0*/  STL [R1+0x264], R6 ;  /* 0x0002640601007387 */ /* 0x0001e20000100800 */
[----:B------:R-:W-:-:S03]  /*12fd0*/  IMAD.HI.U32 R10, R25, R15, RZ ;  /* 0x0000000f190a7227 */ /* 0x000fc600078e00ff */
[----:B------:R1:W-:Y:S01]  /*12fe0*/  STL [R1+0x240], R7 ;  /* 0x0002400701007387 */ /* 0x0003e20000100800 */
[C---:B------:R-:W-:Y:S02]  /*12ff0*/  IMAD R5, R4.reuse, R9, R5 ;  /* 0x0000000904057224 */ /* 0x040fe400078e0205 */
[----:B------:R-:W-:Y:S02]  /*13000*/  @!P6 IMAD.IADD R13, R13, 0x1, -R4 ;  /* 0x000000010d0de824 */ /* 0x000fe400078e0a04 */
[----:B------:R-:W-:Y:S01]  /*13010*/  IMAD.MOV R10, RZ, RZ, -R10 ;  /* 0x000000ffff0a7224 */ /* 0x000fe200078e0a0a */
        /* <DEDUP_REMOVED lines=13> */
[C---:B------:R-:W-:Y:S01]  /*130f0*/  ISETP.GT.U32.AND P4, PT, R4.reuse, R15, PT ;  /* 0x0000000f0400720c */ /* 0x040fe20003f84070 */
[----:B------:R-:W-:Y:S01]  /*13100*/  @!P6 IMAD.IADD R5, R5, 0x1, -R4 ;  /* 0x000000010505e824 */ /* 0x000fe200078e0a04 */
[----:B------:R0:W-:Y:S01]  /*13110*/  STL [R1+0x244], R6 ;  /* 0x0002440601007387 */ /* 0x0001e20000100800 */
[----:B------:R-:W-:Y:S01]  /*13120*/  IABS R9, R10 ;  /* 0x0000000a00097213 */ /* 0x000fe20000000000 */
[----:B------:R-:W-:Y:S01]  /*13130*/  IMAD R20, R4, R23, R20 ;  /* 0x0000001704147224 */ /* 0x000fe200078e0214 */
        /* <DEDUP_REMOVED lines=30> */
[C---:B------:R-:W-:Y:S01]  /*13320*/  IADD3 R11, R28.reuse, 0x92, RZ ;  /* 0x000000921c0b7810 */ /* 0x040fe20007ffe0ff */
[----:B------:R-:W-:Y:S01]  /*13330*/  @!P6 IMAD.IADD R3, R3, 0x1, -R4 ;  /* 0x000000010303e824 */ /* 0x000fe200078e0a04 */
[----:B------:R-:W-:-:S02]  /*13340*/  IADD3 R9, R28, 0x90, RZ ;  /* 0x000000901c097810 */ /* 0x000fc40007ffe0ff */
        /* <DEDUP_REMOVED lines=9> */
[----:B------:R-:W-:Y:S02]  /*133e0*/  IABS R14, R10 ;  /* 0x0000000a000e7213 */ /* 0x000fe40000000000 */
[----:B------:R-:W-:Y:S01]  /*133f0*/  @!P6 IMAD.IADD R3, R3, 0x1, -R4 ;  /* 0x000000010303e824 */ /* 0x000fe200078e0a04 */
[----:B------:R-:W-:Y:S01]  /*13400*/  IABS R13, R9 ;  /* 0x00000009000d7213 */ /* 0x000fe20000000000 */
[----:B------:R-:W-:Y:S01]  /*13410*/  IMAD.HI.U32 R16, R25, R12, RZ ;  /* 0x0000000c19107227 */ /* 0x000fe200078e00ff */
[----:B------:R-:W-:-:S03]  /*13420*/  ISETP.GE.AND P6, PT, R5, RZ, PT ;  /* 0x000000ff0500720c */ /* 0x000fc60003fc6270 */
[----:B------:R-:W-:Y:S02]  /*13430*/  IMAD.MOV R16, RZ, RZ, -R16 ;  /* 0x000000ffff107224 */ /* 0x000fe400078e0a10 */
        /* <DEDUP_REMOVED lines=8> */
[----:B------:R-:W-:Y:S01]  /*134c0*/  IMAD.MOV.U32 R7, RZ, RZ, R3 ;  /* 0x000000ffff077224 */ /* 0x000fe200078e0003 */
[----:B------:R-:W-:Y:S01]  /*134d0*/  IADD3 R3, R28, 0x8e, RZ ;  /* 0x0000008e1c037810 */ /* 0x000fe20007ffe0ff */
[C---:B------:R-:W-:Y:S02]  /*134e0*/  IMAD R11, R4.reuse, R15, R11 ;  /* 0x0000000f040b7224 */ /* 0x040fe400078e020b */
[----:B------:R-:W-:Y:S02]  /*134f0*/  IMAD R12, R4, R16, R12 ;  /* 0x00000010040c7224 */ /* 0x000fe400078e020c */
[--C-:B------:R-:W-:Y:S02]  /*13500*/  @!P2 IMAD.IADD R0, R0, 0x1, -R4.reuse ;  /* 0x000000010000a824 */ /* 0x100fe400078e0a04 */
[----:B------:R-:W-:Y:S01]  /*13510*/  @!P0 IMAD.IADD R2, R2, 0x1, -R4 ;  /* 0x0000000102028824 */ /* 0x000fe200078e0a04 */
[C---:B------:R-:W-:Y:S01]  /*13520*/  ISETP.GT.U32.AND P0, PT, R4.reuse, R11, PT ;  /* 0x0000000b0400720c */ /* 0x040fe20003f04070 */
[----:B------:R-:W-:Y:S01]  /*13530*/  IMAD.HI.U32 R5, R25, R14, RZ ;  /* 0x0000000e19057227 */ /* 0x000fe200078e00ff */
[----:B------:R-:W-:-:S03]  /*13540*/  ISETP.GT.U32.AND P2, PT, R4, R0, PT ;  /* 0x000000000400720c */ /* 0x000fc60003f44070 */
[----:B0-----:R-:W-:Y:S02]  /*13550*/  IMAD.MOV.U32 R6, RZ, RZ, R2 ;  /* 0x000000ffff067224 */ /* 0x001fe400078e0002 */
[----:B------:R-:W-:-:S04]  /*13560*/  IMAD.HI.U32 R17, R25, R13, RZ ;  /* 0x0000000d19117227 */ /* 0x000fc800078e00ff */
[----:B------:R-:W-:Y:S01]  /*13570*/  @!P1 IMAD.MOV R7, RZ, RZ, -R7 ;  /* 0x000000ffff079224 */ /* 0x000fe200078e0a07 */
[----:B------:R-:W-:Y:S01]  /*13580*/  ISETP.GT.U32.AND P1, PT, R4, R12, PT ;  /* 0x0000000c0400720c */ /* 0x000fe20003f24070 */
[----:B------:R-:W-:Y:S01]  /*13590*/  @!P3 IMAD.MOV R6, RZ, RZ, -R6 ;  /* 0x000000ffff06b224 */ /* 0x000fe200078e0a06 */
[----:B------:R-:W-:Y:S01]  /*135a0*/  ISETP.GE.AND P3, PT, R9, RZ, PT ;  /* 0x000000ff0900720c */ /* 0x000fe20003f66270 */
[----:B------:R-:W-:Y:S01]  /*135b0*/  IMAD.MOV R5, RZ, RZ, -R5 ;  /* 0x000000ffff057224 */ /* 0x000fe200078e0a05 */
[----:B------:R-:W-:Y:S01]  /*135c0*/  STL [R1+0x23c], R7 ;  /* 0x00023c0701007387 */ /* 0x000fe20000100800 */
[----:B------:R-:W-:Y:S01]  /*135d0*/  @!P2 IMAD.IADD R0, R0, 0x1, -R4 ;  /* 0x000000010000a824 */ /* 0x000fe200078e0a04 */
[----:B------:R-:W-:Y:S01]  /*135e0*/  IADD3 R9, R28, 0x8c, RZ ;  /* 0x0000008c1c097810 */ /* 0x000fe20007ffe0ff */
[----:B------:R-:W-:Y:S01]  /*135f0*/  IMAD.MOV R17, RZ, RZ, -R17 ;  /* 0x000000ffff117224 */ /* 0x000fe200078e0a11 */
[----:B------:R0:W-:Y:S01]  /*13600*/  STL [R1+0x238], R6 ;  /* 0x0002380601007387 */ /* 0x0001e20000100800 */
[----:B------:R-:W-:Y:S01]  /*13610*/  IMAD R14, R4, R5, R14 ;  /* 0x00000005040e7224 */ /* 0x000fe200078e020e */
[----:B------:R-:W-:Y:S01]  /*13620*/  IADD3 R5, R28, 0x8d, RZ ;  /* 0x0000008d1c057810 */ /* 0x000fe20007ffe0ff */
[----:B------:R-:W-:Y:S01]  /*13630*/  IMAD R2, R4, R17, R13 ;  /* 0x0000001104027224 */ /* 0x000fe200078e020d */
[----:B------:R-:W-:Y:S01]  /*13640*/  IABS R13, R3 ;  /* 0x00000003000d7213 */ /* 0x000fe20000000000 */
[--C-:B------:R-:W-:Y:S01]  /*13650*/  @!P0 IMAD.IADD R11, R11, 0x1, -R4.reuse ;  /* 0x000000010b0b8824 */ /* 0x100fe200078e0a04 */
[----:B------:R-:W-:Y:S01]  /*13660*/  IABS R17, R9 ;  /* 0x0000000900117213 */ /* 0x000fe20000000000 */
[----:B------:R-:W-:Y:S01]  /*13670*/  @!P1 IMAD.IADD R12, R12, 0x1, -R4 ;  /* 0x000000010c0c9824 */ /* 0x000fe200078e0a04 */
[C---:B------:R-:W-:Y:S01]  /*13680*/  ISETP.GT.U32.AND P2, PT, R4.reuse, R2, PT ;  /* 0x000000020400720c */ /* 0x040fe20003f44070 */
[----:B------:R-:W-:Y:S01]  /*13690*/  IMAD.HI.U32 R15, R25, R13, RZ ;  /* 0x0000000d190f7227 */ /* 0x000fe200078e00ff */
[----:B------:R-:W-:-:S02]  /*136a0*/  ISETP.GT.U32.AND P0, PT, R4, R11, PT ;  /* 0x0000000b0400720c */ /* 0x000fc40003f04070 */
[C---:B------:R-:W-:Y:S01]  /*136b0*/  ISETP.GT.U32.AND P1, PT, R4.reuse, R12, PT ;  /* 0x0000000c0400720c */ /* 0x040fe20003f24070 */
        /* <DEDUP_REMOVED lines=9> */
[----:B------:R-:W-:Y:S01]  /*13750*/  ISETP.GE.AND P0, PT, R10, RZ, PT ;  /* 0x000000ff0a00720c */ /* 0x000fe20003f06270 */
[----:B------:R-:W-:Y:S01]  /*13760*/  IMAD.HI.U32 R10, R25, R0, RZ ;  /* 0x00000000190a7227 */ /* 0x000fe200078e00ff */
[----:B------:R-:W-:-:S03]  /*13770*/  ISETP.GT.U32.AND P2, PT, R4, R2, PT ;  /* 0x000000020400720c */ /* 0x000fc60003f44070 */
[--C-:B------:R-:W-:Y:S01]  /*13780*/  @!P1 IMAD.IADD R12, R12, 0x1, -R4.reuse ;  /* 0x000000010c0c9824 */ /* 0x100fe200078e0a04 */
[----:B------:R-:W-:Y:S01]  /*13790*/  ISETP.GT.U32.AND P1, PT, R4, R13, PT ;  /* 0x0000000d0400720c */ /* 0x000fe20003f24070 */
[----:B------:R-:W-:Y:S02]  /*137a0*/  @!P5 IMAD.IADD R14, R14, 0x1, -R4 ;  /* 0x000000010e0ed824 */ /* 0x000fe400078e0a04 */
[----:B------:R-:W-:Y:S02]  /*137b0*/  IMAD.MOV R10, RZ, RZ, -R10 ;  /* 0x000000ffff0a7224 */ /* 0x000fe400078e0a0a */
[----:B0-----:R-:W-:Y:S01]  /*137c0*/  IMAD.MOV.U32 R6, RZ, RZ, R12 ;  /* 0x000000ffff067224 */ /* 0x001fe200078e000c */
[C---:B------:R-:W-:Y:S01]  /*137d0*/  ISETP.GT.U32.AND P5, PT, R4.reuse, R14, PT ;  /* 0x0000000e0400720c */ /* 0x040fe20003fa4070 */
[----:B------:R-:W-:Y:S01]  /*137e0*/  IMAD R12, R4, R10, R0 ;  /* 0x0000000a040c7224 */ /* 0x000fe200078e0200 */
[C---:B------:R-:W-:Y:S01]  /*137f0*/  IADD3 R0, R28.reuse, 0x8b, RZ ;  /* 0x0000008b1c007810 */ /* 0x040fe20007ffe0ff */
[----:B------:R-:W-:Y:S01]  /*13800*/  IMAD.MOV.U32 R7, RZ, RZ, R11 ;  /* 0x000000ffff077224 */ /* 0x000fe200078e000b */
[----:B------:R-:W-:Y:S01]  /*13810*/  IADD3 R10, R28, 0x88, RZ ;  /* 0x000000881c0a7810 */ /* 0x000fe20007ffe0ff */
[----:B------:R-:W-:Y:S01]  /*13820*/  @!P2 IMAD.IADD R2, R2, 0x1, -R4 ;  /* 0x000000010202a824 */ /* 0x000fe200078e0a04 */
[----:B------:R-:W-:Y:S01]  /*13830*/  ISETP.GE.AND P2, PT, R9, RZ, PT ;  /* 0x000000ff0900720c */ /* 0x000fe20003f46270 */
[----:B------:R-:W-:Y:S01]  /*13840*/  @!P4 IMAD.MOV R7, RZ, RZ, -R7 ;  /* 0x000000ffff07c224 */ /* 0x000fe200078e0a07 */
[----:B------:R-:W-:Y:S01]  /*13850*/  ISETP.GE.AND P4, PT, R3, RZ, PT ;  /* 0x000000ff0300720c */ /* 0x000fe20003f86270 */
[----:B------:R-:W-:Y:S01]  /*13860*/  IMAD.MOV.U32 R3, RZ, RZ, R2 ;  /* 0x000000ffff037224 */ /* 0x000fe200078e0002 */
[----:B------:R-:W-:Y:S01]  /*13870*/  IADD3 R2, R28, 0x8a, RZ ;  /* 0x0000008a1c027810 */ /* 0x000fe20007ffe0ff */
[----:B------:R-:W-:Y:S01]  /*13880*/  @!P6 IMAD.MOV R6, RZ, RZ, -R6 ;  /* 0x000000ffff06e224 */ /* 0x000fe200078e0a06 */
[----:B------:R-:W-:Y:S01]  /*13890*/  STL [R1+0x230], R7 ;  /* 0x0002300701007387 */ /* 0x000fe20000100800 */
[--C-:B------:R-:W-:Y:S01]  /*138a0*/  @!P5 IMAD.IADD R14, R14, 0x1, -R4.reuse ;  /* 0x000000010e0ed824 */ /* 0x100fe200078e0a04 */
[C---:B------:R-:W-:Y:S01]  /*138b0*/  ISETP.GT.U32.AND P5, PT, R4.reuse, R12, PT ;  /* 0x0000000c0400720c */ /* 0x040fe20003fa4070 */
[----:B------:R-:W-:Y:S01]  /*138c0*/  @!P1 IMAD.IADD R13, R13, 0x1, -R4 ;  /* 0x000000010d0d9824 */ /* 0x000fe200078e0a04 */
[----:B------:R0:W-:Y:S01]  /*138d0*/  STL [R1+0x214], R6 ;  /* 0x0002140601007387 */ /* 0x0001e20000100800 */
[----:B------:R-:W-:Y:S01]  /*138e0*/  @!P3 IMAD.MOV R3, RZ, RZ, -R3 ;  /* 0x000000ffff03b224 */ /* 0x000fe200078e0a03 */
[----:B------:R-:W-:Y:S01]  /*138f0*/  ISETP.GE.AND P6, PT, R5, RZ, PT ;  /* 0x000000ff0500720c */ /* 0x000fe20003fc6270 */
[----:B------:R-:W-:Y:S01]  /*13900*/  IMAD.HI.U32 R11, R25, R17, RZ ;  /* 0x00000011190b7227 */ /* 0x000fe200078e00ff */
[----:B------:R-:W-:-:S02]  /*13910*/  ISETP.GT.U32.AND P1, PT, R4, R13, PT ;  /* 0x0000000d0400720c */ /* 0x000fc40003f24070 */
[----:B------:R1:W-:Y:S01]  /*13920*/  STL [R1+0x224], R3 ;  /* 0x0002240301007387 */ /* 0x0003e20000100800 */
[----:B------:R-:W-:Y:S01]  /*13930*/  IMAD.MOV R11, RZ, RZ, -R11 ;  /* 0x000000ffff0b7224 */ /* 0x000fe200078e0a0b */
[----:B------:R-:W-:Y:S01]  /*13940*/  IABS R5, R2 ;  /* 0x0000000200057213 */ /* 0x000fe20000000000 */
[----:B0-----:R-:W-:Y:S01]  /*13950*/  IMAD.MOV.U32 R6, RZ, RZ, R14 ;  /* 0x000000ffff067224 */ /* 0x001fe200078e000e */
[----:B------:R-:W-:Y:S01]  /*13960*/  ISETP.GE.AND P3, PT, R0, RZ, PT ;  /* 0x000000ff0000720c */ /* 0x000fe20003f66270 */
[----:B------:R-:W-:Y:S01]  /*13970*/  @!P5 IMAD.IADD R12, R12, 0x1, -R4 ;  /* 0x000000010c0cd824 */ /* 0x000fe200078e0a04 */
[----:B------:R-:W-:Y:S01]  /*13980*/  IABS R15, R10 ;  /* 0x0000000a000f7213 */ /* 0x000fe20000000000 */
[----:B------:R-:W-:Y:S01]  /*13990*/  IMAD R17, R4, R11, R17 ;  /* 0x0000000b04117224 */ /* 0x000fe200078e0211 */
[----:B------:R-:W-:Y:S01]  /*139a0*/  IADD3 R14, R28, 0x83, RZ ;  /* 0x000000831c0e7810 */ /* 0x000fe20007ffe0ff */
[----:B------:R-:W-:Y:S01]  /*139b0*/  @!P0 IMAD.MOV R6, RZ, RZ, -R6 ;  /* 0x000000ffff068224 */ /* 0x000fe200078e0a06 */
[----:B-1----:R-:W-:Y:S01]  /*139c0*/  IABS R3, R0 ;  /* 0x0000000000037213 */ /* 0x002fe20000000000 */
[----:B------:R-:W-:Y:S01]  /*139d0*/  @!P1 IMAD.IADD R13, R13, 0x1, -R4 ;  /* 0x000000010d0d9824 */ /* 0x000fe200078e0a04 */
[----:B------:R-:W-:-:S02]  /*139e0*/  ISETP.GT.U32.AND P5, PT, R4, R12, PT ;  /* 0x0000000c0400720c */ /* 0x000fc40003fa4070 */
[----:B------:R-:W-:Y:S01]  /*139f0*/  ISETP.GE.AND P0, PT, R2, RZ, PT ;  /* 0x000000ff0200720c */ /* 0x000fe20003f06270 */
[C---:B------:R-:W-:Y:S01]  /*13a00*/  IMAD.HI.U32 R11, R25.reuse, R3, RZ ;  /* 0x00000003190b7227 */ /* 0x040fe200078e00ff */
[----:B------:R-:W-:Y:S01]  /*13a10*/  ISETP.GT.U32.AND P1, PT, R4, R17, PT ;  /* 0x000000110400720c */ /* 0x000fe20003f24070 */
[----:B------:R0:W-:Y:S01]  /*13a20*/  STL [R1+0x22c], R6 ;  /* 0x00022c0601007387 */ /* 0x0001e20000100800 */
[----:B------:R-:W-:Y:S01]  /*13a30*/  IADD3 R0, R28, 0x89, RZ ;  /* 0x000000891c007810 */ /* 0x000fe20007ffe0ff */
[----:B------:R-:W-:-:S03]  /*13a40*/  IMAD.HI.U32 R2, R25, R5, RZ ;  /* 0x0000000519027227 */ /* 0x000fc600078e00ff */
[----:B------:R-:W-:Y:S01]  /*13a50*/  IABS R9, R0 ;  /* 0x0000000000097213 */ /* 0x000fe20000000000 */
[----:B------:R-:W-:Y:S02]  /*13a60*/  IMAD.MOV R11, RZ, RZ, -R11 ;  /* 0x000000ffff0b7224 */ /* 0x000fe400078e0a0b */
[----:B------:R-:W-:Y:S02]  /*13a70*/  IMAD.MOV R2, RZ, RZ, -R2 ;  /* 0x000000ffff027224 */ /* 0x000fe400078e0a02 */
[C---:B------:R-:W-:Y:S02]  /*13a80*/  IMAD R3, R4.reuse, R11, R3 ;  /* 0x0000000b04037224 */ /* 0x040fe400078e0203 */
[----:B------:R-:W-:Y:S02]  /*13a90*/  IMAD R5, R4, R2, R5 ;  /* 0x0000000204057224 */ /* 0x000fe400078e0205 */
[--C-:B------:R-:W-:Y:S01]  /*13aa0*/  @!P5 IMAD.IADD R12, R12, 0x1, -R4.reuse ;  /* 0x000000010c0cd824 */ /* 0x100fe200078e0a04 */
[----:B------:R-:W-:Y:S01]  /*13ab0*/  ISETP.GT.U32.AND P5, PT, R4, R3, PT ;  /* 0x000000030400720c */ /* 0x000fe20003fa4070 */
[----:B------:R-:W-:Y:S01]  /*13ac0*/  IMAD.MOV.U32 R7, RZ, RZ, R13 ;  /* 0x000000ffff077224 */ /* 0x000fe200078e000d */
[----:B------:R-:W-:Y:S01]  /*13ad0*/  IABS R13, R14 ;  /* 0x0000000e000d7213 */ /* 0x000fe20000000000 */
[----:B------:R-:W-:-:S02]  /*13ae0*/  @!P1 IMAD.IADD R17, R17, 0x1, -R4 ;  /* 0x0000000111119824 */ /* 0x000fc400078e0a04 */
[----:B------:R-:W-:Y:S01]  /*13af0*/  @!P4 IMAD.MOV R7, RZ, RZ, -R7 ;  /* 0x000000ffff07c224 */ /* 0x000fe200078e0a07 */
[C---:B------:R-:W-:Y:S01]  /*13b00*/  ISETP.GT.U32.AND P4, PT, R4.reuse, R5, PT ;  /* 0x000000050400720c */ /* 0x040fe20003f84070 */
[C---:B------:R-:W-:Y:S01]  /*13b10*/  IMAD.HI.U32 R2, R25.reuse, R15, RZ ;  /* 0x0000000f19027227 */ /* 0x040fe200078e00ff */
[----:B------:R-:W-:Y:S02]  /*13b20*/  ISETP.GT.U32.AND P1, PT, R4, R17, PT ;  /* 0x000000110400720c */ /* 0x000fe40003f24070 */
[----:B------:R-:W-:Y:S01]  /*13b30*/  STL [R1+0x218], R7 ;  /* 0x0002180701007387 */ /* 0x000fe20000100800 */
[----:B------:R-:W-:-:S04]  /*13b40*/  IMAD.HI.U32 R11, R25, R9, RZ ;  /* 0x00000009190b7227 */ /* 0x000fc800078e00ff */
[----:B------:R-:W-:Y:S02]  /*13b50*/  @!P5 IMAD.IADD R3, R3, 0x1, -R4 ;  /* 0x000000010303d824 */ /* 0x000fe400078e0a04 */
[----:B------:R-:W-:Y:S02]  /*13b60*/  IMAD.MOV R2, RZ, RZ, -R2 ;  /* 0x000000ffff027224 */ /* 0x000fe400078e0a02 */
[----:B------:R-:W-:Y:S01]  /*13b70*/  @!P4 IMAD.IADD R5, R5, 0x1, -R4 ;  /* 0x000000010505c824 */ /* 0x000fe200078e0a04 */
[----:B------:R-:W-:Y:S01]  /*13b80*/  ISETP.GT.U32.AND P5, PT, R4, R3, PT ;  /* 0x000000030400720c */ /* 0x000fe20003fa4070 */
[----:B0-----:R-:W-:Y:S01]  /*13b90*/  IMAD.MOV.U32 R6, RZ, RZ, R12 ;  /* 0x000000ffff067224 */ /* 0x001fe200078e000c */
[----:B------:R-:W-:Y:S01]  /*13ba0*/  IADD3 R12, R28, 0x84, RZ ;  /* 0x000000841c0c7810 */ /* 0x000fe20007ffe0ff */
[----:B------:R-:W-:Y:S01]  /*13bb0*/  IMAD.MOV R11, RZ, RZ, -R11 ;  /* 0x000000ffff0b7224 */ /* 0x000fe200078e0a0b */
[C---:B------:R-:W-:Y:S01]  /*13bc0*/  ISETP.GT.U32.AND P4, PT, R4.reuse, R5, PT ;  /* 0x000000050400720c */ /* 0x040fe20003f84070 */
[----:B------:R-:W-:Y:S01]  /*13bd0*/  IMAD R15, R4, R2, R15 ;  /* 0x00000002040f7224 */ /* 0x000fe200078e020f */
[----:B------:R-:W-:Y:S01]  /*13be0*/  IADD3 R2, R28, 0x87, RZ ;  /* 0x000000871c027810 */ /* 0x000fe20007ffe0ff */
[----:B------:R-:W-:Y:S01]  /*13bf0*/  @!P6 IMAD.MOV R6, RZ, RZ, -R6 ;  /* 0x000000ffff06e224 */ /* 0x000fe200078e0a06 */
[----:B------:R-:W-:Y:S01]  /*13c00*/  ISETP.GE.AND P6, PT, R0, RZ, PT ;  /* 0x000000ff0000720c */ /* 0x000fe20003fc6270 */
[--C-:B------:R-:W-:Y:S01]  /*13c10*/  @!P1 IMAD.IADD R17, R17, 0x1, -R4.reuse ;  /* 0x0000000111119824 */ /* 0x100fe200078e0a04 */
[----:B------:R-:W-:Y:S01]  /*13c20*/  ISETP.GE.AND P1, PT, R10, RZ, PT ;  /* 0x000000ff0a00720c */ /* 0x000fe20003f26270 */
[----:B------:R-:W-:Y:S01]  /*13c30*/  IMAD R0, R4, R11, R9 ;  /* 0x0000000b04007224 */ /* 0x000fe200078e0209 */
[----:B------:R-:W-:Y:S01]  /*13c40*/  IADD3 R9, R28, 0x86, RZ ;  /* 0x000000861c097810 */ /* 0x000fe20007ffe0ff */
[--C-:B------:R-:W-:Y:S01]  /*13c50*/  @!P5 IMAD.IADD R3, R3, 0x1, -R4.reuse ;  /* 0x000000010303d824 */ /* 0x100fe200078e0a04 */
[----:B------:R-:W-:Y:S01]  /*13c60*/  IABS R10, R2 ;  /* 0x00000002000a7213 */ /* 0x000fe20000000000 */
[----:B------:R0:W-:Y:S01]  /*13c70*/  STL [R1+0x21c], R6 ;  /* 0x00021c0601007387 */ /* 0x0001e20000100800 */
[----:B------:R-:W-:Y:S01]  /*13c80*/  IABS R22, R9 ;  /* 0x0000000900167213 */ /* 0x000fe20000000000 */
[----:B------:R-:W-:Y:S01]  /*13c90*/  @!P4 IMAD.IADD R5, R5, 0x1, -R4 ;  /* 0x000000010505c824 */ /* 0x000fe200078e0a04 */
[C---:B------:R-:W-:Y:S01]  /*13ca0*/  ISETP.GT.U32.AND P5, PT, R4.reuse, R0, PT ;  /* 0x000000000400720c */ /* 0x040fe20003fa4070 */
[----:B------:R-:W-:Y:S01]  /*13cb0*/  IMAD.HI.U32 R16, R25, R10, RZ ;  /* 0x0000000a19107227 */ /* 0x000fe200078e00ff */
[----:B------:R-:W-:-:S02]  /*13cc0*/  ISETP.GT.U32.AND P4, PT, R4, R15, PT ;  /* 0x0000000f0400720c */ /* 0x000fc40003f84070 */
[----:B------:R-:W-:Y:S01]  /*13cd0*/  IABS R11, R12 ;  /* 0x0000000c000b7213 */ /* 0x000fe20000000000 */
[----:B------:R-:W-:Y:S02]  /*13ce0*/  IMAD.MOV R16, RZ, RZ, -R16 ;  /* 0x000000ffff107224 */ /* 0x000fe400078e0a10 */
[----:B------:R-:W-:-:S04]  /*13cf0*/  IMAD.HI.U32 R21, R25, R22, RZ ;  /* 0x0000001619157227 */ /* 0x000fc800078e00ff */
[----:B------:R-:W-:Y:S02]  /*13d00*/  IMAD R10, R4, R16, R10 ;  /* 0x00000010040a7224 */ /* 0x000fe400078e020a */
[----:B------:R-:W-:Y:S02]  /*13d10*/  IMAD.MOV R21, RZ, RZ, -R21 ;  /* 0x000000ffff157224 */ /* 0x000fe400078e0a15 */
[----:B------:R-:W-:Y:S01]  /*13d20*/  @!P5 IMAD.IADD R0, R0, 0x1, -R4 ;  /* 0x000000010000d824 */ /* 0x000fe200078e0a04 */
[C---:B------:R-:W-:Y:S01]  /*13d30*/  ISETP.GT.U32.AND P5, PT, R4.reuse, R10, PT ;  /* 0x0000000a0400720c */ /* 0x040fe20003fa4070 */
[C---:B------:R-:W-:Y:S02]  /*13d40*/  IMAD R21, R4.reuse, R21, R22 ;  /* 0x0000001504157224 */ /* 0x040fe400078e0216 */
[----:B------:R-:W-:Y:S02]  /*13d50*/  @!P4 IMAD.IADD R15, R15, 0x1, -R4 ;  /* 0x000000010f0fc824 */ /* 0x000fe400078e0a04 */
[----:B------:R-:W-:Y:S01]  /*13d60*/  IMAD.HI.U32 R18, R25, R11, RZ ;  /* 0x0000000b19127227 */ /* 0x000fe200078e00ff */
[----:B------:R-:W-:-:S03]  /*13d70*/  ISETP.GT.U32.AND P4, PT, R4, R21, PT ;  /* 0x000000150400720c */ /* 0x000fc60003f84070 */
[----:B0-----:R-:W-:Y:S01]  /*13d80*/  IMAD.MOV.U32 R6, RZ, RZ, R17 ;  /* 0x000000ffff067224 */ /* 0x001fe200078e0011 */
[----:B------:R-:W-:Y:S01]  /*13d90*/  IADD3 R17, R28, 0x81, RZ ;  /* 0x000000811c117810 */ /* 0x000fe20007ffe0ff */
[----:B------:R-:W-:-:S04]  /*13da0*/  IMAD.HI.U32 R16, R25, R13, RZ ;  /* 0x0000000d19107227 */ /* 0x000fc800078e00ff */
[----:B------:R-:W-:Y:S01]  /*13db0*/  @!P5 IMAD.IADD R10, R10, 0x1, -R4 ;  /* 0x000000010a0ad824 */ /* 0x000fe200078e0a04 */
[C---:B------:R-:W-:Y:S01]  /*13dc0*/  ISETP.GT.U32.AND P5, PT, R4.reuse, R0, PT ;  /* 0x000000000400720c */ /* 0x040fe20003fa4070 */
[----:B------:R-:W-:Y:S02]  /*13dd0*/  IMAD.MOV R18, RZ, RZ, -R18 ;  /* 0x000000ffff127224 */ /* 0x000fe400078e0a12 */
[----:B------:R-:W-:Y:S01]  /*13de0*/  @!P4 IMAD.IADD R21, R21, 0x1, -R4 ;  /* 0x000000011515c824 */ /* 0x000fe200078e0a04 */
[C---:B------:R-:W-:Y:S01]  /*13df0*/  ISETP.GT.U32.AND P4, PT, R4.reuse, R10, PT ;  /* 0x0000000a0400720c */ /* 0x040fe20003f84070 */
[----:B------:R-:W-:Y:S01]  /*13e00*/  @!P2 IMAD.MOV R6, RZ, RZ, -R6 ;  /* 0x000000ffff06a224 */ /* 0x000fe200078e0a06 */
[C---:B------:R-:W-:Y:S01]  /*13e10*/  ISETP.GT.U32.AND P2, PT, R4.reuse, R15, PT ;  /* 0x0000000f0400720c */ /* 0x040fe20003f44070 */
[----:B------:R-:W-:Y:S02]  /*13e20*/  IMAD.MOV R16, RZ, RZ, -R16 ;  /* 0x000000ffff107224 */ /* 0x000fe400078e0a10 */
[C---:B------:R-:W-:Y:S01]  /*13e30*/  IMAD R11, R4.reuse, R18, R11 ;  /* 0x00000012040b7224 */ /* 0x040fe200078e020b */
[----:B------:R0:W-:Y:S01]  /*13e40*/  STL [R1+0x20c], R6 ;  /* 0x00020c0601007387 */ /* 0x0001e20000100800 */
[----:B------:R-:W-:Y:S01]  /*13e50*/  IMAD R13, R4, R16, R13 ;  /* 0x00000010040d7224 */ /* 0x000fe200078e020d */
[----:B------:R-:W-:Y:S01]  /*13e60*/  IADD3 R18, R28, 0x82, RZ ;  /* 0x000000821c127810 */ /* 0x000fe20007ffe0ff */
[----:B------:R-:W-:Y:S01]  /*13e70*/  @!P0 IMAD.MOV R5, RZ, RZ, -R5 ;  /* 0x000000ffff058224 */ /* 0x000fe200078e0a05 */
[----:B------:R-:W-:Y:S01]  /*13e80*/  ISETP.GT.U32.AND P0, PT, R4, R20, PT ;  /* 0x000000140400720c */ /* 0x000fe20003f04070 */
[--C-:B------:R-:W-:Y:S01]  /*13e90*/  @!P5 IMAD.IADD R0, R0, 0x1, -R4.reuse ;  /* 0x000000010000d824 */ /* 0x100fe200078e0a04 */
[----:B------:R-:W-:Y:S01]  /*13ea0*/  ISETP.GT.U32.AND P5, PT, R4, R11, PT ;  /* 0x0000000b0400720c */ /* 0x000fe20003fa4070 */
[--C-:B------:R-:W-:Y:S01]  /*13eb0*/  @!P4 IMAD.IADD R10, R10, 0x1, -R4.reuse ;  /* 0x000000010a0ac824 */ /* 0x100fe200078e0a04 */
[----:B------:R-:W-:Y:S01]  /*13ec0*/  ISETP.GT.U32.AND P4, PT, R4, R13, PT ;  /* 0x0000000d0400720c */ /* 0x000fe20003f84070 */
[----:B------:R-:W-:Y:S01]  /*13ed0*/  @!P2 IMAD.IADD R15, R15, 0x1, -R4 ;  /* 0x000000010f0fa824 */ /* 0x000fe200078e0a04 */
[----:B------:R-:W-:Y:S01]  /*13ee0*/  IABS R16, R18 ;  /* 0x0000001200107213 */ /* 0x000fe20000000000 */
[----:B0-----:R-:W-:Y:S01]  /*13ef0*/  IMAD.MOV.U32 R6, RZ, RZ, R3 ;  /* 0x000000ffff067224 */ /* 0x001fe200078e0003 */
[----:B------:R-:W-:Y:S01]  /*13f00*/  ISETP.GE.AND P2, PT, R2, RZ, PT ;  /* 0x000000ff0200720c */ /* 0x000fe20003f46270 */
[----:B------:R-:W-:Y:S01]  /*13f10*/  IMAD.MOV.U32 R7, RZ, RZ, R0 ;  /* 0x000000ffff077224 */ /* 0x000fe200078e0000 */
[----:B------:R-:W-:Y:S01]  /*13f20*/  IABS R3, R17 ;  /* 0x0000001100037213 */ /* 0x000fe20000000000 */
[----:B------:R-:W-:Y:S01]  /*13f30*/  @!P3 IMAD.MOV R6, RZ, RZ, -R6 ;  /* 0x000000ffff06b224 */ /* 0x000fe200078e0a06 */
[----:B------:R-:W-:Y:S01]  /*13f40*/  ISETP.GT.U32.AND P3, PT, R4, R21, PT ;  /* 0x000000150400720c */ /* 0x000fe20003f64070 */
[--C-:B------:R-:W-:Y:S01]  /*13f50*/  @!P0 IMAD.IADD R20, R20, 0x1, -R4.reuse ;  /* 0x0000000114148824 */ /* 0x100fe200078e0a04 */
[----:B------:R-:W-:Y:S01]  /*13f60*/  ISETP.GE.AND P0, PT, R19, RZ, PT ;  /* 0x000000ff1300720c */ /* 0x000fe20003f06270 */
[----:B------:R-:W-:Y:S01]  /*13f70*/  @!P5 IMAD.IADD R11, R11, 0x1, -R4 ;  /* 0x000000010b0bd824 */ /* 0x000fe200078e0a04 */
[----:B------:R0:W-:Y:S01]  /*13f80*/  STL [R1+0x204], R6 ;  /* 0x0002040601007387 */ /* 0x0001e20000100800 */
[----:B------:R-:W-:Y:S01]  /*13f90*/  IMAD.HI.U32 R2, R25, R16, RZ ;  /* 0x0000001019027227 */ /* 0x000fe200078e00ff */
[----:B------:R-:W-:-:S02]  /*13fa0*/  ISETP.GE.AND P5, PT, R12, RZ, PT ;  /* 0x000000ff0c00720c */ /* 0x000fc40003fa6270 */
[----:B------:R1:W-:Y:S01]  /*13fb0*/  STL [R1+0x200], R5 ;  /* 0x0002000501007387 */ /* 0x0003e20000100800 */
[--C-:B------:R-:W-:Y:S01]  /*13fc0*/  @!P4 IMAD.IADD R13, R13, 0x1, -R4.reuse ;  /* 0x000000010d0dc824 */ /* 0x100fe200078e0a04 */
[----:B------:R-:W-:Y:S01]  /*13fd0*/  ISETP.GT.U32.AND P4, PT, R4, R20, PT ;  /* 0x000000140400720c */ /* 0x000fe20003f84070 */
[----:B------:R-:W-:Y:S01]  /*13fe0*/  @!P6 IMAD.MOV R7, RZ, RZ, -R7 ;  /* 0x000000ffff07e224 */ /* 0x000fe200078e0a07 */
[----:B------:R-:W-:Y:S01]  /*13ff0*/  IADD3 R0, R28, 0x80, RZ ;  /* 0x000000801c007810 */ /* 0x000fe20007ffe0ff */
[----:B------:R-:W-:Y:S01]  /*14000*/  @!P3 IMAD.IADD R21, R21, 0x1, -R4 ;  /* 0x000000011515b824 */ /* 0x000fe200078e0a04 */
[----:B------:R-:W-:Y:S01]  /*14010*/  ISETP.GE.AND P3, PT, R9, RZ, PT ;  /* 0x000000ff0900720c */ /* 0x000fe20003f66270 */
[----:B0-----:R-:W-:Y:S01]  /*14020*/  IMAD.MOV.U32 R6, RZ, RZ, R15 ;  /* 0x000000ffff067224 */ /* 0x001fe200078e000f */
[----:B------:R0:W-:Y:S01]  /*14030*/  STL [R1+0x1f4], R7 ;  /* 0x0001f40701007387 */ /* 0x0001e20000100800 */
[----:B------:R-:W-:Y:S01]  /*14040*/  IMAD.MOV R2, RZ, RZ, -R2 ;  /* 0x000000ffff027224 */ /* 0x000fe200078e0a02 */
[C---:B------:R-:W-:Y:S01]  /*14050*/  ISETP.GT.U32.AND P6, PT, R4.reuse, R13, PT ;  /* 0x0000000d0400720c */ /* 0x040fe20003fc4070 */
[----:B------:R-:W-:Y:S01]  /*14060*/  @!P1 IMAD.MOV R6, RZ, RZ, -R6 ;  /* 0x000000ffff069224 */ /* 0x000fe200078e0a06 */
[----:B------:R-:W-:Y:S01]  /*14070*/  ISETP.GT.U32.AND P1, PT, R4, R11, PT ;  /* 0x0000000b0400720c */ /* 0x000fe20003f24070 */
[----:B-1----:R-:W-:Y:S01]  /*14080*/  IMAD.HI.U32 R5, R25, R3, RZ ;  /* 0x0000000319057227 */ /* 0x002fe200078e00ff */
[----:B------:R-:W-:-:S02]  /*14090*/  IADD3 R12, R28, 0x7a, RZ ;  /* 0x0000007a1c0c7810 */ /* 0x000fc40007ffe0ff */
[----:B------:R1:W-:Y:S01]  /*140a0*/  STL [R1+0x1f0], R6 ;  /* 0x0001f00601007387 */ /* 0x0003e20000100800 */
[C---:B------:R-:W-:Y:S01]  /*140b0*/  IMAD R2, R4.reuse, R2, R16 ;  /* 0x0000000204027224 */ /* 0x040fe200078e0210 */
[----:B------:R-:W-:Y:S01]  /*140c0*/  IABS R16, R0 ;  /* 0x0000000000107213 */ /* 0x000fe20000000000 */
[----:B0-----:R-:W-:Y:S02]  /*140d0*/  IMAD.MOV.U32 R7, RZ, RZ, R10 ;  /* 0x000000ffff077224 */ /* 0x001fe400078e000a */
[----:B------:R-:W-:Y:S02]  /*140e0*/  IMAD.MOV R5, RZ, RZ, -R5 ;  /* 0x000000ffff057224 */ /* 0x000fe400078e0a05 */
[----:B------:R-:W-:Y:S01]  /*140f0*/  @!P2 IMAD.MOV R7, RZ, RZ, -R7 ;  /* 0x000000ffff07a224 */ /* 0x000fe200078e0a07 */
[C---:B------:R-:W-:Y:S01]  /*14100*/  ISETP.GT.U32.AND P2, PT, R4.reuse, R2, PT ;  /* 0x000000020400720c */ /* 0x040fe20003f44070 */
[----:B------:R-:W-:Y:S01]  /*14110*/  IMAD R3, R4, R5, R3 ;  /* 0x0000000504037224 */ /* 0x000fe200078e0203 */
[----:B------:R-:W-:Y:S01]  /*14120*/  IADD3 R5, R28, 0x7f, RZ ;  /* 0x0000007f1c057810 */ /* 0x000fe20007ffe0ff */
[----:B-1----:R-:W-:Y:S01]  /*14130*/  IMAD.MOV.U32 R6, RZ, RZ, R21 ;  /* 0x000000ffff067224 */ /* 0x002fe200078e0015 */
[----:B------:R0:W-:Y:S01]  /*14140*/  STL [R1+0x1ec], R7 ;  /* 0x0001ec0701007387 */ /* 0x0001e20000100800 */
[----:B------:R-:W-:Y:S01]  /*14150*/  @!P4 IMAD.IADD R20, R20, 0x1, -R4 ;  /* 0x000000011414c824 */ /* 0x000fe200078e0a04 */
[----:B------:R-:W-:Y:S01]  /*14160*/  ISETP.GT.U32.AND P4, PT, R4, R3, PT ;  /* 0x000000030400720c */ /* 0x000fe20003f84070 */
[----:B------:R-:W-:Y:S01]  /*14170*/  @!P3 IMAD.MOV R6, RZ, RZ, -R6 ;  /* 0x000000ffff06b224 */ /* 0x000fe200078e0a06 */
[----:B------:R-:W-:Y:S01]  /*14180*/  ISETP.GE.AND P3, PT, R14, RZ, PT ;  /* 0x000000ff0e00720c */ /* 0x000fe20003f66270 */
[----:B------:R-:W-:Y:S01]  /*14190*/  @!P1 IMAD.IADD R11, R11, 0x1, -R4 ;  /* 0x000000010b0b9824 */ /* 0x000fe200078e0a04 */
[----:B------:R-:W-:Y:S01]  /*141a0*/  IABS R9, R5 ;  /* 0x0000000500097213 */ /* 0x000fe20000000000 */
[----:B------:R-:W-:Y:S01]  /*141b0*/  IMAD.HI.U32 R10, R25, R16, RZ ;  /* 0x00000010190a7227 */ /* 0x000fe200078e00ff */
[----:B------:R1:W-:Y:S01]  /*141c0*/  STL [R1+0x1e4], R6 ;  /* 0x0001e40601007387 */ /* 0x0003e20000100800 */
[----:B------:R-:W-:-:S02]  /*141d0*/  ISETP.GE.AND P1, PT, R18, RZ, PT ;  /* 0x000000ff1200720c */ /* 0x000fc40003f26270 */
[----:B0-----:R-:W-:Y:S01]  /*141e0*/  IMAD.MOV.U32 R7, RZ, RZ, R20 ;  /* 0x000000ffff077224 */ /* 0x001fe200078e0014 */
[----:B------:R-:W-:Y:S01]  /*141f0*/  IADD3 R14, R28, 0x7e, RZ ;  /* 0x0000007e1c0e7810 */ /* 0x000fe20007ffe0ff */
[--C-:B------:R-:W-:Y:S01]  /*14200*/  @!P6 IMAD.IADD R13, R13, 0x1, -R4.reuse ;  /* 0x000000010d0de824 */ /* 0x100fe200078e0a04 */
[----:B------:R-:W-:Y:S01]  /*14210*/  ISETP.GE.AND P6, PT, R17, RZ, PT ;  /* 0x000000ff1100720c */ /* 0x000fe20003fc6270 */
[----:B------:R-:W-:Y:S02]  /*14220*/  @!P0 IMAD.MOV R7, RZ, RZ, -R7 ;  /* 0x000000ffff078224 */ /* 0x000fe400078e0a07 */
[----:B------:R-:W-:Y:S01]  /*14230*/  @!P2 IMAD.IADD R2, R2, 0x1, -R4 ;  /* 0x000000010202a824 */ /* 0x000fe200078e0a04 */
[----:B------:R-:W-:Y:S01]  /*14240*/  ISETP.GE.AND P2, PT, R0, RZ, PT ;  /* 0x000000ff0000720c */ /* 0x000fe20003f46270 */
[----:B-1----:R-:W-:Y:S01]  /*14250*/  IMAD.MOV.U32 R6, RZ, RZ, R11 ;  /* 0x000000ffff067224 */ /* 0x002fe200078e000b */
[----:B------:R-:W-:Y:S01]  /*14260*/  STL [R1+0x1e0], R7 ;  /* 0x0001e00701007387 */ /* 0x000fe20000100800 */
[----:B------:R-:W-:Y:S01]  /*14270*/  IMAD.MOV R10, RZ, RZ, -R10 ;  /* 0x000000ffff0a7224 */ /* 0x000fe200078e0a0a */
[C---:B------:R-:W-:Y:S01]  /*14280*/  ISETP.GT.U32.AND P0, PT, R4.reuse, R2, PT ;  /* 0x000000020400720c */ /* 0x040fe20003f04070 */
[----:B------:R-:W-:Y:S01]  /*14290*/  @!P5 IMAD.MOV R6, RZ, RZ, -R6 ;  /* 0x000000ffff06d224 */ /* 0x000fe200078e0a06 */
[----:B------:R-:W-:Y:S01]  /*142a0*/  ISETP.GE.AND P5, PT, R5, RZ, PT ;  /* 0x000000ff0500720c */ /* 0x000fe20003fa6270 */
[----:B------:R-:W-:-:S02]  /*142b0*/  IMAD R16, R4, R10, R16 ;  /* 0x0000000a04107224 */ /* 0x000fc400078e0210 */
[----:B------:R-:W-:Y:S01]  /*142c0*/  @!P4 IMAD.IADD R3, R3, 0x1, -R4 ;  /* 0x000000010303c824 */ /* 0x000fe200078e0a04 */
[----:B------:R0:W-:Y:S01]  /*142d0*/  STL [R1+0x1dc], R6 ;  /* 0x0001dc0601007387 */ /* 0x0001e20000100800 */
[----:B------:R-:W-:-:S03]  /*142e0*/  IMAD.HI.U32 R0, R25, R9, RZ ;  /* 0x0000000919007227 */ /* 0x000fc600078e00ff */
[----:B------:R-:W-:Y:S01]  /*142f0*/  ISETP.GT.U32.AND P4, PT, R4, R3, PT ;  /* 0x000000030400720c */ /* 0x000fe20003f84070 */
[----:B------:R-:W-:Y:S02]  /*14300*/  IMAD.MOV R0, RZ, RZ, -R0 ;  /* 0x000000ffff007224 */ /* 0x000fe400078e0a00 */
[----:B------:R-:W-:Y:S01]  /*14310*/  @!P0 IMAD.IADD R2, R2, 0x1, -R4 ;  /* 0x0000000102028824 */ /* 0x000fe200078e0a04 */
[----:B------:R-:W-:Y:S01]  /*14320*/  ISETP.GE.AND P0, PT, R14, RZ, PT ;  /* 0x000000ff0e00720c */ /* 0x000fe20003f06270 */
[----:B------:R-:W-:Y:S01]  /*14330*/  IMAD R17, R4, R0, R9 ;  /* 0x0000000004117224 */ /* 0x000fe200078e0209 */
[----:B------:R-:W-:Y:S01]  /*14340*/  IABS R14, R14 ;  /* 0x0000000e000e7213 */ /* 0x000fe20000000000 */
[----:B0-----:R-:W-:Y:S01]  /*14350*/  IMAD.MOV.U32 R6, RZ, RZ, R13 ;  /* 0x000000ffff067224 */ /* 0x001fe200078e000d */
[C---:B------:R-:W-:Y:S02]  /*14360*/  IADD3 R0, R28.reuse, 0x7c, RZ ;  /* 0x0000007c1c007810 */ /* 0x040fe40007ffe0ff */
[----:B------:R-:W-:Y:S01]  /*14370*/  IADD3 R9, R28, 0x7d, RZ ;  /* 0x0000007d1c097810 */ /* 0x000fe20007ffe0ff */
[----:B------:R-:W-:Y:S01]  /*14380*/  @!P3 IMAD.MOV R6, RZ, RZ, -R6 ;  /* 0x000000ffff06b224 */ /* 0x000fe200078e0a06 */
[C---:B------:R-:W-:Y:S01]  /*14390*/  ISETP.GT.U32.AND P3, PT, R4.reuse, R16, PT ;  /* 0x000000100400720c */ /* 0x040fe20003f64070 */
[----:B------:R-:W-:Y:S01]  /*143a0*/  @!P4 IMAD.IADD R3, R3, 0x1, -R4 ;  /* 0x000000010303c824 */ /* 0x000fe200078e0a04 */
[----:B------:R-:W-:Y:S01]  /*143b0*/  ISETP.GT.U32.AND P4, PT, R4, R17, PT ;  /* 0x000000110400720c */ /* 0x000fe20003f84070 */
[----:B------:R-:W-:Y:S01]  /*143c0*/  IMAD.HI.U32 R10, R25, R14, RZ ;  /* 0x0000000e190a7227 */ /* 0x000fe200078e00ff */
[----:B------:R0:W-:Y:S01]  /*143d0*/  STL [R1+0x1d8], R6 ;  /* 0x0001d80601007387 */ /* 0x0001e20000100800 */
[----:B------:R-:W-:-:S02]  /*143e0*/  IABS R11, R0 ;  /* 0x00000000000b7213 */ /* 0x000fc40000000000 */
[----:B------:R-:W-:Y:S01]  /*143f0*/  IMAD.MOV R10, RZ, RZ, -R10 ;  /* 0x000000ffff0a7224 */ /* 0x000fe200078e0a0a */
[----:B------:R-:W-:Y:S01]  /*14400*/  IABS R5, R9 ;  /* 0x0000000900057213 */ /* 0x000fe20000000000 */
[----:B------:R-:W-:Y:S01]  /*14410*/  @!P6 IMAD.MOV R3, RZ, RZ, -R3 ;  /* 0x000000ffff03e224 */ /* 0x000fe200078e0a03 */
[----:B------:R-:W-:Y:S01]  /*14420*/  ISETP.GE.AND P6, PT, R0, RZ, PT ;  /* 0x000000ff0000720c */ /* 0x000fe20003fc6270 */
[----:B------:R-:W-:Y:S01]  /*14430*/  IMAD R14, R4, R10, R14 ;  /* 0x0000000a040e7224 */ /* 0x000fe200078e020e */
[----:B------:R-:W-:Y:S01]  /*14440*/  IADD3 R0, R28, 0x7b, RZ ;  /* 0x0000007b1c007810 */ /* 0x000fe20007ffe0ff */
[----:B------:R-:W-:Y:S01]  /*14450*/  @!P3 IMAD.IADD R16, R16, 0x1, -R4 ;  /* 0x000000011010b824 */ /* 0x000fe200078e0a04 */
[----:B------:R-:W-:Y:S01]  /*14460*/  ISETP.GE.AND P3, PT, R9, RZ, PT ;  /* 0x000000ff0900720c */ /* 0x000fe20003f66270 */
[----:B0-----:R-:W-:Y:S01]  /*14470*/  IMAD.MOV.U32 R6, RZ, RZ, R2 ;  /* 0x000000ffff067224 */ /* 0x001fe200078e0002 */
[----:B------:R-:W-:Y:S01]  /*14480*/  IABS R13, R12 ;  /* 0x0000000c000d7213 */ /* 0x000fe20000000000 */
[----:B------:R-:W-:Y:S01]  /*14490*/  @!P4 IMAD.IADD R17, R17, 0x1, -R4 ;  /* 0x000000011111c824 */ /* 0x000fe200078e0a04 */
[----:B------:R-:W-:Y:S01]  /*144a0*/  IABS R10, R0 ;  /* 0x00000000000a7213 */ /* 0x000fe20000000000 */
[----:B------:R-:W-:Y:S01]  /*144b0*/  @!P1 IMAD.MOV R6, RZ, RZ, -R6 ;  /* 0x000000ffff069224 */ /* 0x000fe200078e0a06 */
[C---:B------:R-:W-:Y:S01]  /*144c0*/  ISETP.GT.U32.AND P1, PT, R4.reuse, R16, PT ;  /* 0x000000100400720c */ /* 0x040fe20003f24070 */
[----:B------:R-:W-:Y:S01]  /*144d0*/  IMAD.HI.U32 R2, R25, R11, RZ ;  /* 0x0000000b19027227 */ /* 0x000fe200078e00ff */
[----:B------:R-:W-:-:S02]  /*144e0*/  ISETP.GT.U32.AND P4, PT, R4, R17, PT ;  /* 0x000000110400720c */ /* 0x000fc40003f84070 */
[----:B------:R-:W-:Y:S01]  /*144f0*/  STL [R1+0xfc], R6 ;  /* 0x0000fc0601007387 */ /* 0x000fe20000100800 */
[----:B------:R-:W-:-:S03]  /*14500*/  IMAD.HI.U32 R9, R25, R5, RZ ;  /* 0x0000000519097227 */ /* 0x000fc600078e00ff */
[----:B------:R0:W-:Y:S01]  /*14510*/  STL [R1+0x1d4], R3 ;  /* 0x0001d40301007387 */ /* 0x0001e20000100800 */
[----:B------:R-:W-:Y:S02]  /*14520*/  IMAD.MOV R2, RZ, RZ, -R2 ;  /* 0x000000ffff027224 */ /* 0x000fe400078e0a02 */
[----:B------:R-:W-:Y:S02]  /*14530*/  IMAD.MOV R9, RZ, RZ, -R9 ;  /* 0x000000ffff097224 */ /* 0x000fe400078e0a09 */
[--C-:B------:R-:W-:Y:S01]  /*14540*/  @!P1 IMAD.IADD R16, R16, 0x1, -R4.reuse ;  /* 0x0000000110109824 */ /* 0x100fe200078e0a04 */
[C---:B------:R-:W-:Y:S01]  /*14550*/  ISETP.GT.U32.AND P1, PT, R4.reuse, R14, PT ;  /* 0x0000000e0400720c */ /* 0x040fe20003f24070 */
[----:B------:R-:W-:Y:S01]  /*14560*/  IMAD R11, R4, R2, R11 ;  /* 0x00000002040b7224 */ /* 0x000fe200078e020b */
[----:B------:R-:W-:Y:S01]  /*14570*/  IADD3 R2, R28, 0x78, RZ ;  /* 0x000000781c027810 */ /* 0x000fe20007ffe0ff */
[----:B------:R-:W-:Y:S01]  /*14580*/  IMAD R5, R4, R9, R5 ;  /* 0x0000000904057224 */ /* 0x000fe200078e0205 */
[----:B------:R-:W-:Y:S01]  /*14590*/  IADD3 R9, R28, 0x79, RZ ;  /* 0x000000791c097810 */ /* 0x000fe20007ffe0ff */
[----:B------:R-:W-:Y:S01]  /*145a0*/  @!P4 IMAD.IADD R17, R17, 0x1, -R4 ;  /* 0x000000011111c824 */ /* 0x000fe200078e0a04 */
[----:B0-----:R-:W-:Y:S01]  /*145b0*/  IABS R3, R2 ;  /* 0x0000000200037213 */ /* 0x001fe20000000000 */
[----:B------:R-:W-:Y:S01]  /*145c0*/  IMAD.MOV.U32 R6, RZ, RZ, R16 ;  /* 0x000000ffff067224 */ /* 0x000fe200078e0010 */
[----:B------:R-:W-:Y:S01]  /*145d0*/  ISETP.GT.U32.AND P4, PT, R4, R5, PT ;  /* 0x000000050400720c */ /* 0x000fe20003f84070 */
[----:B------:R-:W-:Y:S01]  /*145e0*/  IMAD.MOV.U32 R16, RZ, RZ, R13 ;  /* 0x000000ffff107224 */ /* 0x000fe200078e000d */
[----:B------:R-:W-:Y:S01]  /*145f0*/  IABS R15, R9 ;  /* 0x00000009000f7213 */ /* 0x000fe20000000000 */
[----:B------:R-:W-:-:S02]  /*14600*/  @!P2 IMAD.MOV R6, RZ, RZ, -R6 ;  /* 0x000000ffff06a224 */ /* 0x000fc400078e0a06 */
[--C-:B------:R-:W-:Y:S01]  /*14610*/  @!P1 IMAD.IADD R14, R14, 0x1, -R4.reuse ;  /* 0x000000010e0e9824 */ /* 0x100fe200078e0a04 */
[C---:B------:R-:W-:Y:S01]  /*14620*/  ISETP.GT.U32.AND P1, PT, R4.reuse, R11, PT ;  /* 0x0000000b0400720c */ /* 0x040fe20003f24070 */
[----:B------:R-:W-:Y:S01]  /*14630*/  IMAD.HI.U32 R13, R25, R10, RZ ;  /* 0x0000000a190d7227 */ /* 0x000fe200078e00ff */
[----:B------:R0:W-:Y:S02]  /*14640*/  STL [R1+0x170], R6 ;  /* 0x0001700601007387 */ /* 0x0001e40000100800 */
[----:B------:R-:W-:Y:S01]  /*14650*/  ISETP.GT.U32.AND P2, PT, R4, R14, PT ;  /* 0x0000000e0400720c */ /* 0x000fe20003f44070 */
[----:B------:R-:W-:Y:S02]  /*14660*/  IMAD.MOV R13, RZ, RZ, -R13 ;  /* 0x000000ffff0d7224 */ /* 0x000fe400078e0a0d */
[----:B------:R-:W-:Y:S02]  /*14670*/  @!P4 IMAD.IADD R5, R5, 0x1, -R4 ;  /* 0x000000010505c824 */ /* 0x000fe400078e0a04 */
[----:B0-----:R-:W-:-:S03]  /*14680*/  IMAD.MOV.U32 R6, RZ, RZ, R17 ;  /* 0x000000ffff067224 */ /* 0x001fc600078e0011 */
[----:B------:R-:W-:Y:S01]  /*14690*/  ISETP.GT.U32.AND P4, PT, R4, R5, PT ;  /* 0x000000050400720c */ /* 0x000fe20003f84070 */
[----:B------:R-:W-:Y:S02]  /*146a0*/  @!P1 IMAD.IADD R11, R11, 0x1, -R4 ;  /* 0x000000010b0b9824 */ /* 0x000fe400078e0a04 */
[----:B------:R-:W-:Y:S01]  /*146b0*/  @!P5 IMAD.MOV R6, RZ, RZ, -R6 ;  /* 0x000000ffff06d224 */ /* 0x000fe200078e0a06 */
[----:B------:R-:W-:Y:S01]  /*146c0*/  ISETP.GE.AND P5, PT, R0, RZ, PT ;  /* 0x000000ff0000720c */ /* 0x000fe20003fa6270 */
[C---:B------:R-:W-:Y:S01]  /*146d0*/  IMAD R0, R4.reuse, R13, R10 ;  /* 0x0000000d04007224 */ /* 0x040fe200078e020a */
[----:B------:R-:W-:Y:S01]  /*146e0*/  ISETP.GT.U32.AND P1, PT, R4, R11, PT ;  /* 0x0000000b0400720c */ /* 0x000fe20003f24070 */
        /* <DEDUP_REMOVED lines=18> */
[----:B------:R-:W-:Y:S01]  /*14810*/  ISETP.GT.U32.AND P1, PT, R4, R15, PT ;  /* 0x0000000f0400720c */ /* 0x000fe20003f24070 */
[----:B------:R-:W-:Y:S02]  /*14820*/  @!P2 IMAD.IADD R0, R0, 0x1, -R4 ;  /* 0x000000010000a824 */ /* 0x000fe400078e0a04 */
[C---:B------:R-:W-:Y:S01]  /*14830*/  IMAD R3, R4.reuse, R13, R3 ;  /* 0x0000000d04037224 */ /* 0x040fe200078e0203 */
[----:B------:R-:W-:Y:S01]  /*14840*/  IABS R13, R10 ;  /* 0x0000000a000d7213 */ /* 0x000fe20000000000 */
[----:B0-----:R-:W-:Y:S01]  /*14850*/  IMAD.MOV.U32 R6, RZ, RZ, R11 ;  /* 0x000000ffff067224 */ /* 0x001fe200078e000b */
[C---:B------:R-:W-:Y:S01]  /*14860*/  ISETP.GT.U32.AND P0, PT, R4.reuse, R0, PT ;  /* 0x000000000400720c */ /* 0x040fe20003f04070 */
[----:B------:R-:W-:Y:S01]  /*14870*/  IMAD.MOV.U32 R7, RZ, RZ, R5 ;  /* 0x000000ffff077224 */ /* 0x000fe200078e0005 */
[C---:B------:R-:W-:Y:S01]  /*14880*/  ISETP.GT.U32.AND P2, PT, R4.reuse, R12, PT ;  /* 0x0000000c0400720c */ /* 0x040fe20003f44070 */
[----:B------:R-:W-:Y:S01]  /*14890*/  @!P6 IMAD.MOV R6, RZ, RZ, -R6 ;  /* 0x000000ffff06e224 */ /* 0x000fe200078e0a06 */
[----:B------:R-:W-:Y:S01]  /*148a0*/  ISETP.GT.U32.AND P6, PT, R4, R3, PT ;  /* 0x000000030400720c */ /* 0x000fe20003fc4070 */
[----:B------:R-:W-:-:S02]  /*148b0*/  IMAD.MOV.U32 R5, RZ, RZ, R13 ;  /* 0x000000ffff057224 */ /* 0x000fc400078e000d */
[----:B------:R-:W-:Y:S01]  /*148c0*/  @!P3 IMAD.MOV R7, RZ, RZ, -R7 ;  /* 0x000000ffff07b224 */ /* 0x000fe200078e0a07 */
[----:B------:R-:W-:Y:S01]  /*148d0*/  ISETP.GE.AND P3, PT, R9, RZ, PT ;  /* 0x000000ff0900720c */ /* 0x000fe20003f66270 */
[----:B------:R-:W-:Y:S01]  /*148e0*/  IMAD.HI.U32 R11, R25, R5, RZ ;  /* 0x00000005190b7227 */ /* 0x000fe200078e00ff */
[----:B------:R-:W-:Y:S02]  /*148f0*/  IADD3 R9, R28, 0x76, RZ ;  /* 0x000000761c097810 */ /* 0x000fe40007ffe0ff */
[----:B------:R-:W-:Y:S01]  /*14900*/  STL [R1+0x1c4], R7 ;  /* 0x0001c40701007387 */ /* 0x000fe20000100800 */
[--C-:B------:R-:W-:Y:S01]  /*14910*/  @!P1 IMAD.IADD R15, R15, 0x1, -R4.reuse ;  /* 0x000000010f0f9824 */ /* 0x100fe200078e0a04 */
[----:B------:R-:W-:Y:S01]  /*14920*/  IABS R13, R9 ;  /* 0x00000009000d7213 */ /* 0x000fe20000000000 */
[----:B------:R-:W-:Y:S01]  /*14930*/  IMAD.MOV R11, RZ, RZ, -R11 ;  /* 0x000000ffff0b7224 */ /* 0x000fe200078e0a0b */
[----:B------:R0:W-:Y:S01]  /*14940*/  STL [R1+0x1c8], R6 ;  /* 0x0001c80601007387 */ /* 0x0001e20000100800 */
[--C-:B------:R-:W-:Y:S01]  /*14950*/  @!P0 IMAD.IADD R0, R0, 0x1, -R4.reuse ;  /* 0x0000000100008824 */ /* 0x100fe200078e0a04 */
[----:B------:R-:W-:Y:S01]  /*14960*/  ISETP.GE.AND P0, PT, R2, RZ, PT ;  /* 0x000000ff0200720c */ /* 0x000fe20003f06270 */
[--C-:B------:R-:W-:Y:S01]  /*14970*/  @!P2 IMAD.IADD R12, R12, 0x1, -R4.reuse ;  /* 0x000000010c0ca824 */ /* 0x100fe200078e0a04 */
[----:B------:R-:W-:Y:S01]  /*14980*/  ISETP.GE.AND P2, PT, R10, RZ, PT ;  /* 0x000000ff0a00720c */ /* 0x000fe20003f46270 */
[----:B------:R-:W-:Y:S01]  /*14990*/  @!P6 IMAD.IADD R3, R3, 0x1, -R4 ;  /* 0x000000010303e824 */ /* 0x000fe200078e0a04 */
[C---:B------:R-:W-:Y:S01]  /*149a0*/  ISETP.GT.U32.AND P6, PT, R4.reuse, R15, PT ;  /* 0x0000000f0400720c */ /* 0x040fe20003fc4070 */
[C---:B------:R-:W-:Y:S01]  /*149b0*/  IMAD R5, R4.reuse, R11, R5 ;  /* 0x0000000b04057224 */ /* 0x040fe200078e0205 */
[----:B------:R-:W-:Y:S01]  /*149c0*/  ISETP.GT.U32.AND P1, PT, R4, R12, PT ;  /* 0x0000000c0400720c */ /* 0x000fe20003f24070 */
        /* <DEDUP_REMOVED lines=9> */
[----:B------:R-:W-:Y:S01]  /*14a60*/  IMAD R13, R4, R11, R13 ;  /* 0x0000000b040d7224 */ /* 0x000fe200078e020d */
        /* <DEDUP_REMOVED lines=12> */
[----:B------:R-:W-:Y:S02]  /*14b30*/  @!P4 IMAD.MOV R6, RZ, RZ, -R6 ;  /* 0x000000ffff06c224 */ /* 0x000fe400078e0a06 */
[----:B------:R-:W-:Y:S02]  /*14b40*/  @!P6 IMAD.IADD R13, R13, 0x1, -R4 ;  /* 0x000000010d0de824 */ /* 0x000fe400078e0a04 */
[----:B------:R-:W-:Y:S01]  /*14b50*/  IMAD.HI.U32 R17, R25, R11, RZ ;  /* 0x0000000b19117227 */ /* 0x000fe200078e00ff */
[----:B------:R0:W-:Y:S02]  /*14b60*/  STL [R1+0x1c0], R6 ;  /* 0x0001c00601007387 */ /* 0x0001e40000100800 */
[----:B------:R-:W-:Y:S01]  /*14b70*/  ISETP.GT.U32.AND P4, PT, R4, R13, PT ;  /* 0x0000000d0400720c */ /* 0x000fe20003f84070 */
[----:B------:R-:W-:Y:S02]  /*14b80*/  IMAD.MOV R16, RZ, RZ, -R16 ;  /* 0x000000ffff107224 */ /* 0x000fe400078e0a10 */
[----:B------:R-:W-:Y:S01]  /*14b90*/  @!P1 IMAD.IADD R5, R5, 0x1, -R4 ;  /* 0x0000000105059824 */ /* 0x000fe200078e0a04 */
[----:B------:R-:W-:Y:S01]  /*14ba0*/  ISETP.GE.AND P1, PT, R2, RZ, PT ;  /* 0x000000ff0200720c */ /* 0x000fe20003f26270 */
[----:B------:R-:W-:-:S02]  /*14bb0*/  IMAD.MOV R12, RZ, RZ, -R17 ;  /* 0x000000ffff0c7224 */ /* 0x000fc400078e0a11 */
[C---:B------:R-:W-:Y:S01]  /*14bc0*/  IMAD R14, R4.reuse, R16, R14 ;  /* 0x00000010040e7224 */ /* 0x040fe200078e020e */
[----:B------:R-:W-:Y:S01]  /*14bd0*/  ISETP.GT.U32.AND P6, PT, R4, R5, PT ;  /* 0x000000050400720c */ /* 0x000fe20003fc4070 */
[----:B0-----:R-:W-:Y:S01]  /*14be0*/  IMAD.MOV.U32 R6, RZ, RZ, R15 ;  /* 0x000000ffff067224 */ /* 0x001fe200078e000f */
[C---:B------:R-:W-:Y:S01]  /*14bf0*/  IADD3 R16, R28.reuse, 0x72, RZ ;  /* 0x000000721c107810 */ /* 0x040fe20007ffe0ff */
[----:B------:R-:W-:Y:S01]  /*14c00*/  IMAD.HI.U32 R2, R25, R9, RZ ;  /* 0x0000000919027227 */ /* 0x000fe200078e00ff */
[----:B------:R-:W-:-:S03]  /*14c10*/  IADD3 R15, R28, 0x6f, RZ ;  /* 0x0000006f1c0f7810 */ /* 0x000fc60007ffe0ff */
[----:B------:R-:W-:Y:S01]  /*14c20*/  IMAD R11, R4, R12, R11 ;  /* 0x0000000c040b7224 */ /* 0x000fe200078e020b */
[----:B------:R-:W-:Y:S01]  /*14c30*/  IADD3 R12, R28, 0x70, RZ ;  /* 0x000000701c0c7810 */ /* 0x000fe20007ffe0ff */
[----:B------:R-:W-:Y:S01]  /*14c40*/  @!P3 IMAD.MOV R6, RZ, RZ, -R6 ;  /* 0x000000ffff06b224 */ /* 0x000fe200078e0a06 */
[C---:B------:R-:W-:Y:S01]  /*14c50*/  ISETP.GT.U32.AND P3, PT, R4.reuse, R14, PT ;  /* 0x0000000e0400720c */ /* 0x040fe20003f64070 */
[----:B------:R-:W-:Y:S01]  /*14c60*/  IMAD.MOV R2, RZ, RZ, -R2 ;  /* 0x000000ffff027224 */ /* 0x000fe200078e0a02 */
[----:B------:R-:W-:Y:S01]  /*14c70*/  IABS R18, R12 ;  /* 0x0000000c00127213 */ /* 0x000fe20000000000 */
[----:B------:R-:W-:Y:S01]  /*14c80*/  @!P0 IMAD.MOV R3, RZ, RZ, -R3 ;  /* 0x000000ffff038224 */ /* 0x000fe200078e0a03 */
[C---:B------:R-:W-:Y:S01]  /*14c90*/  ISETP.GT.U32.AND P0, PT, R4.reuse, R11, PT ;  /* 0x0000000b0400720c */ /* 0x040fe20003f04070 */
[----:B------:R-:W-:Y:S01]  /*14ca0*/  IMAD R9, R4, R2, R9 ;  /* 0x0000000204097224 */ /* 0x000fe200078e0209 */
[----:B------:R0:W-:Y:S01]  /*14cb0*/  STL [R1+0x1ac], R6 ;  /* 0x0001ac0601007387 */ /* 0x0001e20000100800 */
[----:B------:R-:W-:-:S02]  /*14cc0*/  @!P4 IMAD.IADD R13, R13, 0x1, -R4 ;  /* 0x000000010d0dc824 */ /* 0x000fc400078e0a04 */
[--C-:B------:R-:W-:Y:S01]  /*14cd0*/  @!P6 IMAD.IADD R5, R5, 0x1, -R4.reuse ;  /* 0x000000010505e824 */ /* 0x100fe200078e0a04 */
[----:B------:R-:W-:Y:S01]  /*14ce0*/  ISETP.GT.U32.AND P4, PT, R4, R9, PT ;  /* 0x000000090400720c */ /* 0x000fe20003f84070 */
[----:B------:R1:W-:Y:S01]  /*14cf0*/  STL [R1+0x1b0], R3 ;  /* 0x0001b00301007387 */ /* 0x0003e20000100800 */
[----:B------:R-:W-:Y:S01]  /*14d00*/  ISETP.GE.AND P6, PT, R0, RZ, PT ;  /* 0x000000ff0000720c */ /* 0x000fe20003fc6270 */
[--C-:B------:R-:W-:Y:S01]  /*14d10*/  @!P3 IMAD.IADD R14, R14, 0x1, -R4.reuse ;  /* 0x000000010e0eb824 */ /* 0x100fe200078e0a04 */
[----:B------:R-:W-:Y:S01]  /*14d20*/  IADD3 R0, R28, 0x71, RZ ;  /* 0x000000711c007810 */ /* 0x000fe20007ffe0ff */
[----:B------:R-:W-:Y:S01]  /*14d30*/  IMAD.HI.U32 R19, R25, R18, RZ ;  /* 0x0000001219137227 */ /* 0x000fe200078e00ff */
[----:B------:R-:W-:Y:S02]  /*14d40*/  ISETP.GE.AND P3, PT, R10, RZ, PT ;  /* 0x000000ff0a00720c */ /* 0x000fe40003f66270 */
[----:B------:R-:W-:Y:S01]  /*14d50*/  IABS R2, R0 ;  /* 0x0000000000027213 */ /* 0x000fe20000000000 */
[--C-:B------:R-:W-:Y:S01]  /*14d60*/  @!P0 IMAD.IADD R11, R11, 0x1, -R4.reuse ;  /* 0x000000010b0b8824 */ /* 0x100fe200078e0a04 */
[C---:B------:R-:W-:Y:S01]  /*14d70*/  ISETP.GT.U32.AND P0, PT, R4.reuse, R14, PT ;  /* 0x0000000e0400720c */ /* 0x040fe20003f04070 */
[----:B0-----:R-:W-:Y:S01]  /*14d80*/  IMAD.MOV.U32 R6, RZ, RZ, R5 ;  /* 0x000000ffff067224 */ /* 0x001fe200078e0005 */
[----:B-1----:R-:W-:Y:S01]  /*14d90*/  IABS R3, R16 ;  /* 0x0000001000037213 */ /* 0x002fe20000000000 */
[----:B------:R-:W-:Y:S01]  /*14da0*/  @!P4 IMAD.IADD R9, R9, 0x1, -R4 ;  /* 0x000000010909c824 */ /* 0x000fe200078e0a04 */
[----:B------:R-:W-:Y:S01]  /*14db0*/  ISETP.GT.U32.AND P4, PT, R4, R11, PT ;  /* 0x0000000b0400720c */ /* 0x000fe20003f84070 */
[----:B------:R-:W-:-:S04]  /*14dc0*/  IMAD.HI.U32 R5, R25, R2, RZ ;  /* 0x0000000219057227 */ /* 0x000fc800078e00ff */
[----:B------:R-:W-:-:S04]  /*14dd0*/  IMAD.HI.U32 R10, R25, R3, RZ ;  /* 0x00000003190a7227 */ /* 0x000fc800078e00ff */
[----:B------:R-:W-:Y:S02]  /*14de0*/  IMAD.MOV R10, RZ, RZ, -R10 ;  /* 0x000000ffff0a7224 */ /* 0x000fe400078e0a0a */
[----:B------:R-:W-:Y:S02]  /*14df0*/  IMAD.MOV R5, RZ, RZ, -R5 ;  /* 0x000000ffff057224 */ /* 0x000fe400078e0a05 */
[----:B------:R-:W-:Y:S01]  /*14e00*/  IMAD R3, R4, R10, R3 ;  /* 0x0000000a04037224 */ /* 0x000fe200078e0203 */
[----:B------:R-:W-:Y:S01]  /*14e10*/  IABS R10, R15 ;  /* 0x0000000f000a7213 */ /* 0x000fe20000000000 */
[----:B------:R-:W-:Y:S02]  /*14e20*/  @!P0 IMAD.IADD R14, R14, 0x1, -R4 ;  /* 0x000000010e0e8824 */ /* 0x000fe400078e0a04 */
[C---:B------:R-:W-:Y:S01]  /*14e30*/  IMAD R2, R4.reuse, R5, R2 ;  /* 0x0000000504027224 */ /* 0x040fe200078e0202 */
[----:B------:R-:W-:Y:S01]  /*14e40*/  ISETP.GT.U32.AND P0, PT, R4, R3, PT ;  /* 0x000000030400720c */ /* 0x000fe20003f04070 */
[----:B------:R-:W-:Y:S01]  /*14e50*/  @!P4 IMAD.IADD R11, R11, 0x1, -R4 ;  /* 0x000000010b0bc824 */ /* 0x000fe200078e0a04 */
[----:B------:R-:W-:Y:S01]  /*14e60*/  IADD3 R5, R28, 0x6e, RZ ;  /* 0x0000006e1c057810 */ /* 0x000fe20007ffe0ff */
[----:B------:R-:W-:Y:S01]  /*14e70*/  IMAD.MOV R19, RZ, RZ, -R19 ;  /* 0x000000ffff137224 */ /* 0x000fe200078e0a13 */
[C---:B------:R-:W-:Y:S01]  /*14e80*/  ISETP.GT.U32.AND P4, PT, R4.reuse, R2, PT ;  /* 0x000000020400720c */ /* 0x040fe20003f84070 */
[----:B------:R-:W-:Y:S01]  /*14e90*/  @!P2 IMAD.MOV R6, RZ, RZ, -R6 ;  /* 0x000000ffff06a224 */ /* 0x000fe200078e0a06 */
[----:B------:R-:W-:Y:S01]  /*14ea0*/  ISETP.GT.U32.AND P2, PT, R4, R9, PT ;  /* 0x000000090400720c */ /* 0x000fe20003f44070 */
[----:B------:R-:W-:Y:S01]  /*14eb0*/  IMAD.MOV.U32 R8, RZ, RZ, R14 ;  /* 0x000000ffff087224 */ /* 0x000fe200078e000e */
[----:B------:R-:W-:Y:S01]  /*14ec0*/  IADD3 R14, R28, 0x6b, RZ ;  /* 0x0000006b1c0e7810 */ /* 0x000fe20007ffe0ff */
[----:B------:R-:W-:Y:S01]  /*14ed0*/  IMAD.HI.U32 R17, R25, R10, RZ ;  /* 0x0000000a19117227 */ /* 0x000fe200078e00ff */
[----:B------:R0:W-:Y:S03]  /*14ee0*/  STL [R1+0x1b4], R6 ;  /* 0x0001b40601007387 */ /* 0x0001e60000100800 */
[----:B------:R-:W-:Y:S01]  /*14ef0*/  @!P0 IMAD.IADD R3, R3, 0x1, -R4 ;  /* 0x0000000103038824 */ /* 0x000fe200078e0a04 */
[----:B------:R-:W-:Y:S01]  /*14f00*/  ISETP.GE.AND P0, PT, R0, RZ, PT ;  /* 0x000000ff0000720c */ /* 0x000fe20003f06270 */
[----:B------:R-:W-:Y:S01]  /*14f10*/  IMAD R0, R4, R19, R18 ;  /* 0x0000001304007224 */ /* 0x000fe200078e0212 */
[----:B------:R-:W-:Y:S01]  /*14f20*/  IADD3 R19, R28, 0x5b, RZ ;  /* 0x0000005b1c137810 */ /* 0x000fe20007ffe0ff */
[----:B------:R-:W-:Y:S01]  /*14f30*/  @!P4 IMAD.IADD R2, R2, 0x1, -R4 ;  /* 0x000000010202c824 */ /* 0x000fe200078e0a04 */
[C---:B------:R-:W-:Y:S01]  /*14f40*/  ISETP.GT.U32.AND P4, PT, R4.reuse, R3, PT ;  /* 0x000000030400720c */ /* 0x040fe20003f84070 */
[----:B------:R-:W-:Y:S01]  /*14f50*/  @!P1 IMAD.MOV R8, RZ, RZ, -R8 ;  /* 0x000000ffff089224 */ /* 0x000fe200078e0a08 */
[----:B------:R-:W-:Y:S01]  /*14f60*/  ISETP.GT.U32.AND P1, PT, R4, R0, PT ;  /* 0x000000000400720c */ /* 0x000fe20003f24070 */
[----:B0-----:R-:W-:-:S02]  /*14f70*/  IMAD.MOV.U32 R6, RZ, RZ, R13 ;  /* 0x000000ffff067224 */ /* 0x001fc400078e000d */
[----:B------:R-:W-:Y:S01]  /*14f80*/  @!P2 IMAD.IADD R9, R9, 0x1, -R4 ;  /* 0x000000010909a824 */ /* 0x000fe200078e0a04 */
[----:B------:R-:W-:Y:S01]  /*14f90*/  ISETP.GE.AND P2, PT, R16, RZ, PT ;  /* 0x000000ff1000720c */ /* 0x000fe20003f46270 */
[----:B------:R-:W-:Y:S01]  /*14fa0*/  @!P5 IMAD.MOV R6, RZ, RZ, -R6 ;  /* 0x000000ffff06d224 */ /* 0x000fe200078e0a06 */
[C---:B------:R-:W-:Y:S01]  /*14fb0*/  ISETP.GT.U32.AND P5, PT, R4.reuse, R2, PT ;  /* 0x000000020400720c */ /* 0x040fe20003fa4070 */
[----:B------:R-:W-:Y:S01]  /*14fc0*/  IMAD.MOV R17, RZ, RZ, -R17 ;  /* 0x000000ffff117224 */ /* 0x000fe200078e0a11 */
[----:B------:R-:W-:Y:S01]  /*14fd0*/  IABS R16, R5 ;  /* 0x0000000500107213 */ /* 0x000fe20000000000 */
[----:B------:R-:W-:Y:S01]  /*14fe0*/  IMAD.MOV.U32 R7, RZ, RZ, R11 ;  /* 0x000000ffff077224 */ /* 0x000fe200078e000b */
[----:B------:R0:W-:Y:S01]  /*14ff0*/  STL [R1+0x1a8], R6 ;  /* 0x0001a80601007387 */ /* 0x0001e20000100800 */
[----:B------:R-:W-:Y:S02]  /*15000*/  IMAD R10, R4, R17, R10 ;  /* 0x00000011040a7224 */ /* 0x000fe400078e020a */
[----:B------:R-:W-:Y:S01]  /*15010*/  @!P1 IMAD.IADD R0, R0, 0x1, -R4 ;  /* 0x0000000100009824 */ /* 0x000fe200078e0a04 */
[----:B------:R-:W-:Y:S01]  /*15020*/  STL [R1+0x1a0], R8 ;  /* 0x0001a00801007387 */ /* 0x000fe20000100800 */
[----:B------:R-:W-:-:S03]  /*15030*/  IMAD.HI.U32 R11, R25, R16, RZ ;  /* 0x00000010190b7227 */ /* 0x000fc600078e00ff */
[----:B------:R-:W-:Y:S01]  /*15040*/  ISETP.GT.U32.AND P1, PT, R4, R0, PT ;  /* 0x000000000400720c */ /* 0x000fe20003f24070 */
[----:B------:R-:W-:Y:S01]  /*15050*/  @!P6 IMAD.MOV R7, RZ, RZ, -R7 ;  /* 0x000000ffff07e224 */ /* 0x000fe200078e0a07 */
[----:B------:R-:W-:Y:S01]  /*15060*/  ISETP.GE.AND P6, PT, R12, RZ, PT ;  /* 0x000000ff0c00720c */ /* 0x000fe20003fc6270 */
[----:B0-----:R-:W-:Y:S01]  /*15070*/  IMAD.MOV.U32 R6, RZ, RZ, R9 ;  /* 0x000000ffff067224 */ /* 0x001fe200078e0009 */
[----:B------:R-:W-:Y:S01]  /*15080*/  IADD3 R9, R28, 0x6d, RZ ;  /* 0x0000006d1c097810 */ /* 0x000fe20007ffe0ff */
[----:B------:R-:W-:Y:S01]  /*15090*/  @!P4 IMAD.IADD R3, R3, 0x1, -R4 ;  /* 0x000000010303c824 */ /* 0x000fe200078e0a04 */
[----:B------:R-:W-:Y:S01]  /*150a0*/  ISETP.GE.AND P4, PT, R5, RZ, PT ;  /* 0x000000ff0500720c */ /* 0x000fe20003f86270 */
[----:B------:R-:W-:Y:S01]  /*150b0*/  @!P3 IMAD.MOV R6, RZ, RZ, -R6 ;  /* 0x000000ffff06b224 */ /* 0x000fe200078e0a06 */
[----:B------:R0:W-:Y:S01]  /*150c0*/  STL [R1+0x19c], R7 ;  /* 0x00019c0701007387 */ /* 0x0001e20000100800 */
[--C-:B------:R-:W-:Y:S01]  /*150d0*/  @!P5 IMAD.IADD R2, R2, 0x1, -R4.reuse ;  /* 0x000000010202d824 */ /* 0x100fe200078e0a04 */
[----:B------:R-:W-:Y:S01]  /*150e0*/  ISETP.GT.U32.AND P5, PT, R4, R10, PT ;  /* 0x0000000a0400720c */ /* 0x000fe20003fa4070 */
[----:B------:R-:W-:Y:S01]  /*150f0*/  IMAD.MOV R5, RZ, RZ, -R11 ;  /* 0x000000ffff057224 */ /* 0x000fe200078e0a0b */
[----:B------:R1:W-:Y:S01]  /*15100*/  STL [R1+0x198], R6 ;  /* 0x0001980601007387 */ /* 0x0003e20000100800 */
[----:B------:R-:W-:Y:S01]  /*15110*/  IABS R11, R9 ;  /* 0x00000009000b7213 */ /* 0x000fe20000000000 */
[----:B------:R-:W-:Y:S01]  /*15120*/  @!P1 IMAD.IADD R0, R0, 0x1, -R4 ;  /* 0x0000000100009824 */ /* 0x000fe200078e0a04 */
[----:B------:R-:W-:Y:S01]  /*15130*/  ISETP.GE.AND P3, PT, R15, RZ, PT ;  /* 0x000000ff0f00720c */ /* 0x000fe20003f66270 */
[----:B------:R-:W-:Y:S01]  /*15140*/  IMAD R5, R4, R5, R16 ;  /* 0x0000000504057224 */ /* 0x000fe200078e0210 */
[C---:B------:R-:W-:Y:S01]  /*15150*/  IADD3 R15, R28.reuse, 0x69, RZ ;  /* 0x000000691c0f7810 */ /* 0x040fe20007ffe0ff */
[----:B0-----:R-:W-:Y:S01]  /*15160*/  IMAD.MOV.U32 R7, RZ, RZ, R3 ;  /* 0x000000ffff077224 */ /* 0x001fe200078e0003 */
[----:B------:R-:W-:Y:S01]  /*15170*/  IADD3 R16, R28, 0x65, RZ ;  /* 0x000000651c107810 */ /* 0x000fe20007ffe0ff */
[----:B------:R-:W-:-:S04]  /*15180*/  IMAD.HI.U32 R12, R25, R11, RZ ;  /* 0x0000000b190c7227 */ /* 0x000fc800078e00ff */
[----:B-1----:R-:W-:Y:S01]  /*15190*/  IMAD.MOV.U32 R6, RZ, RZ, R2 ;  /* 0x000000ffff067224 */ /* 0x002fe200078e0002 */
[----:B------:R-:W-:Y:S01]  /*151a0*/  IADD3 R2, R28, 0x6c, RZ ;  /* 0x0000006c1c027810 */ /* 0x000fe20007ffe0ff */
[----:B------:R-:W-:Y:S01]  /*151b0*/  @!P2 IMAD.MOV R7, RZ, RZ, -R7 ;  /* 0x000000ffff07a224 */ /* 0x000fe200078e0a07 */
[----:B------:R-:W-:Y:S01]  /*151c0*/  ISETP.GE.AND P2, PT, R9, RZ, PT ;  /* 0x000000ff0900720c */ /* 0x000fe20003f46270 */
[----:B------:R-:W-:Y:S01]  /*151d0*/  @!P0 IMAD.MOV R6, RZ, RZ, -R6 ;  /* 0x000000ffff068224 */ /* 0x000fe200078e0a06 */
[----:B------:R-:W-:Y:S01]  /*151e0*/  ISETP.GT.U32.AND P0, PT, R4, R5, PT ;  /* 0x000000050400720c */ /* 0x000fe20003f04070 */
[----:B------:R-:W-:Y:S01]  /*151f0*/  @!P5 IMAD.IADD R10, R10, 0x1, -R4 ;  /* 0x000000010a0ad824 */ /* 0x000fe200078e0a04 */
[----:B------:R-:W-:Y:S01]  /*15200*/  STL [R1+0x140], R7 ;  /* 0x0001400701007387 */ /* 0x000fe20000100800 */
[----:B------:R-:W-:Y:S01]  /*15210*/  IMAD.MOV R12, RZ, RZ, -R12 ;  /* 0x000000ffff0c7224 */ /* 0x000fe200078e0a0c */
[----:B------:R-:W-:Y:S02]  /*15220*/  IABS R3, R2 ;  /* 0x0000000200037213 */ /* 0x000fe40000000000 */
[----:B------:R0:W-:Y:S01]  /*15230*/  STL [R1+0x148], R6 ;  /* 0x0001480601007387 */ /* 0x0001e20000100800 */
[C---:B------:R-:W-:Y:S01]  /*15240*/  ISETP.GT.U32.AND P5, PT, R4.reuse, R10, PT ;  /* 0x0000000a0400720c */ /* 0x040fe20003fa4070 */
[----:B------:R-:W-:Y:S01]  /*15250*/  IMAD R11, R4, R12, R11 ;  /* 0x0000000c040b7224 */ /* 0x000fe200078e020b */
[----:B------:R-:W-:Y:S01]  /*15260*/  ISETP.GE.AND P1, PT, R2, RZ, PT ;  /* 0x000000ff0200720c */ /* 0x000fe20003f26270 */
[----:B------:R-:W-:Y:S01]  /*15270*/  IMAD.HI.U32 R13, R25, R3, RZ ;  /* 0x00000003190d7227 */ /* 0x000fe200078e00ff */
[----:B------:R-:W-:-:S02]  /*15280*/  IABS R9, R14 ;  /* 0x0000000e00097213 */ /* 0x000fc40000000000 */
[----:B------:R-:W-:Y:S01]  /*15290*/  IADD3 R2, R28, 0x6a, RZ ;  /* 0x0000006a1c027810 */ /* 0x000fe20007ffe0ff */
[----:B------:R-:W-:Y:S02]  /*152a0*/  @!P0 IMAD.IADD R5, R5, 0x1, -R4 ;  /* 0x0000000105058824 */ /* 0x000fe400078e0a04 */
[----:B0-----:R-:W-:Y:S01]  /*152b0*/  IMAD.MOV.U32 R6, RZ, RZ, R0 ;  /* 0x000000ffff067224 */ /* 0x001fe200078e0000 */
[----:B------:R-:W-:Y:S01]  /*152c0*/  IABS R12, R2 ;  /* 0x00000002000c7213 */ /* 0x000fe20000000000 */
[----:B------:R-:W-:Y:S01]  /*152d0*/  IMAD.HI.U32 R0, R25, R9, RZ ;  /* 0x0000000919007227 */ /* 0x000fe200078e00ff */
[----:B------:R-:W-:-:S03]  /*152e0*/  ISETP.GT.U32.AND P0, PT, R4, R5, PT ;  /* 0x000000050400720c */ /* 0x000fc60003f04070 */
[----:B------:R-:W-:Y:S01]  /*152f0*/  @!P6 IMAD.MOV R6, RZ, RZ, -R6 ;  /* 0x000000ffff06e224 */ /* 0x000fe200078e0a06 */
[----:B------:R-:W-:Y:S01]  /*15300*/  ISETP.GT.U32.AND P6, PT, R4, R11, PT ;  /* 0x0000000b0400720c */ /* 0x000fe20003fc4070 */
[--C-:B------:R-:W-:Y:S01]  /*15310*/  @!P5 IMAD.IADD R10, R10, 0x1, -R4.reuse ;  /* 0x000000010a0ad824 */ /* 0x100fe200078e0a04 */
[----:B------:R-:W-:Y:S01]  /*15320*/  ISETP.GE.AND P5, PT, R14, RZ, PT ;  /* 0x000000ff0e00720c */ /* 0x000fe20003fa6270 */
[----:B------:R-:W-:Y:S01]  /*15330*/  IMAD.MOV R13, RZ, RZ, -R13 ;  /* 0x000000ffff0d7224 */ /* 0x000fe200078e0a0d */
[----:B------:R0:W-:Y:S03]  /*15340*/  STL [R1+0x14c], R6 ;  /* 0x00014c0601007387 */ /* 0x0001e60000100800 */
[----:B------:R-:W-:Y:S02]  /*15350*/  IMAD R3, R4, R13, R3 ;  /* 0x0000000d04037224 */ /* 0x000fe400078e0203 */
[----:B------:R-:W-:-:S03]  /*15360*/  @!P0 IMAD.IADD R5, R5, 0x1, -R4 ;  /* 0x0000000105058824 */ /* 0x000fc600078e0a04 */
[C---:B------:R-:W-:Y:S01]  /*15370*/  ISETP.GT.U32.AND P0, PT, R4.reuse, R3, PT ;  /* 0x000000030400720c */ /* 0x040fe20003f04070 */
[----:B------:R-:W-:Y:S02]  /*15380*/  @!P6 IMAD.IADD R11, R11, 0x1, -R4 ;  /* 0x000000010b0be824 */ /* 0x000fe400078e0a04 */
[----:B0-----:R-:W-:Y:S02]  /*15390*/  IMAD.MOV.U32 R6, RZ, RZ, R10 ;  /* 0x000000ffff067224 */ /* 0x001fe400078e000a */
[----:B------:R-:W-:Y:S01]  /*153a0*/  IMAD.MOV R10, RZ, RZ, -R0 ;  /* 0x000000ffff0a7224 */ /* 0x000fe200078e0a00 */
[----:B------:R-:W-:Y:S01]  /*153b0*/  ISETP.GT.U32.AND P6, PT, R4, R11, PT ;  /* 0x0000000b0400720c */ /* 0x000fe20003fc4070 */
[----:B------:R-:W-:Y:S02]  /*153c0*/  IMAD.MOV.U32 R0, RZ, RZ, R12 ;  /* 0x000000ffff007224 */ /* 0x000fe400078e000c */
[----:B------:R-:W-:Y:S01]  /*153d0*/  @!P3 IMAD.MOV R6, RZ, RZ, -R6 ;  /* 0x000000ffff06b224 */ /* 0x000fe200078e0a06 */
[----:B------:R-:W-:Y:S01]  /*153e0*/  ISETP.GE.AND P3, PT, R2, RZ, PT ;  /* 0x000000ff0200720c */ /* 0x000fe20003f66270 */
[----:B------:R-:W-:Y:S01]  /*153f0*/  IMAD R2, R4, R10, R9 ;  /* 0x0000000a04027224 */ /* 0x000fe200078e0209 */
[----:B------:R-:W-:Y:S01]  /*15400*/  IABS R10, R15 ;  /* 0x0000000f000a7213 */ /* 0x000fe20000000000 */
[----:B------:R-:W-:Y:S01]  /*15410*/  IMAD.HI.U32 R9, R25, R0, RZ ;  /* 0x0000000019097227 */ /* 0x000fe200078e00ff */
[----:B------:R0:W-:Y:S03]  /*15420*/  STL [R1+0x18c], R6 ;  /* 0x00018c0601007387 */ /* 0x0001e60000100800 */
[----:B------:R-:W-:-:S02]  /*15430*/  @!P0 IMAD.IADD R3, R3, 0x1, -R4 ;  /* 0x0000000103038824 */ /* 0x000fc400078e0a04 */
[----:B------:R-:W-:Y:S02]  /*15440*/  @!P6 IMAD.IADD R11, R11, 0x1, -R4 ;  /* 0x000000010b0be824 */ /* 0x000fe400078e0a04 */
[----:B------:R-:W-:Y:S01]  /*15450*/  IMAD.HI.U32 R12, R25, R10, RZ ;  /* 0x0000000a190c7227 */ /* 0x000fe200078e00ff */
[----:B------:R-:W-:-:S03]  /*15460*/  ISETP.GT.U32.AND P0, PT, R4, R3, PT ;  /* 0x000000030400720c */ /* 0x000fc60003f04070 */
[----:B0-----:R-:W-:Y:S02]  /*15470*/  IMAD.MOV.U32 R6, RZ, RZ, R5 ;  /* 0x000000ffff067224 */ /* 0x001fe400078e0005 */
[----:B------:R-:W-:Y:S01]  /*15480*/  IMAD.MOV R5, RZ, RZ, -R9 ;  /* 0x000000ffff057224 */ /* 0x000fe200078e0a09 */
[----:B------:R-:W-:Y:S01]  /*15490*/  IADD3 R9, R28, 0x68, RZ ;  /* 0x000000681c097810 */ /* 0x000fe20007ffe0ff */
[----:B------:R-:W-:Y:S01]  /*154a0*/  @!P4 IMAD.MOV R6, RZ, RZ, -R6 ;  /* 0x000000ffff06c224 */ /* 0x000fe200078e0a06 */
[C---:B------:R-:W-:Y:S01]  /*154b0*/  ISETP.GT.U32.AND P4, PT, R4.reuse, R2, PT ;  /* 0x000000020400720c */ /* 0x040fe20003f84070 */
[----:B------:R-:W-:Y:S01]  /*154c0*/  IMAD R5, R4, R5, R0 ;  /* 0x0000000504057224 */ /* 0x000fe200078e0200 */
[----:B------:R-:W-:Y:S01]  /*154d0*/  IADD3 R0, R28, 0x67, RZ ;  /* 0x000000671c007810 */ /* 0x000fe20007ffe0ff */
[----:B------:R-:W-:Y:S01]  /*154e0*/  IMAD.MOV R12, RZ, RZ, -R12 ;  /* 0x000000ffff0c7224 */ /* 0x000fe200078e0a0c */
[----:B------:R-:W-:Y:S01]  /*154f0*/  IABS R14, R9 ;  /* 0x00000009000e7213 */ /* 0x000fe20000000000 */
[----:B------:R0:W-:Y:S01]  /*15500*/  STL [R1+0x194], R6 ;  /* 0x0001940601007387 */ /* 0x0001e20000100800 */
[C---:B------:R-:W-:Y:S01]  /*15510*/  ISETP.GT.U32.AND P6, PT, R4.reuse, R5, PT ;  /* 0x000000050400720c */ /* 0x040fe20003fc4070 */
[----:B------:R-:W-:Y:S01]  /*15520*/  @!P0 IMAD.IADD R3, R3, 0x1, -R4 ;  /* 0x0000000103038824 */ /* 0x000fe200078e0a04 */
[----:B------:R-:W-:Y:S01]  /*15530*/  IABS R13, R0 ;  /* 0x00000000000d7213 */ /* 0x000fe20000000000 */
[----:B------:R-:W-:Y:S01]  /*15540*/  IMAD R10, R4, R12, R10 ;  /* 0x0000000c040a7224 */ /* 0x000fe200078e020a */
[----:B------:R-:W-:Y:S01]  /*15550*/  ISETP.GE.AND P0, PT, R9, RZ, PT ;  /* 0x000000ff0900720c */ /* 0x000fe20003f06270 */
[----:B------:R-:W-:Y:S01]  /*15560*/  IMAD.MOV.U32 R7, RZ, RZ, R3 ;  /* 0x000000ffff077224 */ /* 0x000fe200078e0003 */
[----:B------:R-:W-:Y:S01]  /*15570*/  IADD3 R3, R28, 0x66, RZ ;  /* 0x000000661c037810 */ /* 0x000fe20007ffe0ff */
[----:B------:R-:W-:Y:S01]  /*15580*/  @!P4 IMAD.IADD R2, R2, 0x1, -R4 ;  /* 0x000000010202c824 */ /* 0x000fe200078e0a04 */
[----:B------:R-:W-:Y:S01]  /*15590*/  IADD3 R12, R28, 0x64, RZ ;  /* 0x000000641c0c7810 */ /* 0x000fe20007ffe0ff */
[----:B0-----:R-:W-:-:S02]  /*155a0*/  IMAD.MOV.U32 R6, RZ, RZ, R11 ;  /* 0x000000ffff067224 */ /* 0x001fc400078e000b */
[----:B------:R-:W-:Y:S01]  /*155b0*/  IMAD.HI.U32 R11, R25, R14, RZ ;  /* 0x0000000e190b7227 */ /* 0x000fe200078e00ff */
[----:B------:R-:W-:-:S03]  /*155c0*/  ISETP.GT.U32.AND P4, PT, R4, R2, PT ;  /* 0x000000020400720c */ /* 0x000fc60003f84070 */
[----:B------:R-:W-:Y:S02]  /*155d0*/  @!P6 IMAD.IADD R5, R5, 0x1, -R4 ;  /* 0x000000010505e824 */ /* 0x000fe400078e0a04 */
[----:B------:R-:W-:Y:S01]  /*155e0*/  @!P2 IMAD.MOV R6, RZ, RZ, -R6 ;  /* 0x000000ffff06a224 */ /* 0x000fe200078e0a06 */
[----:B------:R-:W-:Y:S01]  /*155f0*/  ISETP.GE.AND P2, PT, R15, RZ, PT ;  /* 0x000000ff0f00720c */ /* 0x000fe20003f46270 */
[----:B------:R-:W-:Y:S01]  /*15600*/  IMAD.HI.U32 R15, R25, R13, RZ ;  /* 0x0000000d190f7227 */ /* 0x000fe200078e00ff */
[----:B------:R-:W-:Y:S02]  /*15610*/  ISETP.GT.U32.AND P6, PT, R4, R5, PT ;  /* 0x000000050400720c */ /* 0x000fe40003fc4070 */
[----:B------:R0:W-:Y:S01]  /*15620*/  STL [R1+0x190], R6 ;  /* 0x0001900601007387 */ /* 0x0001e20000100800 */
[----:B------:R-:W-:Y:S02]  /*15630*/  IMAD.MOV R11, RZ, RZ, -R11 ;  /* 0x000000ffff0b7224 */ /* 0x000fe400078e0a0b */
[----:B------:R-:W-:-:S02]  /*15640*/  IMAD.MOV R9, RZ, RZ, -R15 ;  /* 0x000000ffff097224 */ /* 0x000fc400078e0a0f */
[C---:B------:R-:W-:Y:S02]  /*15650*/  IMAD R14, R4.reuse, R11, R14 ;  /* 0x0000000b040e7224 */ /* 0x040fe400078e020e */
[C---:B------:R-:W-:Y:S01]  /*15660*/  IMAD R13, R4.reuse, R9, R13 ;  /* 0x00000009040d7224 */ /* 0x040fe200078e020d */
[----:B------:R-:W-:Y:S01]  /*15670*/  IABS R9, R12 ;  /* 0x0000000c00097213 */ /* 0x000fe20000000000 */
[----:B------:R-:W-:Y:S01]  /*15680*/  @!P1 IMAD.MOV R7, RZ, RZ, -R7 ;  /* 0x000000ffff079224 */ /* 0x000fe200078e0a07 */
[C---:B------:R-:W-:Y:S01]  /*15690*/  ISETP.GT.U32.AND P1, PT, R4.reuse, R14, PT ;  /* 0x0000000e0400720c */ /* 0x040fe20003f24070 */
[--C-:B------:R-:W-:Y:S01]  /*156a0*/  @!P6 IMAD.IADD R5, R5, 0x1, -R4.reuse ;  /* 0x000000010505e824 */ /* 0x100fe200078e0a04 */
[----:B------:R-:W-:Y:S01]  /*156b0*/  ISETP.GT.U32.AND P6, PT, R4, R13, PT ;  /* 0x0000000d0400720c */ /* 0x000fe20003fc4070 */
[----:B------:R-:W-:Y:S01]  /*156c0*/  @!P4 IMAD.IADD R2, R2, 0x1, -R4 ;  /* 0x000000010202c824 */ /* 0x000fe200078e0a04 */
[----:B------:R-:W-:Y:S01]  /*156d0*/  ISETP.GT.U32.AND P4, PT, R4, R10, PT ;  /* 0x0000000a0400720c */ /* 0x000fe20003f84070 */
[----:B------:R-:W-:Y:S01]  /*156e0*/  STL [R1+0x174], R7 ;  /* 0x0001740701007387 */ /* 0x000fe20000100800 */
[----:B------:R-:W-:-:S04]  /*156f0*/  IMAD.HI.U32 R11, R25, R9, RZ ;  /* 0x00000009190b7227 */ /* 0x000fc800078e00ff */
[----:B0-----:R-:W-:Y:S01]  /*15700*/  IMAD.MOV.U32 R6, RZ, RZ, R2 ;  /* 0x000000ffff067224 */ /* 0x001fe200078e0002 */
[----:B------:R-:W-:Y:S01]  /*15710*/  IABS R2, R3 ;  /* 0x0000000300027213 */ /* 0x000fe20000000000 */
[----:B------:R-:W-:Y:S02]  /*15720*/  IMAD.MOV R11, RZ, RZ, -R11 ;  /* 0x000000ffff0b7224 */ /* 0x000fe400078e0a0b */
[----:B------:R-:W-:Y:S01]  /*15730*/  @!P5 IMAD.MOV R6, RZ, RZ, -R6 ;  /* 0x000000ffff06d224 */ /* 0x000fe200078e0a06 */
[----:B------:R-:W-:Y:S01]  /*15740*/  ISETP.GE.AND P5, PT, R0, RZ, PT ;  /* 0x000000ff0000720c */ /* 0x000fe20003fa6270 */
[--C-:B------:R-:W-:Y:S01]  /*15750*/  @!P1 IMAD.IADD R14, R14, 0x1, -R4.reuse ;  /* 0x000000010e0e9824 */ /* 0x100fe200078e0a04 */
[----:B------:R-:W-:Y:S01]  /*15760*/  IABS R0, R16 ;  /* 0x0000001000007213 */ /* 0x000fe20000000000 */
[--C-:B------:R-:W-:Y:S01]  /*15770*/  @!P6 IMAD.IADD R13, R13, 0x1, -R4.reuse ;  /* 0x000000010d0de824 */ /* 0x100fe200078e0a04 */
[----:B------:R0:W-:Y:S01]  /*15780*/  STL [R1+0x180], R6 ;  /* 0x0001800601007387 */ /* 0x0001e20000100800 */
[----:B------:R-:W-:Y:S01]  /*15790*/  @!P4 IMAD.IADD R10, R10, 0x1, -R4 ;  /* 0x000000010a0ac824 */ /* 0x000fe200078e0a04 */
[C---:B------:R-:W-:Y:S01]  /*157a0*/  ISETP.GT.U32.AND P6, PT, R4.reuse, R14, PT ;  /* 0x0000000e0400720c */ /* 0x040fe20003fc4070 */
[C---:B------:R-:W-:Y:S01]  /*157b0*/  IMAD R9, R4.reuse, R11, R9 ;  /* 0x0000000b04097224 */ /* 0x040fe200078e0209 */
[----:B------:R-:W-:Y:S01]  /*157c0*/  ISETP.GE.AND P4, PT, R3, RZ, PT ;  /* 0x000000ff0300720c */ /* 0x000fe20003f86270 */
[----:B------:R-:W-:Y:S01]  /*157d0*/  IMAD.HI.U32 R3, R25, R2, RZ ;  /* 0x0000000219037227 */ /* 0x000fe200078e00ff */
[----:B------:R-:W-:-:S03]  /*157e0*/  ISETP.GT.U32.AND P1, PT, R4, R10, PT ;  /* 0x0000000a0400720c */ /* 0x000fc60003f24070 */
[----:B------:R-:W-:Y:S02]  /*157f0*/  IMAD.MOV R3, RZ, RZ, -R3 ;  /* 0x000000ffff037224 */ /* 0x000fe400078e0a03 */
[----:B0-----:R-:W-:Y:S02]  /*15800*/  IMAD.MOV.U32 R6, RZ, RZ, R5 ;  /* 0x000000ffff067224 */ /* 0x001fe400078e0005 */
[----:B------:R-:W-:-:S04]  /*15810*/  IMAD.HI.U32 R5, R25, R0, RZ ;  /* 0x0000000019057227 */ /* 0x000fc800078e00ff */
[----:B------:R-:W-:Y:S02]  /*15820*/  IMAD.MOV R5, RZ, RZ, -R5 ;  /* 0x000000ffff057224 */ /* 0x000fe400078e0a05 */
[----:B------:R-:W-:Y:S02]  /*15830*/  @!P6 IMAD.IADD R14, R14, 0x1, -R4 ;  /* 0x000000010e0ee824 */ /* 0x000fe400078e0a04 */
[----:B------:R-:W-:Y:S01]  /*15840*/  IMAD R0, R4, R5, R0 ;  /* 0x0000000504007224 */ /* 0x000fe200078e0200 */
[----:B------:R-:W-:Y:S01]  /*15850*/  IADD3 R5, R28, 0x62, RZ ;  /* 0x000000621c057810 */ /* 0x000fe20007ffe0ff */
[----:B------:R-:W-:Y:S01]  /*15860*/  IMAD R2, R4, R3, R2 ;  /* 0x0000000304027224 */ /* 0x000fe200078e0202 */
[----:B------:R-:W-:Y:S01]  /*15870*/  IADD3 R3, R28, 0x63, RZ ;  /* 0x000000631c037810 */ /* 0x000fe20007ffe0ff */
[----:B------:R-:W-:Y:S01]  /*15880*/  @!P3 IMAD.MOV R6, RZ, RZ, -R6 ;  /* 0x000000ffff06b224 */ /* 0x000fe200078e0a06 */
[----:B------:R-:W-:Y:S01]  /*15890*/  ISETP.GT.U32.AND P6, PT, R4, R0, PT ;  /* 0x000000000400720c */ /* 0x000fe20003fc4070 */
[----:B------:R-:W-:Y:S01]  /*158a0*/  @!P1 IMAD.IADD R10, R10, 0x1, -R4 ;  /* 0x000000010a0a9824 */ /* 0x000fe200078e0a04 */
[C---:B------:R-:W-:Y:S01]  /*158b0*/  ISETP.GT.U32.AND P1, PT, R4.reuse, R2, PT ;  /* 0x000000020400720c */ /* 0x040fe20003f24070 */
[----:B------:R-:W-:Y:S01]  /*158c0*/  IMAD.MOV.U32 R7, RZ, RZ, R14 ;  /* 0x000000ffff077224 */ /* 0x000fe200078e000e */
[----:B------:R-:W-:Y:S01]  /*158d0*/  IABS R15, R3 ;  /* 0x00000003000f7213 */ /* 0x000fe20000000000 */
[----:B------:R0:W-:Y:S01]  /*158e0*/  STL [R1+0x188], R6 ;  /* 0x0001880601007387 */ /* 0x0001e20000100800 */
[C---:B------:R-:W-:Y:S01]  /*158f0*/  ISETP.GT.U32.AND P3, PT, R4.reuse, R13, PT ;  /* 0x0000000d0400720c */ /* 0x040fe20003f64070 */
[----:B------:R-:W-:Y:S01]  /*15900*/  @!P0 IMAD.MOV R7, RZ, RZ, -R7 ;  /* 0x000000ffff078224 */ /* 0x000fe200078e0a07 */
[----:B------:R-:W-:-:S02]  /*15910*/  ISETP.GT.U32.AND P0, PT, R4, R9, PT ;  /* 0x000000090400720c */ /* 0x000fc40003f04070 */
[----:B------:R-:W-:-:S03]  /*15920*/  IADD3 R14, R28, 0x5c, RZ ;  /* 0x0000005c1c0e7810 */ /* 0x000fc60007ffe0ff */
[----:B------:R-:W-:Y:S02]  /*15930*/  @!P6 IMAD.IADD R0, R0, 0x1, -R4 ;  /* 0x000000010000e824 */ /* 0x000fe400078e0a04 */
[----:B0-----:R-:W-:Y:S02]  /*15940*/  IMAD.MOV.U32 R6, RZ, RZ, R10 ;  /* 0x000000ffff067224 */ /* 0x001fe400078e000a */
[----:B------:R-:W-:Y:S01]  /*15950*/  IMAD.MOV.U32 R10, RZ, RZ, R15 ;  /* 0x000000ffff0a7224 */ /* 0x000fe200078e000f */
[----:B------:R-:W-:Y:S01]  /*15960*/  ISETP.GT.U32.AND P6, PT, R4, R0, PT ;  /* 0x000000000400720c */ /* 0x000fe20003fc4070 */
[----:B------:R-:W-:Y:S01]  /*15970*/  @!P2 IMAD.MOV R6, RZ, RZ, -R6 ;  /* 0x000000ffff06a224 */ /* 0x000fe200078e0a06 */
[----:B------:R-:W-:Y:S01]  /*15980*/  ISETP.GE.AND P2, PT, R12, RZ, PT ;  /* 0x000000ff0c00720c */ /* 0x000fe20003f46270 */
[----:B------:R-:W-:-:S03]  /*15990*/  IMAD.HI.U32 R12, R25, R10, RZ ;  /* 0x0000000a190c7227 */ /* 0x000fc600078e00ff */
[----:B------:R0:W-:Y:S01]  /*159a0*/  STL [R1+0x178], R6 ;  /* 0x0001780601007387 */ /* 0x0001e20000100800 */
[----:B------:R-:W-:Y:S02]  /*159b0*/  @!P1 IMAD.IADD R2, R2, 0x1, -R4 ;  /* 0x0000000102029824 */ /* 0x000fe400078e0a04 */
[----:B------:R-:W-:Y:S01]  /*159c0*/  IMAD.MOV R12, RZ, RZ, -R12 ;  /* 0x000000ffff0c7224 */ /* 0x000fe200078e0a0c */
[----:B------:R-:W-:Y:S01]  /*159d0*/  STL [R1+0x150], R7 ;  /* 0x0001500701007387 */ /* 0x000fe20000100800 */
[----:B------:R-:W-:Y:S01]  /*159e0*/  @!P3 IMAD.IADD R13, R13, 0x1, -R4 ;  /* 0x000000010d0db824 */ /* 0x000fe200078e0a04 */
[C---:B------:R-:W-:Y:S01]  /*159f0*/  ISETP.GT.U32.AND P1, PT, R4.reuse, R2, PT ;  /* 0x000000020400720c */ /* 0x040fe20003f24070 */
[----:B------:R-:W-:Y:S01]  /*15a00*/  IMAD R10, R4, R12, R10 ;  /* 0x0000000c040a7224 */ /* 0x000fe200078e020a */
[----:B------:R-:W-:Y:S01]  /*15a10*/  ISETP.GE.AND P3, PT, R16, RZ, PT ;  /* 0x000000ff1000720c */ /* 0x000fe20003f66270 */
[--C-:B------:R-:W-:Y:S01]  /*15a20*/  @!P6 IMAD.IADD R0, R0, 0x1, -R4.reuse ;  /* 0x000000010000e824 */ /* 0x100fe200078e0a04 */
[----:B------:R-:W-:Y:S01]  /*15a30*/  IABS R16, R5 ;  /* 0x0000000500107213 */ /* 0x000fe20000000000 */
[----:B0-----:R-:W-:Y:S01]  /*15a40*/  IMAD.MOV.U32 R6, RZ, RZ, R13 ;  /* 0x000000ffff067224 */ /* 0x001fe200078e000d */
[----:B------:R-:W-:Y:S01]  /*15a50*/  ISETP.GT.U32.AND P6, PT, R4, R10, PT ;  /* 0x0000000a0400720c */ /* 0x000fe20003fc4070 */
[----:B------:R-:W-:Y:S01]  /*15a60*/  @!P0 IMAD.IADD R9, R9, 0x1, -R4 ;  /* 0x0000000109098824 */ /* 0x000fe200078e0a04 */
[----:B------:R-:W-:Y:S01]  /*15a70*/  IADD3 R12, R28, 0x61, RZ ;  /* 0x000000611c0c7810 */ /* 0x000fe20007ffe0ff */
[----:B------:R-:W-:-:S03]  /*15a80*/  IMAD.HI.U32 R11, R25, R16, RZ ;  /* 0x00000010190b7227 */ /* 0x000fc600078e00ff */
[----:B------:R-:W-:Y:S01]  /*15a90*/  ISETP.GT.U32.AND P0, PT, R4, R9, PT ;  /* 0x000000090400720c */ /* 0x000fe20003f04070 */
[----:B------:R-:W-:Y:S01]  /*15aa0*/  @!P5 IMAD.MOV R6, RZ, RZ, -R6 ;  /* 0x000000ffff06d224 */ /* 0x000fe200078e0a06 */
[----:B------:R-:W-:Y:S01]  /*15ab0*/  ISETP.GE.AND P5, PT, R3, RZ, PT ;  /* 0x000000ff0300720c */ /* 0x000fe20003fa6270 */
[--C-:B------:R-:W-:Y:S01]  /*15ac0*/  @!P1 IMAD.IADD R2, R2, 0x1, -R4.reuse ;  /* 0x0000000102029824 */ /* 0x100fe200078e0a04 */
[----:B------:R-:W-:Y:S01]  /*15ad0*/  IABS R3, R12 ;  /* 0x0000000c00037213 */ /* 0x000fe20000000000 */
[----:B------:R-:W-:Y:S01]  /*15ae0*/  IMAD.MOV R11, RZ, RZ, -R11 ;  /* 0x000000ffff0b7224 */ /* 0x000fe200078e0a0b */
[----:B------:R0:W-:Y:S01]  /*15af0*/  STL [R1+0x154], R6 ;  /* 0x0001540601007387 */ /* 0x0001e20000100800 */
[----:B------:R-:W-:Y:S01]  /*15b00*/  @!P6 IMAD.IADD R10, R10, 0x1, -R4 ;  /* 0x000000010a0ae824 */ /* 0x000fe200078e0a04 */
[----:B------:R-:W-:Y:S01]  /*15b10*/  ISETP.GE.AND P1, PT, R5, RZ, PT ;  /* 0x000000ff0500720c */ /* 0x000fe20003f26270 */
[----:B------:R-:W-:Y:S01]  /*15b20*/  IMAD R16, R4, R11, R16 ;  /* 0x0000000b04107224 */ /* 0x000fe200078e0210 */
[----:B------:R-:W-:-:S02]  /*15b30*/  IADD3 R11, R28, 0x60, RZ ;  /* 0x000000601c0b7810 */ /* 0x000fc40007ffe0ff */
[----:B------:R-:W-:Y:S01]  /*15b40*/  ISETP.GT.U32.AND P6, PT, R4, R10, PT ;  /* 0x0000000a0400720c */ /* 0x000fe20003fc4070 */
[----:B------:R-:W-:Y:S01]  /*15b50*/  @!P0 IMAD.IADD R9, R9, 0x1, -R4 ;  /* 0x0000000109098824 */ /* 0x000fe200078e0a04 */
[----:B------:R-:W-:Y:S01]  /*15b60*/  IABS R15, R11 ;  /* 0x0000000b000f7213 */ /* 0x000fe20000000000 */
[----:B0-----:R-:W-:Y:S01]  /*15b70*/  IMAD.MOV.U32 R6, RZ, RZ, R2 ;  /* 0x000000ffff067224 */ /* 0x001fe200078e0002 */
[----:B------:R-:W-:Y:S01]  /*15b80*/  IADD3 R5, R28, 0x5f, RZ ;  /* 0x0000005f1c057810 */ /* 0x000fe20007ffe0ff */
[----:B------:R-:W-:Y:S01]  /*15b90*/  IMAD.HI.U32 R2, R25, R3, RZ ;  /* 0x0000000319027227 */ /* 0x000fe200078e00ff */
[----:B------:R-:W-:Y:S02]  /*15ba0*/  ISETP.GE.AND P0, PT, R11, RZ, PT ;  /* 0x000000ff0b00720c */ /* 0x000fe40003f06270 */
[----:B------:R-:W-:Y:S01]  /*15bb0*/  IABS R13, R5 ;  /* 0x00000005000d7213 */ /* 0x000fe20000000000 */
[----:B------:R-:W-:Y:S01]  /*15bc0*/  @!P4 IMAD.MOV R6, RZ, RZ, -R6 ;  /* 0x000000ffff06c224 */ /* 0x000fe200078e0a06 */
[----:B------:R-:W-:Y:S01]  /*15bd0*/  ISETP.GT.U32.AND P4, PT, R4, R16, PT ;  /* 0x000000100400720c */ /* 0x000fe20003f84070 */
[----:B------:R-:W-:Y:S01]  /*15be0*/  IMAD.MOV R2, RZ, RZ, -R2 ;  /* 0x000000ffff027224 */ /* 0x000fe200078e0a02 */
[----:B------:R-:W-:Y:S01]  /*15bf0*/  IABS R11, R14 ;  /* 0x0000000e000b7213 */ /* 0x000fe20000000000 */
[----:B------:R-:W-:Y:S01]  /*15c00*/  @!P6 IMAD.IADD R10, R10, 0x1, -R4 ;  /* 0x000000010a0ae824 */ /* 0x000fe200078e0a04 */
[----:B------:R0:W-:Y:S01]  /*15c10*/  STL [R1+0x168], R6 ;  /* 0x0001680601007387 */ /* 0x0001e20000100800 */
[----:B------:R-:W-:-:S02]  /*15c20*/  IMAD R3, R4, R2, R3 ;  /* 0x0000000204037224 */ /* 0x000fc400078e0203 */
[----:B------:R-:W-:Y:S02]  /*15c30*/  IMAD.MOV.U32 R7, RZ, RZ, R9 ;  /* 0x000000ffff077224 */ /* 0x000fe400078e0009 */
[----:B------:R-:W-:Y:S01]  /*15c40*/  IMAD.HI.U32 R2, R25, R13, RZ ;  /* 0x0000000d19027227 */ /* 0x000fe200078e00ff */
[----:B------:R-:W-:-:S03]  /*15c50*/  ISETP.GT.U32.AND P6, PT, R4, R3, PT ;  /* 0x000000030400720c */ /* 0x000fc60003fc4070 */
[----:B------:R-:W-:Y:S02]  /*15c60*/  @!P4 IMAD.IADD R16, R16, 0x1, -R4 ;  /* 0x000000011010c824 */ /* 0x000fe400078e0a04 */
[----:B0-----:R-:W-:Y:S02]  /*15c70*/  IMAD.MOV.U32 R6, RZ, RZ, R0 ;  /* 0x000000ffff067224 */ /* 0x001fe400078e0000 */
[----:B------:R-:W-:Y:S01]  /*15c80*/  IMAD.HI.U32 R0, R25, R15, RZ ;  /* 0x0000000f19007227 */ /* 0x000fe200078e00ff */
[----:B------:R-:W-:-:S03]  /*15c90*/  ISETP.GT.U32.AND P4, PT, R4, R16, PT ;  /* 0x000000100400720c */ /* 0x000fc60003f84070 */
[----:B------:R-:W-:Y:S02]  /*15ca0*/  IMAD.MOV R0, RZ, RZ, -R0 ;  /* 0x000000ffff007224 */ /* 0x000fe400078e0a00 */
[----:B------:R-:W-:Y:S02]  /*15cb0*/  @!P2 IMAD.MOV R7, RZ, RZ, -R7 ;  /* 0x000000ffff07a224 */ /* 0x000fe400078e0a07 */
[----:B------:R-:W-:Y:S01]  /*15cc0*/  IMAD R15, R4, R0, R15 ;  /* 0x00000000040f7224 */ /* 0x000fe200078e020f */
[----:B------:R-:W-:Y:S01]  /*15cd0*/  IADD3 R0, R28, 0x5e, RZ ;  /* 0x0000005e1c007810 */ /* 0x000fe20007ffe0ff */
[----:B------:R-:W-:Y:S01]  /*15ce0*/  @!P3 IMAD.MOV R6, RZ, RZ, -R6 ;  /* 0x000000ffff06b224 */ /* 0x000fe200078e0a06 */
[----:B------:R-:W-:Y:S01]  /*15cf0*/  ISETP.GE.AND P3, PT, R12, RZ, PT ;  /* 0x000000ff0c00720c */ /* 0x000fe20003f66270 */
[--C-:B------:R-:W-:Y:S01]  /*15d00*/  @!P6 IMAD.IADD R3, R3, 0x1, -R4.reuse ;  /* 0x000000010303e824 */ /* 0x100fe200078e0a04 */
[----:B------:R-:W-:Y:S01]  /*15d10*/  ISETP.GT.U32.AND P2, PT, R4, R15, PT ;  /* 0x0000000f0400720c */ /* 0x000fe20003f44070 */
[----:B------:R-:W-:Y:S01]  /*15d20*/  @!P4 IMAD.IADD R16, R16, 0x1, -R4 ;  /* 0x000000011010c824 */ /* 0x000fe200078e0a04 */
[----:B------:R-:W-:Y:S01]  /*15d30*/  IABS R9, R0 ;  /* 0x0000000000097213 */ /* 0x000fe20000000000 */
[----:B------:R0:W-:Y:S01]  /*15d40*/  STL [R1+0x16c], R6 ;  /* 0x00016c0601007387 */ /* 0x0001e20000100800 */
[----:B------:R-:W-:Y:S01]  /*15d50*/  ISETP.GE.AND P4, PT, R0, RZ, PT ;  /* 0x000000ff0000720c */ /* 0x000fe20003f86270 */
[----:B------:R-:W-:Y:S01]  /*15d60*/  IMAD.MOV R2, RZ, RZ, -R2 ;  /* 0x000000ffff027224 */ /* 0x000fe200078e0a02 */
[----:B------:R-:W-:Y:S01]  /*15d70*/  ISETP.GT.U32.AND P6, PT, R4, R3, PT ;  /* 0x000000030400720c */ /* 0x000fe20003fc4070 */
[----:B------:R-:W-:Y:S01]  /*15d80*/  IMAD.MOV.U32 R0, RZ, RZ, R9 ;  /* 0x000000ffff007224 */ /* 0x000fe200078e0009 */
[----:B------:R-:W-:Y:S01]  /*15d90*/  IADD3 R9, R28, 0x5a, RZ ;  /* 0x0000005a1c097810 */ /* 0x000fe20007ffe0ff */
[----:B------:R-:W-:Y:S01]  /*15da0*/  IMAD R13, R4, R2, R13 ;  /* 0x00000002040d7224 */ /* 0x000fe200078e020d */
[----:B------:R-:W-:Y:S01]  /*15db0*/  IADD3 R2, R28, 0x5d, RZ ;  /* 0x0000005d1c027810 */ /* 0x000fe20007ffe0ff */
[----:B------:R-:W-:Y:S01]  /*15dc0*/  IMAD.HI.U32 R12, R25, R11, RZ ;  /* 0x0000000b190c7227 */ /* 0x000fe200078e00ff */
[----:B------:R-:W-:Y:S01]  /*15dd0*/  STL [R1+0x160], R7 ;  /* 0x0001600701007387 */ /* 0x000fe20000100800 */
[----:B------:R-:W-:-:S02]  /*15de0*/  IABS R18, R9 ;  /* 0x0000000900127213 */ /* 0x000fc40000000000 */
        /* <DEDUP_REMOVED lines=9> */
[----:B------:R-:W-:Y:S01]  /*15e80*/  @!P6 IMAD.IADD R3, R3, 0x1, -R4 ;  /* 0x000000010303e824 */ /* 0x000fe200078e0a04 */
[C---:B------:R-:W-:Y:S01]  /*15e90*/  ISETP.GT.U32.AND P6, PT, R4.reuse, R13, PT ;  /* 0x0000000d0400720c */ /* 0x040fe20003fc4070 */
[----:B------:R-:W-:Y:S01]  /*15ea0*/  IMAD R0, R4, R5, R0 ;  /* 0x0000000504007224 */ /* 0x000fe200078e0200 */
[----:B------:R-:W-:Y:S01]  /*15eb0*/  IABS R5, R19 ;  /* 0x0000001300057213 */ /* 0x000fe20000000000 */
[----:B------:R-:W-:-:S04]  /*15ec0*/  IMAD.HI.U32 R17, R25, R10, RZ ;  /* 0x0000000a19117227 */ /* 0x000fc800078e00ff */
[----:B------:R-:W-:Y:S01]  /*15ed0*/  @!P2 IMAD.IADD R15, R15, 0x1, -R4 ;  /* 0x000000010f0fa824 */ /* 0x000fe200078e0a04 */
[C---:B------:R-:W-:Y:S01]  /*15ee0*/  ISETP.GT.U32.AND P2, PT, R4.reuse, R0, PT ;  /* 0x000000000400720c */ /* 0x040fe20003f44070 */
[----:B------:R-:W-:Y:S02]  /*15ef0*/  IMAD.MOV R17, RZ, RZ, -R17 ;  /* 0x000000ffff117224 */ /* 0x000fe400078e0a11 */
[----:B------:R-:W-:Y:S02]  /*15f00*/  IMAD.MOV R12, RZ, RZ, -R12 ;  /* 0x000000ffff0c7224 */ /* 0x000fe400078e0a0c */
[----:B------:R-:W-:Y:S01]  /*15f10*/  IMAD R10, R4, R17, R10 ;  /* 0x00000011040a7224 */ /* 0x000fe200078e020a */
[----:B------:R-:W-:Y:S01]  /*15f20*/  IADD3 R17, R28, 0x58, RZ ;  /* 0x000000581c117810 */ /* 0x000fe20007ffe0ff */
[----:B------:R-:W-:Y:S01]  /*15f30*/  IMAD R11, R4, R12, R11 ;  /* 0x0000000c040b7224 */ /* 0x000fe200078e020b */
[----:B------:R-:W-:Y:S01]  /*15f40*/  IADD3 R12, R28, 0x59, RZ ;  /* 0x000000591c0c7810 */ /* 0x000fe20007ffe0ff */
[----:B------:R-:W-:Y:S01]  /*15f50*/  @!P6 IMAD.IADD R13, R13, 0x1, -R4 ;  /* 0x000000010d0de824 */ /* 0x000fe200078e0a04 */
[----:B------:R-:W-:Y:S01]  /*15f60*/  ISETP.GT.U32.AND P6, PT, R4, R10, PT ;  /* 0x0000000a0400720c */ /* 0x000fe20003fc4070 */
[----:B------:R-:W-:Y:S01]  /*15f70*/  IMAD.HI.U32 R20, R25, R5, RZ ;  /* 0x0000000519147227 */ /* 0x000fe200078e00ff */
[----:B------:R-:W-:-:S03]  /*15f80*/  IABS R21, R12 ;  /* 0x0000000c00157213 */ /* 0x000fc60000000000 */
[----:B------:R-:W-:Y:S01]  /*15f90*/  @!P2 IMAD.IADD R0, R0, 0x1, -R4 ;  /* 0x000000010000a824 */ /* 0x000fe200078e0a04 */
[C---:B------:R-:W-:Y:S01]  /*15fa0*/  ISETP.GT.U32.AND P2, PT, R4.reuse, R11, PT ;  /* 0x0000000b0400720c */ /* 0x040fe20003f44070 */
[----:B------:R-:W-:Y:S02]  /*15fb0*/  IMAD.MOV R20, RZ, RZ, -R20 ;  /* 0x000000ffff147224 */ /* 0x000fe400078e0a14 */
[----:B0-----:R-:W-:Y:S01]  /*15fc0*/  IMAD.MOV.U32 R6, RZ, RZ, R16 ;  /* 0x000000ffff067224 */ /* 0x001fe200078e0010 */
[----:B------:R-:W-:Y:S01]  /*15fd0*/  IABS R16, R17 ;  /* 0x0000001100107213 */ /* 0x000fe20000000000 */
[----:B------:R-:W-:Y:S02]  /*15fe0*/  IMAD R5, R4, R20, R5 ;  /* 0x0000001404057224 */ /* 0x000fe400078e0205 */
[----:B------:R-:W-:Y:S01]  /*15ff0*/  @!P6 IMAD.IADD R10, R10, 0x1, -R4 ;  /* 0x000000010a0ae824 */ /* 0x000fe200078e0a04 */
[----:B------:R-:W-:Y:S01]  /*16000*/  ISETP.GT.U32.AND P6, PT, R4, R13, PT ;  /* 0x0000000d0400720c */ /* 0x000fe20003fc4070 */
[----:B------:R-:W-:-:S04]  /*16010*/  IMAD.HI.U32 R20, R25, R21, RZ ;  /* 0x0000001519147227 */ /* 0x000fc800078e00ff */
[----:B------:R-:W-:Y:S01]  /*16020*/  @!P2 IMAD.IADD R11, R11, 0x1, -R4 ;  /* 0x000000010b0ba824 */ /* 0x000fe200078e0a04 */
[C---:B------:R-:W-:Y:S01]  /*16030*/  ISETP.GT.U32.AND P2, PT, R4.reuse, R10, PT ;  /* 0x0000000a0400720c */ /* 0x040fe20003f44070 */
[----:B------:R-:W-:Y:S01]  /*16040*/  @!P1 IMAD.MOV R6, RZ, RZ, -R6 ;  /* 0x000000ffff069224 */ /* 0x000fe200078e0a06 */
[----:B------:R-:W-:Y:S01]  /*16050*/  ISETP.GT.U32.AND P1, PT, R4, R0, PT ;  /* 0x000000000400720c */ /* 0x000fe20003f24070 */
[----:B------:R-:W-:-:S03]  /*16060*/  IMAD.HI.U32 R22, R25, R18, RZ ;  /* 0x0000001219167227 */ /* 0x000fc600078e00ff */
[----:B------:R0:W-:Y:S01]  /*16070*/  STL [R1+0x13c], R6 ;  /* 0x00013c0601007387 */ /* 0x0001e20000100800 */
[----:B------:R-:W-:Y:S02]  /*16080*/  IMAD.MOV R20, RZ, RZ, -R20 ;  /* 0x000000ffff147224 */ /* 0x000fe400078e0a14 */
[----:B------:R-:W-:Y:S02]  /*16090*/  IMAD.MOV R22, RZ, RZ, -R22 ;  /* 0x000000ffff167224 */ /* 0x000fe400078e0a16 */
[----:B------:R-:W-:Y:S01]  /*160a0*/  @!P3 IMAD.MOV R3, RZ, RZ, -R3 ;  /* 0x000000ffff03b224 */ /* 0x000fe200078e0a03 */
[C---:B------:R-:W-:Y:S01]  /*160b0*/  ISETP.GT.U32.AND P3, PT, R4.reuse, R11, PT ;  /* 0x0000000b0400720c */ /* 0x040fe20003f64070 */
[C---:B------:R-:W-:Y:S02]  /*160c0*/  IMAD R21, R4.reuse, R20, R21 ;  /* 0x0000001404157224 */ /* 0x040fe400078e0215 */
[----:B------:R-:W-:Y:S01]  /*160d0*/  IMAD R18, R4, R22, R18 ;  /* 0x0000001604127224 */ /* 0x000fe200078e0212 */
[----:B------:R1:W-:Y:S01]  /*160e0*/  STL [R1+0x138], R3 ;  /* 0x0001380301007387 */ /* 0x0003e20000100800 */
[--C-:B------:R-:W-:Y:S01]  /*160f0*/  @!P2 IMAD.IADD R10, R10, 0x1, -R4.reuse ;  /* 0x000000010a0aa824 */ /* 0x100fe200078e0a04 */
[C---:B------:R-:W-:Y:S01]  /*16100*/  ISETP.GT.U32.AND P2, PT, R4.reuse, R21, PT ;  /* 0x000000150400720c */ /* 0x040fe20003f44070 */
[--C-:B------:R-:W-:Y:S01]  /*16110*/  @!P6 IMAD.IADD R13, R13, 0x1, -R4.reuse ;  /* 0x000000010d0de824 */ /* 0x100fe200078e0a04 */
[----:B------:R-:W-:Y:S01]  /*16120*/  ISETP.GT.U32.AND P6, PT, R4, R18, PT ;  /* 0x000000120400720c */ /* 0x000fe20003fc4070 */
[----:B------:R-:W-:Y:S01]  /*16130*/  @!P1 IMAD.IADD R0, R0, 0x1, -R4 ;  /* 0x0000000100009824 */ /* 0x000fe200078e0a04 */
[----:B------:R-:W-:Y:S01]  /*16140*/  ISETP.GE.AND P1, PT, R2, RZ, PT ;  /* 0x000000ff0200720c */ /* 0x000fe20003f26270 */
[----:B------:R-:W-:-:S02]  /*16150*/  IMAD.MOV.U32 R7, RZ, RZ, R13 ;  /* 0x000000ffff077224 */ /* 0x000fc400078e000d */
[----:B0-----:R-:W-:Y:S02]  /*16160*/  IMAD.MOV.U32 R6, RZ, RZ, R0 ;  /* 0x000000ffff067224 */ /* 0x001fe400078e0000 */
[----:B-1----:R-:W-:Y:S01]  /*16170*/  IMAD.MOV.U32 R3, RZ, RZ, R15 ;  /* 0x000000ffff037224 */ /* 0x002fe200078e000f */
[----:B------:R-:W-:Y:S01]  /*16180*/  IADD3 R15, R28, 0x55, RZ ;  /* 0x000000551c0f7810 */ /* 0x000fe20007ffe0ff */
[----:B------:R-:W-:Y:S02]  /*16190*/  IMAD.MOV.U32 R0, RZ, RZ, R10 ;  /* 0x000000ffff007224 */ /* 0x000fe400078e000a */
[----:B------:R-:W-:Y:S01]  /*161a0*/  @!P0 IMAD.MOV R3, RZ, RZ, -R3 ;  /* 0x000000ffff038224 */ /* 0x000fe200078e0a03 */
[----:B------:R-:W-:Y:S01]  /*161b0*/  ISETP.GT.U32.AND P0, PT, R4, R5, PT ;  /* 0x000000050400720c */ /* 0x000fe20003f04070 */
[--C-:B------:R-:W-:Y:S01]  /*161c0*/  @!P3 IMAD.IADD R11, R11, 0x1, -R4.reuse ;  /* 0x000000010b0bb824 */ /* 0x100fe200078e0a04 */
[----:B------:R-:W-:Y:S01]  /*161d0*/  ISETP.GE.AND P3, PT, R14, RZ, PT ;  /* 0x000000ff0e00720c */ /* 0x000fe20003f66270 */
[----:B------:R-:W-:Y:S01]  /*161e0*/  @!P2 IMAD.IADD R21, R21, 0x1, -R4 ;  /* 0x000000011515a824 */ /* 0x000fe200078e0a04 */
[----:B------:R0:W-:Y:S01]  /*161f0*/  STL [R1+0x134], R3 ;  /* 0x0001340301007387 */ /* 0x0001e20000100800 */
[----:B------:R-:W-:-:S02]  /*16200*/  @!P5 IMAD.MOV R7, RZ, RZ, -R7 ;  /* 0x000000ffff07d224 */ /* 0x000fc400078e0a07 */
[----:B------:R-:W-:Y:S01]  /*16210*/  @!P4 IMAD.MOV R6, RZ, RZ, -R6 ;  /* 0x000000ffff06c224 */ /* 0x000fe200078e0a06 */
[----:B------:R-:W-:Y:S01]  /*16220*/  ISETP.GT.U32.AND P5, PT, R4, R21, PT ;  /* 0x000000150400720c */ /* 0x000fe20003fa4070 */
[----:B------:R-:W-:Y:S01]  /*16230*/  IMAD.HI.U32 R2, R25, R16, RZ ;  /* 0x0000001019027227 */ /* 0x000fe200078e00ff */
[----:B------:R-:W-:Y:S03]  /*16240*/  STL [R1+0x130], R7 ;  /* 0x0001300701007387 */ /* 0x000fe60000100800 */
[----:B------:R-:W-:Y:S01]  /*16250*/  @!P6 IMAD.IADD R18, R18, 0x1, -R4 ;  /* 0x000000011212e824 */ /* 0x000fe200078e0a04 */
[C---:B0-----:R-:W-:Y:S01]  /*16260*/  IADD3 R3, R28.reuse, 0x57, RZ ;  /* 0x000000571c037810 */ /* 0x041fe20007ffe0ff */
[----:B------:R-:W-:Y:S01]  /*16270*/  @!P1 IMAD.MOV R0, RZ, RZ, -R0 ;  /* 0x000000ffff009224 */ /* 0x000fe200078e0a00 */
[----:B------:R-:W-:Y:S01]  /*16280*/  ISETP.GE.AND P6, PT, R9, RZ, PT ;  /* 0x000000ff0900720c */ /* 0x000fe20003fc6270 */
[----:B------:R-:W-:Y:S01]  /*16290*/  IMAD.MOV R2, RZ, RZ, -R2 ;  /* 0x000000ffff027224 */ /* 0x000fe200078e0a02 */
[----:B------:R-:W-:Y:S01]  /*162a0*/  IABS R14, R3 ;  /* 0x00000003000e7213 */ /* 0x000fe20000000000 */
[----:B------:R0:W-:Y:S01]  /*162b0*/  STL [R1+0x12c], R6 ;  /* 0x00012c0601007387 */ /* 0x0001e20000100800 */
[----:B------:R-:W-:Y:S01]  /*162c0*/  IADD3 R9, R28, 0x56, RZ ;  /* 0x000000561c097810 */ /* 0x000fe20007ffe0ff */
[C---:B------:R-:W-:Y:S01]  /*162d0*/  IMAD R2, R4.reuse, R2, R16 ;  /* 0x0000000204027224 */ /* 0x040fe200078e0210 */
[----:B------:R-:W-:Y:S01]  /*162e0*/  ISETP.GT.U32.AND P4, PT, R4, R18, PT ;  /* 0x000000120400720c */ /* 0x000fe20003f84070 */
[----:B------:R-:W-:Y:S01]  /*162f0*/  IMAD.HI.U32 R13, R25, R14, RZ ;  /* 0x0000000e190d7227 */ /* 0x000fe200078e00ff */
[----:B------:R1:W-:Y:S01]  /*16300*/  STL [R1+0x128], R0 ;  /* 0x0001280001007387 */ /* 0x0003e20000100800 */
[----:B------:R-:W-:-:S02]  /*16310*/  ISETP.GE.AND P1, PT, R12, RZ, PT ;  /* 0x000000ff0c00720c */ /* 0x000fc40003f26270 */
[----:B------:R-:W-:Y:S01]  /*16320*/  IMAD.MOV R10, RZ, RZ, -R13 ;  /* 0x000000ffff0a7224 */ /* 0x000fe200078e0a0d */
[----:B------:R-:W-:Y:S01]  /*16330*/  IABS R12, R15 ;  /* 0x0000000f000c7213 */ /* 0x000fe20000000000 */
[----:B0-----:R-:W-:Y:S02]  /*16340*/  IMAD.MOV.U32 R6, RZ, RZ, R11 ;  /* 0x000000ffff067224 */ /* 0x001fe400078e000b */
[----:B------:R-:W-:Y:S02]  /*16350*/  @!P5 IMAD.IADD R21, R21, 0x1, -R4 ;  /* 0x000000011515d824 */ /* 0x000fe400078e0a04 */
[----:B------:R-:W-:Y:S01]  /*16360*/  @!P3 IMAD.MOV R6, RZ, RZ, -R6 ;  /* 0x000000ffff06b224 */ /* 0x000fe200078e0a06 */
[----:B-1----:R-:W-:Y:S01]  /*16370*/  IABS R0, R9 ;  /* 0x0000000900007213 */ /* 0x002fe20000000000 */
[--C-:B------:R-:W-:Y:S01]  /*16380*/  @!P0 IMAD.IADD R5, R5, 0x1, -R4.reuse ;  /* 0x0000000105058824 */ /* 0x100fe200078e0a04 */
[----:B------:R-:W-:Y:S01]  /*16390*/  ISETP.GT.U32.AND P3, PT, R4, R2, PT ;  /* 0x000000020400720c */ /* 0x000fe20003f64070 */
[----:B------:R-:W-:Y:S01]  /*163a0*/  @!P4 IMAD.IADD R18, R18, 0x1, -R4 ;  /* 0x000000011212c824 */ /* 0x000fe200078e0a04 */
[----:B------:R-:W-:Y:S01]  /*163b0*/  ISETP.GE.AND P4, PT, R3, RZ, PT ;  /* 0x000000ff0300720c */ /* 0x000fe20003f86270 */
[----:B------:R-:W-:Y:S01]  /*163c0*/  IMAD.MOV.U32 R13, RZ, RZ, R0 ;  /* 0x000000ffff0d7224 */ /* 0x000fe200078e0000 */
[C---:B------:R-:W-:Y:S01]  /*163d0*/  ISETP.GT.U32.AND P2, PT, R4.reuse, R5, PT ;  /* 0x000000050400720c */ /* 0x040fe20003f44070 */
[----:B------:R-:W-:Y:S01]  /*163e0*/  IMAD R0, R4, R10, R14 ;  /* 0x0000000a04007224 */ /* 0x000fe200078e020e */
[----:B------:R-:W-:Y:S01]  /*163f0*/  ISETP.GE.AND P0, PT, R19, RZ, PT ;  /* 0x000000ff1300720c */ /* 0x000fe20003f06270 */
[C---:B------:R-:W-:Y:S01]  /*16400*/  IMAD.HI.U32 R3, R25.reuse, R13, RZ ;  /* 0x0000000d19037227 */ /* 0x040fe200078e00ff */
[----:B------:R-:W-:Y:S01]  /*16410*/  IADD3 R10, R28, 0x54, RZ ;  /* 0x000000541c0a7810 */ /* 0x000fe20007ffe0ff */
[----:B------:R0:W-:Y:S01]  /*16420*/  STL [R1+0x120], R6 ;  /* 0x0001200601007387 */ /* 0x0001e20000100800 */
[----:B------:R-:W-:Y:S01]  /*16430*/  ISETP.GT.U32.AND P5, PT, R4, R0, PT ;  /* 0x000000000400720c */ /* 0x000fe20003fa4070 */
[----:B------:R-:W-:Y:S01]  /*16440*/  IMAD.MOV R3, RZ, RZ, -R3 ;  /* 0x000000ffff037224 */ /* 0x000fe200078e0a03 */
[----:B------:R-:W-:Y:S01]  /*16450*/  IADD3 R14, R28, 0x53, RZ ;  /* 0x000000531c0e7810 */ /* 0x000fe20007ffe0ff */
[----:B------:R-:W-:Y:S01]  /*16460*/  @!P3 IMAD.IADD R2, R2, 0x1, -R4 ;  /* 0x000000010202b824 */ /* 0x000fe200078e0a04 */
[----:B------:R-:W-:Y:S01]  /*16470*/  IABS R16, R10 ;  /* 0x0000000a00107213 */ /* 0x000fe20000000000 */
[----:B------:R-:W-:-:S03]  /*16480*/  IMAD.HI.U32 R11, R25, R12, RZ ;  /* 0x0000000c190b7227 */ /* 0x000fc600078e00ff */
[C---:B------:R-:W-:Y:S01]  /*16490*/  ISETP.GT.U32.AND P3, PT, R4.reuse, R2, PT ;  /* 0x000000020400720c */ /* 0x040fe20003f64070 */
[----:B------:R-:W-:Y:S01]  /*164a0*/  IMAD R13, R4, R3, R13 ;  /* 0x00000003040d7224 */ /* 0x000fe200078e020d */
[----:B------:R-:W-:Y:S01]  /*164b0*/  IABS R3, R14 ;  /* 0x0000000e00037213 */ /* 0x000fe20000000000 */
[----:B------:R-:W-:Y:S02]  /*164c0*/  IMAD.MOV R11, RZ, RZ, -R11 ;  /* 0x000000ffff0b7224 */ /* 0x000fe400078e0a0b */
[----:B------:R-:W-:Y:S02]  /*164d0*/  @!P5 IMAD.IADD R0, R0, 0x1, -R4 ;  /* 0x000000010000d824 */ /* 0x000fe400078e0a04 */
[----:B------:R-:W-:Y:S01]  /*164e0*/  IMAD R12, R4, R11, R12 ;  /* 0x0000000b040c7224 */ /* 0x000fe200078e020c */
[----:B------:R-:W-:Y:S01]  /*164f0*/  IADD3 R11, R28, 0x51, RZ ;  /* 0x000000511c0b7810 */ /* 0x000fe20007ffe0ff */
[----:B------:R-:W-:Y:S01]  /*16500*/  @!P2 IMAD.IADD R5, R5, 0x1, -R4 ;  /* 0x000000010505a824 */ /* 0x000fe200078e0a04 */
[----:B------:R-:W-:Y:S01]  /*16510*/  ISETP.GT.U32.AND P5, PT, R4, R0, PT ;  /* 0x000000000400720c */ /* 0x000fe20003fa4070 */
[----:B------:R-:W-:Y:S01]  /*16520*/  IMAD.HI.U32 R19, R25, R3, RZ ;  /* 0x0000000319137227 */ /* 0x000fe200078e00ff */
[----:B------:R-:W-:-:S03]  /*16530*/  ISETP.GE.AND P2, PT, R17, RZ, PT ;  /* 0x000000ff1100720c */ /* 0x000fc60003f46270 */
[----:B------:R-:W-:Y:S01]  /*16540*/  @!P3 IMAD.IADD R2, R2, 0x1, -R4 ;  /* 0x000000010202b824 */ /* 0x000fe200078e0a04 */
[----:B------:R-:W-:Y:S01]  /*16550*/  ISETP.GT.U32.AND P3, PT, R4, R13, PT ;  /* 0x0000000d0400720c */ /* 0x000fe20003f64070 */
[----:B0-----:R-:W-:Y:S02]  /*16560*/  IMAD.MOV.U32 R6, RZ, RZ, R5 ;  /* 0x000000ffff067224 */ /* 0x001fe400078e0005 */
[----:B------:R-:W-:-:S04]  /*16570*/  IMAD.HI.U32 R17, R25, R16, RZ ;  /* 0x0000001019117227 */ /* 0x000fc800078e00ff */
[----:B------:R-:W-:Y:S01]  /*16580*/  @!P5 IMAD.IADD R0, R0, 0x1, -R4 ;  /* 0x000000010000d824 */ /* 0x000fe200078e0a04 */
[----:B------:R-:W-:Y:S01]  /*16590*/  ISETP.GT.U32.AND P5, PT, R4, R12, PT ;  /* 0x0000000c0400720c */ /* 0x000fe20003fa4070 */
[----:B------:R-:W-:Y:S01]  /*165a0*/  @!P0 IMAD.MOV R6, RZ, RZ, -R6 ;  /* 0x000000ffff068224 */ /* 0x000fe200078e0a06 */
[----:B------:R-:W-:Y:S01]  /*165b0*/  ISETP.GE.AND P0, PT, R9, RZ, PT ;  /* 0x000000ff0900720c */ /* 0x000fe20003f06270 */
[----:B------:R-:W-:Y:S01]  /*165c0*/  IMAD.MOV R17, RZ, RZ, -R17 ;  /* 0x000000ffff117224 */ /* 0x000fe200078e0a11 */
[----:B------:R-:W-:Y:S01]  /*165d0*/  IADD3 R9, R28, 0x52, RZ ;  /* 0x000000521c097810 */ /* 0x000fe20007ffe0ff */
[----:B------:R-:W-:Y:S01]  /*165e0*/  @!P3 IMAD.IADD R13, R13, 0x1, -R4 ;  /* 0x000000010d0db824 */ /* 0x000fe200078e0a04 */
[----:B------:R0:W-:Y:S01]  /*165f0*/  STL [R1+0x11c], R6 ;  /* 0x00011c0601007387 */ /* 0x0001e20000100800 */
[----:B------:R-:W-:Y:S01]  /*16600*/  IMAD.MOV R19, RZ, RZ, -R19 ;  /* 0x000000ffff137224 */ /* 0x000fe200078e0a13 */
[----:B------:R-:W-:Y:S01]  /*16610*/  IABS R5, R9 ;  /* 0x0000000900057213 */ /* 0x000fe20000000000 */
[C---:B------:R-:W-:Y:S01]  /*16620*/  IMAD R16, R4.reuse, R17, R16 ;  /* 0x0000001104107224 */ /* 0x040fe200078e0210 */
[----:B------:R-:W-:Y:S01]  /*16630*/  ISETP.GE.AND P3, PT, R15, RZ, PT ;  /* 0x000000ff0f00720c */ /* 0x000fe20003f66270 */
[----:B------:R-:W-:Y:S01]  /*16640*/  IMAD R3, R4, R19, R3 ;  /* 0x0000001304037224 */ /* 0x000fe200078e0203 */
[----:B------:R-:W-:Y:S01]  /*16650*/  IABS R15, R11 ;  /* 0x0000000b000f7213 */ /* 0x000fe20000000000 */
[----:B------:R-:W-:Y:S01]  /*16660*/  @!P5 IMAD.IADD R12, R12, 0x1, -R4 ;  /* 0x000000010c0cd824 */ /* 0x000fe200078e0a04 */
[----:B------:R-:W-:Y:S01]  /*16670*/  ISETP.GT.U32.AND P5, PT, R4, R13, PT ;  /* 0x0000000d0400720c */ /* 0x000fe20003fa4070 */
[----:B------:R-:W-:Y:S01]  /*16680*/  IMAD.HI.U32 R20, R25, R5, RZ ;  /* 0x0000000519147227 */ /* 0x000fe200078e00ff */
[----:B------:R-:W-:-:S03]  /*16690*/  IADD3 R17, R28, 0x4e, RZ ;  /* 0x0000004e1c117810 */ /* 0x000fc60007ffe0ff */
[----:B0-----:R-:W-:Y:S02]  /*166a0*/  IMAD.MOV.U32 R6, RZ, RZ, R21 ;  /* 0x000000ffff067224 */ /* 0x001fe400078e0015 */
[----:B------:R-:W-:Y:S02]  /*166b0*/  IMAD.MOV R20, RZ, RZ, -R20 ;  /* 0x000000ffff147224 */ /* 0x000fe400078e0a14 */
[----:B------:R-:W-:Y:S01]  /*166c0*/  @!P1 IMAD.MOV R6, RZ, RZ, -R6 ;  /* 0x000000ffff069224 */ /* 0x000fe200078e0a06 */
[C---:B------:R-:W-:Y:S01]  /*166d0*/  ISETP.GT.U32.AND P1, PT, R4.reuse, R16, PT ;  /* 0x000000100400720c */ /* 0x040fe20003f24070 */
[----:B------:R-:W-:Y:S02]  /*166e0*/  IMAD.MOV.U32 R7, RZ, RZ, R18 ;  /* 0x000000ffff077224 */ /* 0x000fe400078e0012 */
[----:B------:R-:W-:Y:S01]  /*166f0*/  IMAD R5, R4, R20, R5 ;  /* 0x0000001404057224 */ /* 0x000fe200078e0205 */
[----:B------:R-:W-:Y:S01]  /*16700*/  IADD3 R20, R28, 0x44, RZ ;  /* 0x000000441c147810 */ /* 0x000fe20007ffe0ff */
[----:B------:R-:W-:Y:S01]  /*16710*/  @!P2 IMAD.MOV R2, RZ, RZ, -R2 ;  /* 0x000000ffff02a224 */ /* 0x000fe200078e0a02 */
[C---:B------:R-:W-:Y:S01]  /*16720*/  ISETP.GT.U32.AND P2, PT, R4.reuse, R3, PT ;  /* 0x000000030400720c */ /* 0x040fe20003f44070 */
[----:B------:R-:W-:Y:S01]  /*16730*/  @!P6 IMAD.MOV R7, RZ, RZ, -R7 ;  /* 0x000000ffff07e224 */ /* 0x000fe200078e0a07 */
[C---:B------:R-:W-:Y:S01]  /*16740*/  ISETP.GT.U32.AND P6, PT, R4.reuse, R12, PT ;  /* 0x0000000c0400720c */ /* 0x040fe20003fc4070 */
[----:B------:R-:W-:Y:S01]  /*16750*/  @!P5 IMAD.IADD R13, R13, 0x1, -R4 ;  /* 0x000000010d0dd824 */ /* 0x000fe200078e0a04 */
[----:B------:R-:W-:-:S02]  /*16760*/  ISETP.GT.U32.AND P5, PT, R4, R5, PT ;  /* 0x000000050400720c */ /* 0x000fc40003fa4070 */
[----:B------:R-:W-:Y:S01]  /*16770*/  STL [R1+0x118], R7 ;  /* 0x0001180701007387 */ /* 0x000fe20000100800 */
[--C-:B------:R-:W-:Y:S01]  /*16780*/  @!P1 IMAD.IADD R16, R16, 0x1, -R4.reuse ;  /* 0x0000000110109824 */ /* 0x100fe200078e0a04 */
[----:B------:R-:W-:Y:S02]  /*16790*/  ISETP.GE.AND P1, PT, R9, RZ, PT ;  /* 0x000000ff0900720c */ /* 0x000fe40003f26270 */
[----:B------:R0:W-:Y:S03]  /*167a0*/  STL [R1+0x114], R6 ;  /* 0x0001140601007387 */ /* 0x0001e60000100800 */
[--C-:B------:R-:W-:Y:S01]  /*167b0*/  @!P2 IMAD.IADD R3, R3, 0x1, -R4.reuse ;  /* 0x000000010303a824 */ /* 0x100fe200078e0a04 */
[----:B------:R1:W-:Y:S01]  /*167c0*/  STL [R1+0x110], R2 ;  /* 0x0001100201007387 */ /* 0x0003e20000100800 */
[----:B------:R-:W-:Y:S01]  /*167d0*/  ISETP.GT.U32.AND P2, PT, R4, R16, PT ;  /* 0x000000100400720c */ /* 0x000fe20003f44070 */
[--C-:B------:R-:W-:Y:S01]  /*167e0*/  @!P6 IMAD.IADD R12, R12, 0x1, -R4.reuse ;  /* 0x000000010c0ce824 */ /* 0x100fe200078e0a04 */
[----:B------:R-:W-:Y:S01]  /*167f0*/  ISETP.GE.AND P6, PT, R14, RZ, PT ;  /* 0x000000ff0e00720c */ /* 0x000fe20003fc6270 */
[----:B------:R-:W-:Y:S01]  /*16800*/  @!P5 IMAD.IADD R5, R5, 0x1, -R4 ;  /* 0x000000010505d824 */ /* 0x000fe200078e0a04 */
[----:B------:R-:W-:Y:S01]  /*16810*/  ISETP.GT.U32.AND P5, PT, R4, R3, PT ;  /* 0x000000030400720c */ /* 0x000fe20003fa4070 */
[----:B0-----:R-:W-:-:S02]  /*16820*/  IMAD.MOV.U32 R6, RZ, RZ, R0 ;  /* 0x000000ffff067224 */ /* 0x001fc400078e0000 */
[----:B------:R-:W-:Y:S01]  /*16830*/  IMAD.HI.U32 R0, R25, R15, RZ ;  /* 0x0000000f19007227 */ /* 0x000fe200078e00ff */
[----:B-1----:R-:W-:-:S03]  /*16840*/  IADD3 R2, R28, 0x50, RZ ;  /* 0x000000501c027810 */ /* 0x002fc60007ffe0ff */
        /* <DEDUP_REMOVED lines=8> */
[----:B------:R-:W-:-:S03]  /*168d0*/  IMAD.HI.U32 R15, R25, R10, RZ ;  /* 0x0000000a190f7227 */ /* 0x000fc600078e00ff */
[C---:B------:R-:W-:Y:S01]  /*168e0*/  ISETP.GT.U32.AND P2, PT, R4.reuse, R14, PT ;  /* 0x0000000e0400720c */ /* 0x040fe20003f44070 */
[----:B------:R-:W-:Y:S01]  /*168f0*/  IMAD.MOV R15, RZ, RZ, -R15 ;  /* 0x000000ffff0f7224 */ /* 0x000fe200078e0a0f */
[----:B------:R-:W-:Y:S01]  /*16900*/  IABS R9, R0 ;  /* 0x0000000000097213 */ /* 0x000fe20000000000 */
[----:B------:R-:W-:Y:S02]  /*16910*/  @!P5 IMAD.IADD R3, R3, 0x1, -R4 ;  /* 0x000000010303d824 */ /* 0x000fe400078e0a04 */
[----:B------:R-:W-:Y:S01]  /*16920*/  IMAD R10, R4, R15, R10 ;  /* 0x0000000f040a7224 */ /* 0x000fe200078e020a */
[----:B------:R-:W-:Y:S01]  /*16930*/  IABS R15, R17 ;  /* 0x00000011000f7213 */ /* 0x000fe20000000000 */
[----:B0-----:R-:W-:Y:S01]  /*16940*/  IMAD.MOV.U32 R6, RZ, RZ, R13 ;  /* 0x000000ffff067224 */ /* 0x001fe200078e000d */
[----:B------:R-:W-:Y:S01]  /*16950*/  IADD3 R13, R28, 0x4d, RZ ;  /* 0x0000004d1c0d7810 */ /* 0x000fe20007ffe0ff */
[----:B------:R-:W-:Y:S01]  /*16960*/  IMAD.HI.U32 R19, R25, R9, RZ ;  /* 0x0000000919137227 */ /* 0x000fe200078e00ff */
[----:B------:R-:W-:-:S02]  /*16970*/  ISETP.GT.U32.AND P5, PT, R4, R10, PT ;  /* 0x0000000a0400720c */ /* 0x000fc40003fa4070 */
[----:B------:R-:W-:Y:S01]  /*16980*/  IABS R18, R13 ;  /* 0x0000000d00127213 */ /* 0x000fe20000000000 */
[----:B------:R-:W-:Y:S01]  /*16990*/  @!P0 IMAD.MOV R6, RZ, RZ, -R6 ;  /* 0x000000ffff068224 */ /* 0x000fe200078e0a06 */
[----:B------:R-:W-:Y:S01]  /*169a0*/  ISETP.GT.U32.AND P0, PT, R4, R5, PT ;  /* 0x000000050400720c */ /* 0x000fe20003f04070 */
[----:B------:R-:W-:Y:S01]  /*169b0*/  @!P2 IMAD.IADD R14, R14, 0x1, -R4 ;  /* 0x000000010e0ea824 */ /* 0x000fe200078e0a04 */
[----:B------:R-:W-:Y:S01]  /*169c0*/  ISETP.GE.AND P2, PT, R2, RZ, PT ;  /* 0x000000ff0200720c */ /* 0x000fe20003f46270 */
[----:B------:R-:W-:Y:S01]  /*169d0*/  IMAD.MOV R19, RZ, RZ, -R19 ;  /* 0x000000ffff137224 */ /* 0x000fe200078e0a13 */
[----:B------:R0:W-:Y:S01]  /*169e0*/  STL [R1+0x104], R6 ;  /* 0x0001040601007387 */ /* 0x0001e20000100800 */
[----:B------:R-:W-:Y:S01]  /*169f0*/  IMAD.MOV.U32 R8, RZ, RZ, R16 ;  /* 0x000000ffff087224 */ /* 0x000fe200078e0010 */
[----:B------:R-:W-:Y:S01]  /*16a00*/  IABS R16, R20 ;  /* 0x0000001400107213 */ /* 0x000fe20000000000 */
[----:B------:R-:W-:Y:S02]  /*16a10*/  IMAD R2, R4, R19, R9 ;  /* 0x0000001304027224 */ /* 0x000fe400078e0209 */
[----:B------:R-:W-:Y:S01]  /*16a20*/  @!P5 IMAD.IADD R10, R10, 0x1, -R4 ;  /* 0x000000010a0ad824 */ /* 0x000fe200078e0a04 */
[----:B------:R-:W-:Y:S01]  /*16a30*/  ISETP.GT.U32.AND P5, PT, R4, R14, PT ;  /* 0x0000000e0400720c */ /* 0x000fe20003fa4070 */
[----:B------:R-:W-:-:S02]  /*16a40*/  IMAD.MOV.U32 R9, RZ, RZ, R12 ;  /* 0x000000ffff097224 */ /* 0x000fc400078e000c */
[----:B------:R-:W-:Y:S01]  /*16a50*/  @!P0 IMAD.IADD R5, R5, 0x1, -R4 ;  /* 0x0000000105058824 */ /* 0x000fe200078e0a04 */
[----:B------:R-:W-:Y:S01]  /*16a60*/  ISETP.GE.AND P0, PT, R11, RZ, PT ;  /* 0x000000ff0b00720c */ /* 0x000fe20003f06270 */
[----:B------:R-:W-:Y:S02]  /*16a70*/  IMAD.MOV.U32 R11, RZ, RZ, R18 ;  /* 0x000000ffff0b7224 */ /* 0x000fe400078e0012 */
[----:B------:R-:W-:Y:S01]  /*16a80*/  IMAD.MOV.U32 R7, RZ, RZ, R3 ;  /* 0x000000ffff077224 */ /* 0x000fe200078e0003 */
[----:B------:R-:W-:Y:S01]  /*16a90*/  IADD3 R3, R28, 0x4c, RZ ;  /* 0x0000004c1c037810 */ /* 0x000fe20007ffe0ff */
[----:B------:R-:W-:-:S04]  /*16aa0*/  IMAD.HI.U32 R12, R25, R11, RZ ;  /* 0x0000000b190c7227 */ /* 0x000fc800078e00ff */
[----:B------:R-:W-:Y:S01]  /*16ab0*/  @!P3 IMAD.MOV R9, RZ, RZ, -R9 ;  /* 0x000000ffff09b224 */ /* 0x000fe200078e0a09 */
[C---:B------:R-:W-:Y:S01]  /*16ac0*/  ISETP.GT.U32.AND P3, PT, R4.reuse, R10, PT ;  /* 0x0000000a0400720c */ /* 0x040fe20003f64070 */
[----:B------:R-:W-:Y:S01]  /*16ad0*/  @!P4 IMAD.MOV R8, RZ, RZ, -R8 ;  /* 0x000000ffff08c224 */ /* 0x000fe200078e0a08 */
[----:B------:R-:W-:Y:S01]  /*16ae0*/  ISETP.GT.U32.AND P4, PT, R4, R2, PT ;  /* 0x000000020400720c */ /* 0x000fe20003f84070 */
[----:B------:R-:W-:Y:S01]  /*16af0*/  @!P6 IMAD.MOV R7, RZ, RZ, -R7 ;  /* 0x000000ffff07e224 */ /* 0x000fe200078e0a07 */
[----:B------:R-:W-:Y:S01]  /*16b00*/  STL [R1+0x19d4], R9 ;  /* 0x0019d40901007387 */ /* 0x000fe20000100800 */
[----:B------:R-:W-:Y:S01]  /*16b10*/  IMAD.MOV R12, RZ, RZ, -R12 ;  /* 0x000000ffff0c7224 */ /* 0x000fe200078e0a0c */
[----:B------:R-:W-:Y:S01]  /*16b20*/  ISETP.GE.AND P6, PT, R0, RZ, PT ;  /* 0x000000ff0000720c */ /* 0x000fe20003fc6270 */
[----:B------:R-:W-:Y:S01]  /*16b30*/  @!P5 IMAD.IADD R14, R14, 0x1, -R4 ;  /* 0x000000010e0ed824 */ /* 0x000fe200078e0a04 */
[----:B------:R-:W-:Y:S01]  /*16b40*/  STL [R1+0xc8], R8 ;  /* 0x0000c80801007387 */ /* 0x000fe20000100800 */
[----:B------:R-:W-:Y:S01]  /*16b50*/  IMAD R0, R4, R12, R11 ;  /* 0x0000000c04007224 */ /* 0x000fe200078e020b */
[----:B------:R-:W-:Y:S01]  /*16b60*/  IADD3 R12, R28, 0x4b, RZ ;  /* 0x0000004b1c0c7810 */ /* 0x000fe20007ffe0ff */
[----:B------:R-:W-:Y:S01]  /*16b70*/  IMAD.HI.U32 R18, R25, R15, RZ ;  /* 0x0000000f19127227 */ /* 0x000fe200078e00ff */
[----:B------:R1:W-:Y:S01]  /*16b80*/  STL [R1+0xcc], R7 ;  /* 0x0000cc0701007387 */ /* 0x0003e20000100800 */
[----:B------:R-:W-:-:S02]  /*16b90*/  ISETP.GE.AND P5, PT, R13, RZ, PT ;  /* 0x000000ff0d00720c */ /* 0x000fc40003fa6270 */
[----:B------:R-:W-:Y:S01]  /*16ba0*/  IMAD.MOV R18, RZ, RZ, -R18 ;  /* 0x000000ffff127224 */ /* 0x000fe200078e0a12 */
[----:B------:R-:W-:Y:S01]  /*16bb0*/  IABS R13, R12 ;  /* 0x0000000c000d7213 */ /* 0x000fe20000000000 */
[----:B0-----:R-:W-:Y:S01]  /*16bc0*/  IMAD.MOV.U32 R6, RZ, RZ, R5 ;  /* 0x000000ffff067224 */ /* 0x001fe200078e0005 */
[----:B------:R-:W-:Y:S01]  /*16bd0*/  IABS R11, R3 ;  /* 0x00000003000b7213 */ /* 0x000fe20000000000 */
[----:B------:R-:W-:Y:S01]  /*16be0*/  IMAD R15, R4, R18, R15 ;  /* 0x00000012040f7224 */ /* 0x000fe200078e020f */
[C---:B------:R-:W-:Y:S01]  /*16bf0*/  IADD3 R5, R28.reuse, 0x4a, RZ ;  /* 0x0000004a1c057810 */ /* 0x040fe20007ffe0ff */
[----:B------:R-:W-:Y:S01]  /*16c00*/  @!P1 IMAD.MOV R6, RZ, RZ, -R6 ;  /* 0x000000ffff069224 */ /* 0x000fe200078e0a06 */
[----:B------:R-:W-:Y:S01]  /*16c10*/  ISETP.GE.AND P1, PT, R17, RZ, PT ;  /* 0x000000ff1100720c */ /* 0x000fe20003f26270 */
[----:B-1----:R-:W-:Y:S01]  /*16c20*/  IMAD.MOV.U32 R7, RZ, RZ, R14 ;  /* 0x000000ffff077224 */ /* 0x002fe200078e000e */
[----:B------:R-:W-:Y:S01]  /*16c30*/  IADD3 R17, R28, 0x42, RZ ;  /* 0x000000421c117810 */ /* 0x000fe20007ffe0ff */
[--C-:B------:R-:W-:Y:S01]  /*16c40*/  @!P3 IMAD.IADD R10, R10, 0x1, -R4.reuse ;  /* 0x000000010a0ab824 */ /* 0x100fe200078e0a04 */
[C---:B------:R-:W-:Y:S01]  /*16c50*/  ISETP.GT.U32.AND P3, PT, R4.reuse, R15, PT ;  /* 0x0000000f0400720c */ /* 0x040fe20003f64070 */
[----:B------:R-:W-:Y:S01]  /*16c60*/  @!P0 IMAD.MOV R7, RZ, RZ, -R7 ;  /* 0x000000ffff078224 */ /* 0x000fe200078e0a07 */
[----:B------:R-:W-:Y:S01]  /*16c70*/  ISETP.GT.U32.AND P0, PT, R4, R0, PT ;  /* 0x000000000400720c */ /* 0x000fe20003f04070 */
[----:B------:R0:W-:Y:S01]  /*16c80*/  STL [R1+0xd0], R6 ;  /* 0x0000d00601007387 */ /* 0x0001e20000100800 */
[----:B------:R-:W-:-:S02]  /*16c90*/  @!P4 IMAD.IADD R2, R2, 0x1, -R4 ;  /* 0x000000010202c824 */ /* 0x000fc400078e0a04 */
[----:B------:R-:W-:Y:S01]  /*16ca0*/  IMAD.HI.U32 R14, R25, R11, RZ ;  /* 0x0000000b190e7227 */ /* 0x000fe200078e00ff */
[----:B------:R-:W-:Y:S02]  /*16cb0*/  STL [R1+0xd4], R7 ;  /* 0x0000d40701007387 */ /* 0x000fe40000100800 */
[----:B------:R-:W-:Y:S01]  /*16cc0*/  ISETP.GT.U32.AND P4, PT, R4, R2, PT ;  /* 0x000000020400720c */ /* 0x000fe20003f84070 */
[----:B------:R-:W-:Y:S02]  /*16cd0*/  IMAD.MOV R14, RZ, RZ, -R14 ;  /* 0x000000ffff0e7224 */ /* 0x000fe400078e0a0e */
[----:B0-----:R-:W-:-:S03]  /*16ce0*/  IMAD.MOV.U32 R6, RZ, RZ, R10 ;  /* 0x000000ffff067224 */ /* 0x001fc600078e000a */
[--C-:B------:R-:W-:Y:S02]  /*16cf0*/  @!P0 IMAD.IADD R0, R0, 0x1, -R4.reuse ;  /* 0x0000000100008824 */ /* 0x100fe400078e0a04 */
[----:B------:R-:W-:Y:S02]  /*16d00*/  IMAD.MOV.U32 R10, RZ, RZ, R13 ;  /* 0x000000ffff0a7224 */ /* 0x000fe400078e000d */
[----:B------:R-:W-:Y:S01]  /*16d10*/  @!P3 IMAD.IADD R15, R15, 0x1, -R4 ;  /* 0x000000010f0fb824 */ /* 0x000fe200078e0a04 */
[----:B------:R-:W-:Y:S01]  /*16d20*/  ISETP.GT.U32.AND P0, PT, R4, R0, PT ;  /* 0x000000000400720c */ /* 0x000fe20003f04070 */
[----:B------:R-:W-:-:S03]  /*16d30*/  IMAD.HI.U32 R13, R25, R10, RZ ;  /* 0x0000000a190d7227 */ /* 0x000fc600078e00ff */
[C---:B------:R-:W-:Y:S01]  /*16d40*/  ISETP.GT.U32.AND P3, PT, R4.reuse, R15, PT ;  /* 0x0000000f0400720c */ /* 0x040fe20003f64070 */
[----:B------:R-:W-:Y:S02]  /*16d50*/  IMAD.MOV R13, RZ, RZ, -R13 ;  /* 0x000000ffff0d7224 */ /* 0x000fe400078e0a0d */
[----:B------:R-:W-:Y:S01]  /*16d60*/  @!P2 IMAD.MOV R6, RZ, RZ, -R6 ;  /* 0x000000ffff06a224 */ /* 0x000fe200078e0a06 */
[----:B------:R-:W-:Y:S01]  /*16d70*/  ISETP.GE.AND P2, PT, R3, RZ, PT ;  /* 0x000000ff0300720c */ /* 0x000fe20003f46270 */
[----:B------:R-:W-:Y:S01]  /*16d80*/  IMAD R10, R4, R13, R10 ;  /* 0x0000000d040a7224 */ /* 0x000fe200078e020a */
[----:B------:R-:W-:Y:S01]  /*16d90*/  IABS R3, R5 ;  /* 0x0000000500037213 */ /* 0x000fe20000000000 */
[--C-:B------:R-:W-:Y:S01]  /*16da0*/  @!P4 IMAD.IADD R2, R2, 0x1, -R4.reuse ;  /* 0x000000010202c824 */ /* 0x100fe200078e0a04 */
[----:B------:R0:W-:Y:S01]  /*16db0*/  STL [R1+0xec], R6 ;  /* 0x0000ec0601007387 */ /* 0x0001e20000100800 */
[----:B------:R-:W-:Y:S01]  /*16dc0*/  @!P0 IMAD.IADD R0, R0, 0x1, -R4 ;  /* 0x0000000100008824 */ /* 0x000fe200078e0a04 */
[----:B------:R-:W-:-:S02]  /*16dd0*/  ISETP.GT.U32.AND P0, PT, R4, R10, PT ;  /* 0x0000000a0400720c */ /* 0x000fc40003f04070 */
[----:B------:R-:W-:Y:S01]  /*16de0*/  ISETP.GE.AND P4, PT, R12, RZ, PT ;  /* 0x000000ff0c00720c */ /* 0x000fe20003f86270 */
[----:B------:R-:W-:Y:S02]  /*16df0*/  IMAD.MOV.U32 R12, RZ, RZ, R3 ;  /* 0x000000ffff0c7224 */ /* 0x000fe400078e0003 */
[----:B------:R-:W-:Y:S01]  /*16e00*/  IMAD R3, R4, R14, R11 ;  /* 0x0000000e04037224 */ /* 0x000fe200078e020b */
[C---:B------:R-:W-:Y:S01]  /*16e10*/  IADD3 R11, R28.reuse, 0x49, RZ ;  /* 0x000000491c0b7810 */ /* 0x040fe20007ffe0ff */
[----:B------:R-:W-:Y:S01]  /*16e20*/  @!P3 IMAD.IADD R15, R15, 0x1, -R4 ;  /* 0x000000010f0fb824 */ /* 0x000fe200078e0a04 */
[----:B------:R-:W-:Y:S01]  /*16e30*/  ISETP.GE.AND P3, PT, R5, RZ, PT ;  /* 0x000000ff0500720c */ /* 0x000fe20003f66270 */
[----:B0-----:R-:W-:Y:S01]  /*16e40*/  IMAD.MOV.U32 R6, RZ, RZ, R2 ;  /* 0x000000ffff067224 */ /* 0x001fe200078e0002 */
[----:B------:R-:W-:Y:S01]  /*16e50*/  IABS R13, R11 ;  /* 0x0000000b000d7213 */ /* 0x000fe20000000000 */
[----:B------:R-:W-:Y:S01]  /*16e60*/  IMAD.HI.U32 R2, R25, R12, RZ ;  /* 0x0000000c19027227 */ /* 0x000fe200078e00ff */
[----:B------:R-:W-:-:S03]  /*16e70*/  IADD3 R5, R28, 0x48, RZ ;  /* 0x000000481c057810 */ /* 0x000fc60007ffe0ff */
[----:B------:R-:W-:Y:S01]  /*16e80*/  @!P6 IMAD.MOV R6, RZ, RZ, -R6 ;  /* 0x000000ffff06e224 */ /* 0x000fe200078e0a06 */
[----:B------:R-:W-:Y:S01]  /*16e90*/  ISETP.GT.U32.AND P6, PT, R4, R3, PT ;  /* 0x000000030400720c */ /* 0x000fe20003fc4070 */
[----:B------:R-:W-:Y:S01]  /*16ea0*/  @!P0 IMAD.IADD R10, R10, 0x1, -R4 ;  /* 0x000000010a0a8824 */ /* 0x000fe200078e0a04 */
[----:B------:R-:W-:Y:S01]  /*16eb0*/  IABS R21, R5 ;  /* 0x0000000500157213 */ /* 0x000fe20000000000 */
[----:B------:R-:W-:Y:S01]  /*16ec0*/  IMAD.MOV R2, RZ, RZ, -R2 ;  /* 0x000000ffff027224 */ /* 0x000fe200078e0a02 */
[----:B------:R0:W-:Y:S02]  /*16ed0*/  STL [R1+0xf0], R6 ;  /* 0x0000f00601007387 */ /* 0x0001e40000100800 */
[C---:B------:R-:W-:Y:S01]  /*16ee0*/  ISETP.GT.U32.AND P0, PT, R4.reuse, R10, PT ;  /* 0x0000000a0400720c */ /* 0x040fe20003f04070 */
[----:B------:R-:W-:Y:S01]  /*16ef0*/  IMAD R12, R4, R2, R12 ;  /* 0x00000002040c7224 */ /* 0x000fe200078e020c */
[----:B------:R-:W-:Y:S01]  /*16f00*/  IADD3 R2, R28, 0x47, RZ ;  /* 0x000000471c027810 */ /* 0x000fe20007ffe0ff */
[----:B------:R-:W-:-:S03]  /*16f10*/  IMAD.HI.U32 R14, R25, R21, RZ ;  /* 0x00000015190e7227 */ /* 0x000fc600078e00ff */
[----:B------:R-:W-:Y:S01]  /*16f20*/  IABS R19, R2 ;  /* 0x0000000200137213 */ /* 0x000fe20000000000 */
[----:B------:R-:W-:Y:S02]  /*16f30*/  @!P6 IMAD.IADD R3, R3, 0x1, -R4 ;  /* 0x000000010303e824 */ /* 0x000fe400078e0a04 */
[----:B0-----:R-:W-:-:S03]  /*16f40*/  IMAD.MOV.U32 R6, RZ, RZ, R15 ;  /* 0x000000ffff067224 */ /* 0x001fc600078e000f */
[----:B------:R-:W-:Y:S01]  /*16f50*/  ISETP.GT.U32.AND P6, PT, R4, R3, PT ;  /* 0x000000030400720c */ /* 0x000fe20003fc4070 */
[----:B------:R-:W-:Y:S01]  /*16f60*/  @!P1 IMAD.MOV R6, RZ, RZ, -R6 ;  /* 0x000000ffff069224 */ /* 0x000fe200078e0a06 */
[----:B------:R-:W-:Y:S01]  /*16f70*/  ISETP.GE.AND P1, PT, R11, RZ, PT ;  /* 0x000000ff0b00720c */ /* 0x000fe20003f26270 */
[----:B------:R-:W-:-:S03]  /*16f80*/  IMAD.HI.U32 R11, R25, R13, RZ ;  /* 0x0000000d190b7227 */ /* 0x000fc600078e00ff */
[----:B------:R0:W-:Y:S01]  /*16f90*/  STL [R1+0xf4], R6 ;  /* 0x0000f40601007387 */ /* 0x0001e20000100800 */
[----:B------:R-:W-:Y:S02]  /*16fa0*/  IMAD.MOV R11, RZ, RZ, -R11 ;  /* 0x000000ffff0b7224 */ /* 0x000fe400078e0a0b */
[--C-:B------:R-:W-:Y:S02]  /*16fb0*/  @!P0 IMAD.IADD R10, R10, 0x1, -R4.reuse ;  /* 0x000000010a0a8824 */ /* 0x100fe400078e0a04 */
[C---:B------:R-:W-:Y:S02]  /*16fc0*/  IMAD R13, R4.reuse, R11, R13 ;  /* 0x0000000b040d7224 */ /* 0x040fe400078e020d */
[----:B------:R-:W-:Y:S01]  /*16fd0*/  @!P6 IMAD.IADD R3, R3, 0x1, -R4 ;  /* 0x000000010303e824 */ /* 0x000fe200078e0a04 */
[----:B------:R-:W-:Y:S01]  /*16fe0*/  ISETP.GE.AND P6, PT, R5, RZ, PT ;  /* 0x000000ff0500720c */ /* 0x000fe20003fc6270 */
[----:B------:R-:W-:Y:S01]  /*16ff0*/  IMAD.MOV R5, RZ, RZ, -R14 ;  /* 0x000000ffff057224 */ /* 0x000fe200078e0a0e */
[----:B------:R-:W-:Y:S01]  /*17000*/  ISETP.GT.U32.AND P0, PT, R4, R13, PT ;  /* 0x0000000d0400720c */ /* 0x000fe20003f04070 */
[----:B0-----:R-:W-:Y:S01]  /*17010*/  IMAD.MOV.U32 R6, RZ, RZ, R0 ;  /* 0x000000ffff067224 */ /* 0x001fe200078e0000 */
[----:B------:R-:W-:Y:S01]  /*17020*/  IADD3 R0, R28, 0x46, RZ ;  /* 0x000000461c007810 */ /* 0x000fe20007ffe0ff */
[----:B------:R-:W-:-:S02]  /*17030*/  IMAD.MOV.U32 R7, RZ, RZ, R3 ;  /* 0x000000ffff077224 */ /* 0x000fc400078e0003 */
[----:B------:R-:W-:Y:S01]  /*17040*/  @!P5 IMAD.MOV R6, RZ, RZ, -R6 ;  /* 0x000000ffff06d224 */ /* 0x000fe200078e0a06 */
[C---:B------:R-:W-:Y:S01]  /*17050*/  ISETP.GT.U32.AND P5, PT, R4.reuse, R12, PT ;  /* 0x0000000c0400720c */ /* 0x040fe20003fa4070 */
[----:B------:R-:W-:Y:S01]  /*17060*/  @!P2 IMAD.MOV R7, RZ, RZ, -R7 ;  /* 0x000000ffff07a224 */ /* 0x000fe200078e0a07 */
[----:B------:R-:W-:Y:S01]  /*17070*/  IABS R15, R0 ;  /* 0x00000000000f7213 */ /* 0x000fe20000000000 */
[----:B------:R-:W-:Y:S01]  /*17080*/  IMAD R21, R4, R5, R21 ;  /* 0x0000000504157224 */ /* 0x000fe200078e0215 */
[----:B------:R0:W-:Y:S01]  /*17090*/  STL [R1+0xf8], R6 ;  /* 0x0000f80601007387 */ /* 0x0001e20000100800 */
[----:B------:R-:W-:-:S03]  /*170a0*/  IMAD.HI.U32 R5, R25, R19, RZ ;  /* 0x0000001319057227 */ /* 0x000fc600078e00ff */
[----:B------:R-:W-:Y:S01]  /*170b0*/  STL [R1+0xd8], R7 ;  /* 0x0000d80701007387 */ /* 0x000fe20000100800 */
[--C-:B------:R-:W-:Y:S01]  /*170c0*/  @!P0 IMAD.IADD R13, R13, 0x1, -R4.reuse ;  /* 0x000000010d0d8824 */ /* 0x100fe200078e0a04 */
[----:B------:R-:W-:Y:S01]  /*170d0*/  ISETP.GT.U32.AND P2, PT, R4, R21, PT ;  /* 0x000000150400720c */ /* 0x000fe20003f44070 */
[----:B------:R-:W-:Y:S02]  /*170e0*/  IMAD.MOV R5, RZ, RZ, -R5 ;  /* 0x000000ffff057224 */ /* 0x000fe400078e0a05 */
[----:B------:R-:W-:Y:S01]  /*170f0*/  @!P5 IMAD.IADD R12, R12, 0x1, -R4 ;  /* 0x000000010c0cd824 */ /* 0x000fe200078e0a04 */
[----:B------:R-:W-:Y:S01]  /*17100*/  ISETP.GT.U32.AND P0, PT, R4, R13, PT ;  /* 0x0000000d0400720c */ /* 0x000fe20003f04070 */
[----:B0-----:R-:W-:Y:S01]  /*17110*/  IMAD.MOV.U32 R6, RZ, RZ, R10 ;  /* 0x000000ffff067224 */ /* 0x001fe200078e000a */
[----:B------:R-:W-:Y:S01]  /*17120*/  IADD3 R10, R28, 0x43, RZ ;  /* 0x000000431c0a7810 */ /* 0x000fe20007ffe0ff */
[C---:B------:R-:W-:Y:S01]  /*17130*/  IMAD R19, R4.reuse, R5, R19 ;  /* 0x0000000504137224 */ /* 0x040fe200078e0213 */
[----:B------:R-:W-:Y:S01]  /*17140*/  ISETP.GT.U32.AND P5, PT, R4, R12, PT ;  /* 0x0000000c0400720c */ /* 0x000fe20003fa4070 */
[----:B------:R-:W-:Y:S01]  /*17150*/  @!P4 IMAD.MOV R6, RZ, RZ, -R6 ;  /* 0x000000ffff06c224 */ /* 0x000fe200078e0a06 */
[----:B------:R-:W-:Y:S01]  /*17160*/  ISETP.GE.AND P4, PT, R2, RZ, PT ;  /* 0x000000ff0200720c */ /* 0x000fe20003f86270 */
[----:B------:R-:W-:Y:S01]  /*17170*/  IMAD.HI.U32 R11, R25, R15, RZ ;  /* 0x0000000f190b7227 */ /* 0x000fe200078e00ff */
[----:B------:R-:W-:-:S02]  /*17180*/  IABS R14, R10 ;  /* 0x0000000a000e7213 */ /* 0x000fc40000000000 */
[----:B------:R-:W-:Y:S01]  /*17190*/  STL [R1+0xe4], R6 ;  /* 0x0000e40601007387 */ /* 0x000fe20000100800 */
[----:B------:R-:W-:Y:S01]  /*171a0*/  IMAD.MOV R3, RZ, RZ, -R11 ;  /* 0x000000ffff037224 */ /* 0x000fe200078e0a0b */
[----:B------:R-:W-:Y:S01]  /*171b0*/  IADD3 R11, R28, 0x45, RZ ;  /* 0x000000451c0b7810 */ /* 0x000fe20007ffe0ff */
[--C-:B------:R-:W-:Y:S02]  /*171c0*/  @!P0 IMAD.IADD R13, R13, 0x1, -R4.reuse ;  /* 0x000000010d0d8824 */ /* 0x100fe400078e0a04 */
[----:B------:R-:W-:Y:S01]  /*171d0*/  IMAD R15, R4, R3, R15 ;  /* 0x00000003040f7224 */ /* 0x000fe200078e020f */
[----:B------:R-:W-:Y:S01]  /*171e0*/  IABS R2, R11 ;  /* 0x0000000b00027213 */ /* 0x000fe20000000000 */
[----:B------:R-:W-:Y:S01]  /*171f0*/  @!P5 IMAD.IADD R12, R12, 0x1, -R4 ;  /* 0x000000010c0cd824 */ /* 0x000fe200078e0a04 */
[C---:B------:R-:W-:Y:S01]  /*17200*/  ISETP.GT.U32.AND P5, PT, R4.reuse, R19, PT ;  /* 0x000000130400720c */ /* 0x040fe20003fa4070 */
[----:B------:R-:W-:Y:S01]  /*17210*/  @!P1 IMAD.MOV R13, RZ, RZ, -R13 ;  /* 0x000000ffff0d9224 */ /* 0x000fe200078e0a0d */
[----:B------:R-:W-:Y:S01]  /*17220*/  ISETP.GT.U32.AND P0, PT, R4, R15, PT ;  /* 0x0000000f0400720c */ /* 0x000fe20003f04070 */
[----:B------:R-:W-:Y:S01]  /*17230*/  @!P3 IMAD.MOV R12, RZ, RZ, -R12 ;  /* 0x000000ffff0cb224 */ /* 0x000fe200078e0a0c */
[----:B------:R-:W-:Y:S01]  /*17240*/  IABS R3, R17 ;  /* 0x0000001100037213 */ /* 0x000fe20000000000 */
[----:B------:R-:W-:-:S02]  /*17250*/  @!P2 IMAD.IADD R21, R21, 0x1, -R4 ;  /* 0x000000011515a824 */ /* 0x000fc400078e0a04 */
[----:B------:R-:W-:Y:S01]  /*17260*/  IMAD.HI.U32 R18, R25, R2, RZ ;  /* 0x0000000219127227 */ /* 0x000fe200078e00ff */
[----:B------:R-:W-:Y:S02]  /*17270*/  STL [R1+0x19d8], R12 ;  /* 0x0019d80c01007387 */ /* 0x000fe40000100800 */
[C---:B------:R-:W-:Y:S01]  /*17280*/  ISETP.GT.U32.AND P2, PT, R4.reuse, R21, PT ;  /* 0x000000150400720c */ /* 0x040fe20003f44070 */
[----:B------:R-:W-:Y:S01]  /*17290*/  IMAD.MOV R18, RZ, RZ, -R18 ;  /* 0x000000ffff127224 */ /* 0x000fe200078e0a12 */
[----:B------:R0:W-:Y:S01]  /*172a0*/  STL [R1+0x19dc], R13 ;  /* 0x0019dc0d01007387 */ /* 0x0001e20000100800 */
[----:B------:R-:W-:Y:S02]  /*172b0*/  @!P5 IMAD.IADD R19, R19, 0x1, -R4 ;  /* 0x000000011313d824 */ /* 0x000fe400078e0a04 */
[C---:B------:R-:W-:Y:S02]  /*172c0*/  IMAD R2, R4.reuse, R18, R2 ;  /* 0x0000001204027224 */ /* 0x040fe400078e0202 */
[--C-:B------:R-:W-:Y:S01]  /*172d0*/  @!P0 IMAD.IADD R15, R15, 0x1, -R4.reuse ;  /* 0x000000010f0f8824 */ /* 0x100fe200078e0a04 */
[----:B------:R-:W-:Y:S01]  /*172e0*/  ISETP.GT.U32.AND P5, PT, R4, R19, PT ;  /* 0x000000130400720c */ /* 0x000fe20003fa4070 */
[----:B------:R-:W-:Y:S01]  /*172f0*/  IMAD.HI.U32 R5, R25, R16, RZ ;  /* 0x0000001019057227 */ /* 0x000fe200078e00ff */
[----:B------:R-:W-:Y:S01]  /*17300*/  ISETP.GE.AND P0, PT, R11, RZ, PT ;  /* 0x000000ff0b00720c */ /* 0x000fe20003f06270 */
[----:B0-----:R-:W2:Y:S02]  /*17310*/  LDL R13, [R1+0x344] ;  /* 0x00034400010d7983 */ /* 0x001ea40000100800 */
[----:B------:R-:W-:Y:S01]  /*17320*/  @!P2 IMAD.IADD R21, R21, 0x1, -R4 ;  /* 0x000000011515a824 */ /* 0x000fe200078e0a04 */
[----:B------:R-:W-:Y:S01]  /*17330*/  ISETP.GE.AND P2, PT, R0, RZ, PT ;  /* 0x000000ff0000720c */ /* 0x000fe20003f46270 */
[----:B------:R-:W-:Y:S01]  /*17340*/  IMAD.HI.U32 R0, R25, R14, RZ ;  /* 0x0000000e19007227 */ /* 0x000fe200078e00ff */
[----:B------:R-:W-:-:S03]  /*17350*/  ISETP.GT.U32.AND P3, PT, R4, R15, PT ;  /* 0x0000000f0400720c */ /* 0x000fc60003f64070 */
[----:B------:R-:W-:-:S04]  /*17360*/  IMAD.HI.U32 R18, R25, R3, RZ ;  /* 0x0000000319127227 */ /* 0x000fc800078e00ff */
[----:B------:R-:W-:Y:S01]  /*17370*/  @!P5 IMAD.IADD R19, R19, 0x1, -R4 ;  /* 0x000000011313d824 */ /* 0x000fe200078e0a04 */
[C---:B------:R-:W-:Y:S01]  /*17380*/  ISETP.GT.U32.AND P5, PT, R4.reuse, R2, PT ;  /* 0x000000020400720c */ /* 0x040fe20003fa4070 */
[----:B------:R-:W-:Y:S02]  /*17390*/  IMAD.MOV R0, RZ, RZ, -R0 ;  /* 0x000000ffff007224 */ /* 0x000fe400078e0a00 */
[----:B------:R-:W-:Y:S02]  /*173a0*/  IMAD.MOV R5, RZ, RZ, -R5 ;  /* 0x000000ffff057224 */ /* 0x000fe400078e0a05 */
[----:B------:R-:W-:Y:S02]  /*173b0*/  IMAD.MOV R11, RZ, RZ, -R18 ;  /* 0x000000ffff0b7224 */ /* 0x000fe400078e0a12 */
[----:B------:R-:W-:Y:S01]  /*173c0*/  IMAD R14, R4, R0, R14 ;  /* 0x00000000040e7224 */ /* 0x000fe200078e020e */
[----:B------:R-:W-:Y:S01]  /*173d0*/  IADD3 R0, R28, 0x40, RZ ;  /* 0x000000401c007810 */ /* 0x000fe20007ffe0ff */
[----:B------:R-:W-:-:S02]  /*173e0*/  IMAD.MOV.U32 R7, RZ, RZ, R21 ;  /* 0x000000ffff077224 */ /* 0x000fc400078e0015 */
[----:B------:R-:W-:Y:S01]  /*173f0*/  IMAD R16, R4, R5, R16 ;  /* 0x0000000504107224 */ /* 0x000fe200078e0210 */
[----:B------:R-:W-:Y:S01]  /*17400*/  IADD3 R5, R28, 0x41, RZ ;  /* 0x000000411c057810 */ /* 0x000fe20007ffe0ff */
[----:B------:R-:W-:Y:S02]  /*17410*/  @!P5 IMAD.IADD R2, R2, 0x1, -R4 ;  /* 0x000000010202d824 */ /* 0x000fe400078e0a04 */
[----:B------:R-:W-:Y:S02]  /*17420*/  IMAD.MOV.U32 R6, RZ, RZ, R19 ;  /* 0x000000ffff067224 */ /* 0x000fe400078e0013 */
[C---:B------:R-:W-:Y:S02]  /*17430*/  IMAD R3, R4.reuse, R11, R3 ;  /* 0x0000000b04037224 */ /* 0x040fe400078e0203 */
[----:B------:R-:W-:Y:S01]  /*17440*/  @!P6 IMAD.MOV R7, RZ, RZ, -R7 ;  /* 0x000000ffff07e224 */ /* 0x000fe200078e0a07 */
[C---:B------:R-:W-:Y:S01]  /*17450*/  ISETP.GT.U32.AND P6, PT, R4.reuse, R14, PT ;  /* 0x0000000e0400720c */ /* 0x040fe20003fc4070 */
[----:B------:R-:W-:Y:S01]  /*17460*/  @!P4 IMAD.MOV R6, RZ, RZ, -R6 ;  /* 0x000000ffff06c224 */ /* 0x000fe200078e0a06 */
[----:B------:R-:W-:-:S02]  /*17470*/  ISETP.GT.U32.AND P5, PT, R4, R2, PT ;  /* 0x000000020400720c */ /* 0x000fc40003fa4070 */
[C---:B------:R-:W-:Y:S01]  /*17480*/  ISETP.GT.U32.AND P1, PT, R4.reuse, R16, PT ;  /* 0x000000100400720c */ /* 0x040fe20003f24070 */
[----:B------:R-:W-:Y:S01]  /*17490*/  @!P3 IMAD.IADD R15, R15, 0x1, -R4 ;  /* 0x000000010f0fb824 */ /* 0x000fe200078e0a04 */
[----:B------:R-:W-:Y:S01]  /*174a0*/  ISETP.GT.U32.AND P3, PT, R4, R3, PT ;  /* 0x000000030400720c */ /* 0x000fe20003f64070 */
[----:B------:R-:W-:Y:S01]  /*174b0*/  STL [R1+0x50], R7 ;  /* 0x0000500701007387 */ /* 0x000fe20000100800 */
[----:B------:R-:W-:Y:S02]  /*174c0*/  IABS R18, R5 ;  /* 0x0000000500127213 */ /* 0x000fe40000000000 */
[----:B------:R-:W-:Y:S01]  /*174d0*/  IABS R11, R0 ;  /* 0x00000000000b7213 */ /* 0x000fe20000000000 */
[----:B------:R0:W-:Y:S02]  /*174e0*/  STL [R1+0xc4], R6 ;  /* 0x0000c40601007387 */ /* 0x0001e40000100800 */
[----:B------:R-:W-:-:S04]  /*174f0*/  IMAD.HI.U32 R19, R25, R18, RZ ;  /* 0x0000001219137227 */ /* 0x000fc800078e00ff */
[----:B0-----:R-:W-:Y:S02]  /*17500*/  IMAD.MOV.U32 R6, RZ, RZ, R15 ;  /* 0x000000ffff067224 */ /* 0x001fe400078e000f */
[----:B------:R-:W-:Y:S02]  /*17510*/  @!P6 IMAD.IADD R14, R14, 0x1, -R4 ;  /* 0x000000010e0ee824 */ /* 0x000fe400078e0a04 */
[----:B------:R-:W-:Y:S02]  /*17520*/  @!P2 IMAD.MOV R6, RZ, RZ, -R6 ;  /* 0x000000ffff06a224 */ /* 0x000fe400078e0a06 */
[----:B------:R-:W-:Y:S02]  /*17530*/  IMAD.MOV R19, RZ, RZ, -R19 ;  /* 0x000000ffff137224 */ /* 0x000fe400078e0a13 */
[--C-:B------:R-:W-:Y:S02]  /*17540*/  @!P5 IMAD.IADD R2, R2, 0x1, -R4.reuse ;  /* 0x000000010202d824 */ /* 0x100fe400078e0a04 */
[--C-:B------:R-:W-:Y:S01]  /*17550*/  @!P1 IMAD.IADD R16, R16, 0x1, -R4.reuse ;  /* 0x0000000110109824 */ /* 0x100fe200078e0a04 */
[----:B------:R-:W-:Y:S01]  /*17560*/  ISETP.GE.AND P5, PT, R10, RZ, PT ;  /* 0x000000ff0a00720c */ /* 0x000fe20003fa6270 */
[----:B------:R-:W-:Y:S01]  /*17570*/  @!P3 IMAD.IADD R3, R3, 0x1, -R4 ;  /* 0x000000010303b824 */ /* 0x000fe200078e0a04 */
[----:B------:R0:W-:Y:S01]  /*17580*/  STL [R1+0x54], R6 ;  /* 0x0000540601007387 */ /* 0x0001e20000100800 */
[C---:B------:R-:W-:Y:S01]  /*17590*/  IMAD R10, R4.reuse, R19, R18 ;  /* 0x00000013040a7224 */ /* 0x040fe200078e0212 */
[C---:B------:R-:W-:Y:S01]  /*175a0*/  ISETP.GT.U32.AND P3, PT, R4.reuse, R14, PT ;  /* 0x0000000e0400720c */ /* 0x040fe20003f64070 */
[----:B------:R-:W-:Y:S01]  /*175b0*/  IMAD.HI.U32 R18, R25, R11, RZ ;  /* 0x0000000b19127227 */ /* 0x000fe200078e00ff */
[----:B------:R-:W-:-:S03]  /*175c0*/  ISETP.GT.U32.AND P6, PT, R4, R16, PT ;  /* 0x000000100400720c */ /* 0x000fc60003fc4070 */
[----:B0-----:R-:W-:Y:S01]  /*175d0*/  IMAD.MOV.U32 R6, RZ, RZ, R2 ;  /* 0x000000ffff067224 */ /* 0x001fe200078e0002 */
[----:B------:R-:W-:Y:S01]  /*175e0*/  ISETP.GE.AND P1, PT, R17, RZ, PT ;  /* 0x000000ff1100720c */ /* 0x000fe20003f26270 */
[----:B------:R-:W-:Y:S02]  /*175f0*/  IMAD.MOV R15, RZ, RZ, -R18 ;  /* 0x000000ffff0f7224 */ /* 0x000fe400078e0a12 */
[----:B------:R-:W-:Y:S01]  /*17600*/  @!P0 IMAD.MOV R6, RZ, RZ, -R6 ;  /* 0x000000ffff068224 */ /* 0x000fe200078e0a06 */
[C---:B------:R-:W-:Y:S02]  /*17610*/  ISETP.GT.U32.AND P0, PT, R4.reuse, R10, PT ;  /* 0x0000000a0400720c */ /* 0x040fe40003f04070 */
[C---:B------:R-:W-:Y:S01]  /*17620*/  ISETP.GT.U32.AND P2, PT, R4.reuse, R3, PT ;  /* 0x000000030400720c */ /* 0x040fe20003f44070 */
[----:B------:R-:W-:Y:S01]  /*17630*/  IMAD R11, R4, R15, R11 ;  /* 0x0000000f040b7224 */ /* 0x000fe200078e020b */
[----:B------:R-:W-:Y:S01]  /*17640*/  ISETP.GE.AND P4, PT, R20, RZ, PT ;  /* 0x000000ff1400720c */ /* 0x000fe20003f86270 */
[----:B------:R-:W-:-:S02]  /*17650*/  @!P3 IMAD.IADD R14, R14, 0x1, -R4 ;  /* 0x000000010e0eb824 */ /* 0x000fc400078e0a04 */
[--C-:B------:R-:W-:Y:S01]  /*17660*/  @!P6 IMAD.IADD R16, R16, 0x1, -R4.reuse ;  /* 0x000000011010e824 */ /* 0x100fe200078e0a04 */
[----:B------:R-:W-:Y:S01]  /*17670*/  ISETP.GT.U32.AND P3, PT, R4, R11, PT ;  /* 0x0000000b0400720c */ /* 0x000fe20003f64070 */
[----:B------:R0:W-:Y:S04]  /*17680*/  STL [R1+0xbc], R6 ;  /* 0x0000bc0601007387 */ /* 0x0001e80000100800 */
[--C-:B------:R-:W-:Y:S02]  /*17690*/  @!P0 IMAD.IADD R10, R10, 0x1, -R4.reuse ;  /* 0x000000010a0a8824 */ /* 0x100fe400078e0a04 */
[----:B------:R-:W-:Y:S01]  /*176a0*/  @!P2 IMAD.IADD R3, R3, 0x1, -R4 ;  /* 0x000000010303a824 */ /* 0x000fe200078e0a04 */
[----:B------:R-:W-:Y:S01]  /*176b0*/  ISETP.GE.AND P2, PT, R0, RZ, PT ;  /* 0x000000ff0000720c */ /* 0x000fe20003f46270 */
[----:B0-----:R-:W-:Y:S01]  /*176c0*/  IMAD.MOV.U32 R6, RZ, RZ, R16 ;  /* 0x000000ffff067224 */ /* 0x001fe200078e0010 */
[----:B------:R-:W-:Y:S01]  /*176d0*/  ISETP.GE.AND P6, PT, R5, RZ, PT ;  /* 0x000000ff0500720c */ /* 0x000fe20003fc6270 */
[----:B------:R-:W-:-:S02]  /*176e0*/  IMAD.MOV.U32 R7, RZ, RZ, R14 ;  /* 0x000000ffff077224 */ /* 0x000fc400078e000e */
[----:B------:R-:W-:Y:S01]  /*176f0*/  @!P4 IMAD.MOV R6, RZ, RZ, -R6 ;  /* 0x000000ffff06c224 */ /* 0x000fe200078e0a06 */
[C---:B------:R-:W-:Y:S01]  /*17700*/  ISETP.GT.U32.AND P4, PT, R4.reuse, R10, PT ;  /* 0x0000000a0400720c */ /* 0x040fe20003f84070 */
[----:B------:R-:W-:Y:S02]  /*17710*/  @!P3 IMAD.IADD R11, R11, 0x1, -R4 ;  /* 0x000000010b0bb824 */ /* 0x000fe400078e0a04 */
[----:B------:R-:W-:Y:S01]  /*17720*/  @!P5 IMAD.MOV R7, RZ, RZ, -R7 ;  /* 0x000000ffff07d224 */ /* 0x000fe200078e0a07 */
[----:B------:R0:W-:Y:S02]  /*17730*/  STL [R1+0x74], R6 ;  /* 0x0000740601007387 */ /* 0x0001e40000100800 */
[----:B------:R-:W-:Y:S01]  /*17740*/  ISETP.GT.U32.AND P3, PT, R4, R11, PT ;  /* 0x0000000b0400720c */ /* 0x000fe20003f64070 */
[----:B0-----:R-:W-:-:S06]  /*17750*/  IMAD.MOV.U32 R6, RZ, RZ, R3 ;  /* 0x000000ffff067224 */ /* 0x001fcc00078e0003 */
[----:B------:R-:W-:Y:S02]  /*17760*/  @!P4 IMAD.IADD R10, R10, 0x1, -R4 ;  /* 0x000000010a0ac824 */ /* 0x000fe400078e0a04 */
[----:B------:R-:W-:Y:S01]  /*17770*/  @!P1 IMAD.MOV R6, RZ, RZ, -R6 ;  /* 0x000000ffff069224 */ /* 0x000fe200078e0a06 */
[----:B------:R-:W-:Y:S03]  /*17780*/  STL [R1+0xa4], R7 ;  /* 0x0000a40701007387 */ /* 0x000fe60000100800 */
[----:B------:R-:W-:Y:S01]  /*17790*/  @!P3 IMAD.IADD R11, R11, 0x1, -R4 ;  /* 0x000000010b0bb824 */ /* 0x000fe200078e0a04 */
[----:B------:R0:W-:Y:S02]  /*177a0*/  STL [R1+0xa8], R6 ;  /* 0x0000a80601007387 */ /* 0x0001e40000100800 */
[----:B0-----:R-:W-:-:S04]  /*177b0*/  IMAD.MOV.U32 R6, RZ, RZ, R10 ;  /* 0x000000ffff067224 */ /* 0x001fc800078e000a */
[----:B------:R-:W-:-:S05]  /*177c0*/  @!P6 IMAD.MOV R6, RZ, RZ, -R6 ;  /* 0x000000ffff06e224 */ /* 0x000fca00078e0a06 */
[----:B------:R0:W-:Y:S02]  /*177d0*/  STL [R1+0xb0], R6 ;  /* 0x0000b00601007387 */ /* 0x0001e40000100800 */
[----:B0-----:R-:W-:-:S04]  /*177e0*/  IMAD.MOV.U32 R6, RZ, RZ, R11 ;  /* 0x000000ffff067224 */ /* 0x001fc800078e000b */
[----:B------:R-:W-:-:S05]  /*177f0*/  @!P2 IMAD.MOV R6, RZ, RZ, -R6 ;  /* 0x000000ffff06a224 */ /* 0x000fca00078e0a06 */
[----:B------:R0:W-:Y:S01]  /*17800*/  STL [R1+0xac], R6 ;  /* 0x0000ac0601007387 */ /* 0x0001e20000100800 */
[----:B--2---:R-:W-:-:S04]  /*17810*/  IADD3 R17, R13, 0x3f, RZ ;  /* 0x0000003f0d117810 */ /* 0x004fc80007ffe0ff */
[----:B------:R-:W-:Y:S02]  /*17820*/  IABS R18, R17 ;  /* 0x0000001100127213 */ /* 0x000fe40000000000 */
[----:B------:R-:W-:-:S03]  /*17830*/  IADD3 R2, R13, 0x3e, RZ ;  /* 0x0000003e0d027810 */ /* 0x000fc60007ffe0ff */
[----:B------:R-:W-:Y:S01]  /*17840*/  IMAD.HI.U32 R19, R25, R18, RZ ;  /* 0x0000001219137227 */ /* 0x000fe200078e00ff */
[----:B------:R-:W-:Y:S02]  /*17850*/  IABS R15, R2 ;  /* 0x00000002000f7213 */ /* 0x000fe40000000000 */
[----:B------:R-:W-:Y:S01]  /*17860*/  IADD3 R0, R13, 0x3d, RZ ;  /* 0x0000003d0d007810 */ /* 0x000fe20007ffe0ff */
[----:B------:R-:W-:Y:S02]  /*17870*/  IMAD.MOV R19, RZ, RZ, -R19 ;  /* 0x000000ffff137224 */ /* 0x000fe400078e0a13 */
[----:B------:R-:W-:Y:S01]  /*17880*/  IMAD.HI.U32 R5, R25, R15, RZ ;  /* 0x0000000f19057227 */ /* 0x000fe200078e00ff */
[----:B------:R-:W-:-:S03]  /*17890*/  IABS R16, R0 ;  /* 0x0000000000107213 */ /* 0x000fc60000000000 */
[C---:B------:R-:W-:Y:S02]  /*178a0*/  IMAD R18, R4.reuse, R19, R18 ;  /* 0x0000001304127224 */ /* 0x040fe400078e0212 */
[----:B------:R-:W-:Y:S02]  /*178b0*/  IMAD.MOV R5, RZ, RZ, -R5 ;  /* 0x000000ffff057224 */ /* 0x000fe400078e0a05 */
[----:B------:R-:W-:Y:S01]  /*178c0*/  IMAD.HI.U32 R3, R25, R16, RZ ;  /* 0x0000001019037227 */ /* 0x000fe200078e00ff */
[----:B------:R-:W-:-:S03]  /*178d0*/  ISETP.GT.U32.AND P5, PT, R4, R18, PT ;  /* 0x000000120400720c */ /* 0x000fc60003fa4070 */
[----:B------:R-:W-:Y:S02]  /*178e0*/  IMAD R15, R4, R5, R15 ;  /* 0x00000005040f7224 */ /* 0x000fe400078e020f */
[----:B------:R-:W-:-:S03]  /*178f0*/  IMAD.MOV R5, RZ, RZ, -R3 ;  /* 0x000000ffff057224 */ /* 0x000fc600078e0a03 */
[C---:B------:R-:W-:Y:S01]  /*17900*/  ISETP.GT.U32.AND P4, PT, R4.reuse, R15, PT ;  /* 0x0000000f0400720c */ /* 0x040fe20003f84070 */
[----:B------:R-:W-:Y:S01]  /*17910*/  IMAD R16, R4, R5, R16 ;  /* 0x0000000504107224 */ /* 0x000fe200078e0210 */
[----:B------:R-:W-:-:S03]  /*17920*/  ISETP.GE.AND P1, PT, R2, RZ, PT ;  /* 0x000000ff0200720c */ /* 0x000fc60003f26270 */
[--C-:B------:R-:W-:Y:S01]  /*17930*/  @!P5 IMAD.IADD R18, R18, 0x1, -R4.reuse ;  /* 0x000000011212d824 */ /* 0x100fe200078e0a04 */
[----:B------:R-:W-:Y:S02]  /*17940*/  ISETP.GT.U32.AND P5, PT, R4, R16, PT ;  /* 0x000000100400720c */ /* 0x000fe40003fa4070 */
[C---:B------:R-:W-:Y:S02]  /*17950*/  IADD3 R2, R13.reuse, 0x3c, RZ ;  /* 0x0000003c0d027810 */ /* 0x040fe40007ffe0ff */
[----:B------:R-:W-:Y:S02]  /*17960*/  ISETP.GE.AND P3, PT, R0, RZ, PT ;  /* 0x000000ff0000720c */ /* 0x000fe40003f66270 */
[----:B------:R-:W-:Y:S02]  /*17970*/  IADD3 R0, R13, 0x3b, RZ ;  /* 0x0000003b0d007810 */ /* 0x000fe40007ffe0ff */
[----:B------:R-:W-:Y:S01]  /*17980*/  IABS R3, R2 ;  /* 0x0000000200037213 */ /* 0x000fe20000000000 */
[----:B------:R-:W-:Y:S01]  /*17990*/  @!P4 IMAD.IADD R15, R15, 0x1, -R4 ;  /* 0x000000010f0fc824 */ /* 0x000fe200078e0a04 */
[----:B------:R-:W-:-:S03]  /*179a0*/  IABS R14, R0 ;  /* 0x00000000000e7213 */ /* 0x000fc60000000000 */
[----:B------:R-:W-:Y:S01]  /*179b0*/  IMAD.HI.U32 R10, R25, R3, RZ ;  /* 0x00000003190a7227 */ /* 0x000fe200078e00ff */
[C---:B------:R-:W-:Y:S02]  /*179c0*/  ISETP.GT.U32.AND P4, PT, R4.reuse, R18, PT ;  /* 0x000000120400720c */ /* 0x040fe40003f84070 */
[----:B------:R-:W-:Y:S01]  /*179d0*/  ISETP.GT.U32.AND P6, PT, R4, R15, PT ;  /* 0x0000000f0400720c */ /* 0x000fe20003fc4070 */
[----:B------:R-:W-:Y:S01]  /*179e0*/  IMAD.MOV.U32 R11, RZ, RZ, R14 ;  /* 0x000000ffff0b7224 */ /* 0x000fe200078e000e */
[----:B------:R-:W-:Y:S01]  /*179f0*/  IADD3 R5, R13, 0x3a, RZ ;  /* 0x0000003a0d057810 */ /* 0x000fe20007ffe0ff */
[----:B------:R-:W-:Y:S02]  /*17a00*/  @!P5 IMAD.IADD R16, R16, 0x1, -R4 ;  /* 0x000000011010d824 */ /* 0x000fe400078e0a04 */
[----:B------:R-:W-:Y:S01]  /*17a10*/  IMAD.MOV R14, RZ, RZ, -R10 ;  /* 0x000000ffff0e7224 */ /* 0x000fe200078e0a0a */
[----:B------:R-:W-:Y:S02]  /*17a20*/  IABS R10, R5 ;  /* 0x00000005000a7213 */ /* 0x000fe40000000000 */
[C---:B------:R-:W-:Y:S01]  /*17a30*/  ISETP.GT.U32.AND P5, PT, R4.reuse, R16, PT ;  /* 0x000000100400720c */ /* 0x040fe20003fa4070 */
[----:B------:R-:W-:-:S02]  /*17a40*/  IMAD R3, R4, R14, R3 ;  /* 0x0000000e04037224 */ /* 0x000fc400078e0203 */
[----:B------:R-:W-:Y:S01]  /*17a50*/  IMAD.HI.U32 R14, R25, R11, RZ ;  /* 0x0000000b190e7227 */ /* 0x000fe200078e00ff */
[----:B------:R-:W-:-:S03]  /*17a60*/  ISETP.GE.AND P0, PT, R17, RZ, PT ;  /* 0x000000ff1100720c */ /* 0x000fc60003f06270 */
[----:B------:R-:W-:Y:S02]  /*17a70*/  IMAD.MOV R14, RZ, RZ, -R14 ;  /* 0x000000ffff0e7224 */ /* 0x000fe400078e0a0e */
[----:B------:R-:W-:-:S04]  /*17a80*/  IMAD.HI.U32 R17, R25, R10, RZ ;  /* 0x0000000a19117227 */ /* 0x000fc800078e00ff */
[--C-:B------:R-:W-:Y:S01]  /*17a90*/  @!P4 IMAD.IADD R18, R18, 0x1, -R4.reuse ;  /* 0x000000011212c824 */ /* 0x100fe200078e0a04 */
[----:B------:R-:W-:Y:S01]  /*17aa0*/  ISETP.GT.U32.AND P4, PT, R4, R3, PT ;  /* 0x000000030400720c */ /* 0x000fe20003f84070 */
[--C-:B------:R-:W-:Y:S01]  /*17ab0*/  @!P6 IMAD.IADD R15, R15, 0x1, -R4.reuse ;  /* 0x000000010f0fe824 */ /* 0x100fe200078e0a04 */
[----:B------:R-:W-:Y:S01]  /*17ac0*/  ISETP.GE.AND P6, PT, R0, RZ, PT ;  /* 0x000000ff0000720c */ /* 0x000fe20003fc6270 */
[----:B------:R-:W-:Y:S02]  /*17ad0*/  IMAD R0, R4, R14, R11 ;  /* 0x0000000e04007224 */ /* 0x000fe400078e020b */
[----:B------:R-:W-:Y:S02]  /*17ae0*/  IMAD.MOV R17, RZ, RZ, -R17 ;  /* 0x000000ffff117224 */ /* 0x000fe400078e0a11 */
[----:B------:R-:W-:Y:S01]  /*17af0*/  @!P5 IMAD.IADD R16, R16, 0x1, -R4 ;  /* 0x000000011010d824 */ /* 0x000fe200078e0a04 */
[C---:B------:R-:W-:Y:S01]  /*17b00*/  ISETP.GT.U32.AND P5, PT, R4.reuse, R0, PT ;  /* 0x000000000400720c */ /* 0x040fe20003fa4070 */
[----:B------:R-:W-:-:S02]  /*17b10*/  IMAD R10, R4, R17, R10 ;  /* 0x00000011040a7224 */ /* 0x000fc400078e020a */
[----:B------:R-:W-:-:S04]  /*17b20*/  IMAD.MOV.U32 R7, RZ, RZ, R15 ;  /* 0x000000ffff077224 */ /* 0x000fc800078e000f */
[----:B------:R-:W-:Y:S01]  /*17b30*/  @!P1 IMAD.MOV R7, RZ, RZ, -R7 ;  /* 0x000000ffff079224 */ /* 0x000fe200078e0a07 */
[----:B------:R-:W-:Y:S01]  /*17b40*/  ISETP.GT.U32.AND P1, PT, R4, R10, PT ;  /* 0x0000000a0400720c */ /* 0x000fe20003f24070 */
[----:B0-----:R-:W-:Y:S02]  /*17b50*/  IMAD.MOV.U32 R6, RZ, RZ, R18 ;  /* 0x000000ffff067224 */ /* 0x001fe400078e0012 */
[----:B------:R-:W-:Y:S01]  /*17b60*/  @!P4 IMAD.IADD R3, R3, 0x1, -R4 ;  /* 0x000000010303c824 */ /* 0x000fe200078e0a04 */
[----:B------:R-:W-:Y:S01]  /*17b70*/  ISETP.GE.AND P2, PT, R2, RZ, PT ;  /* 0x000000ff0200720c */ /* 0x000fe20003f46270 */
[----:B------:R-:W-:Y:S01]  /*17b80*/  @!P0 IMAD.MOV R6, RZ, RZ, -R6 ;  /* 0x000000ffff068224 */ /* 0x000fe200078e0a06 */
[C---:B------:R-:W-:Y:S01]  /*17b90*/  IADD3 R2, R13.reuse, 0x39, RZ ;  /* 0x000000390d027810 */ /* 0x040fe20007ffe0ff */
[----:B------:R-:W-:Y:S01]  /*17ba0*/  @!P5 IMAD.IADD R0, R0, 0x1, -R4 ;  /* 0x000000010000d824 */ /* 0x000fe200078e0a04 */
[----:B------:R-:W-:Y:S02]  /*17bb0*/  ISETP.GT.U32.AND P4, PT, R4, R3, PT ;  /* 0x000000030400720c */ /* 0x000fe40003f84070 */
[----:B------:R-:W-:-:S02]  /*17bc0*/  IADD3 R11, R13, 0x38, RZ ;  /* 0x000000380d0b7810 */ /* 0x000fc40007ffe0ff */
[----:B------:R-:W-:Y:S01]  /*17bd0*/  IABS R14, R2 ;  /* 0x00000002000e7213 */ /* 0x000fe20000000000 */
[----:B------:R0:W-:Y:S01]  /*17be0*/  STL [R1+0x78], R6 ;  /* 0x0000780601007387 */ /* 0x0001e20000100800 */
[----:B------:R-:W-:Y:S01]  /*17bf0*/  ISETP.GE.AND P0, PT, R5, RZ, PT ;  /* 0x000000ff0500720c */ /* 0x000fe20003f06270 */
[----:B------:R-:W-:Y:S01]  /*17c00*/  @!P1 IMAD.IADD R10, R10, 0x1, -R4 ;  /* 0x000000010a0a9824 */ /* 0x000fe200078e0a04 */
[----:B------:R-:W-:Y:S01]  /*17c10*/  IABS R5, R11 ;  /* 0x0000000b00057213 */ /* 0x000fe20000000000 */
[----:B------:R-:W-:Y:S01]  /*17c20*/  IMAD.HI.U32 R15, R25, R14, RZ ;  /* 0x0000000e190f7227 */ /* 0x000fe200078e00ff */
[----:B------:R-:W-:-:S03]  /*17c30*/  ISETP.GT.U32.AND P5, PT, R4, R0, PT ;  /* 0x000000000400720c */ /* 0x000fc60003fa4070 */
[----:B0-----:R-:W-:Y:S01]  /*17c40*/  IMAD.MOV.U32 R6, RZ, RZ, R16 ;  /* 0x000000ffff067224 */ /* 0x001fe200078e0010 */
[----:B------:R-:W-:Y:S01]  /*17c50*/  ISETP.GT.U32.AND P1, PT, R4, R10, PT ;  /* 0x0000000a0400720c */ /* 0x000fe20003f24070 */
[----:B------:R-:W-:Y:S02]  /*17c60*/  IMAD.MOV R15, RZ, RZ, -R15 ;  /* 0x000000ffff0f7224 */ /* 0x000fe400078e0a0f */
[----:B------:R-:W-:Y:S01]  /*17c70*/  @!P3 IMAD.MOV R6, RZ, RZ, -R6 ;  /* 0x000000ffff06b224 */ /* 0x000fe200078e0a06 */
[----:B------:R-:W-:Y:S01]  /*17c80*/  ISETP.GE.AND P3, PT, R2, RZ, PT ;  /* 0x000000ff0200720c */ /* 0x000fe20003f66270 */
[----:B------:R-:W-:-:S04]  /*17c90*/  IMAD.HI.U32 R2, R25, R5, RZ ;  /* 0x0000000519027227 */ /* 0x000fc800078e00ff */
[----:B------:R-:W-:Y:S01]  /*17ca0*/  @!P4 IMAD.IADD R3, R3, 0x1, -R4 ;  /* 0x000000010303c824 */ /* 0x000fe200078e0a04 */
[----:B------:R-:W-:Y:S01]  /*17cb0*/  ISETP.GE.AND P4, PT, R11, RZ, PT ;  /* 0x000000ff0b00720c */ /* 0x000fe20003f86270 */
[----:B------:R-:W-:Y:S02]  /*17cc0*/  IMAD R11, R4, R15, R14 ;  /* 0x0000000f040b7224 */ /* 0x000fe400078e020e */
[----:B------:R-:W-:Y:S01]  /*17cd0*/  IMAD.MOV R2, RZ, RZ, -R2 ;  /* 0x000000ffff027224 */ /* 0x000fe200078e0a02 */
[----:B------:R-:W-:Y:S01]  /*17ce0*/  STL [R1+0x88], R7 ;  /* 0x0000880701007387 */ /* 0x000fe20000100800 */
[--C-:B------:R-:W-:Y:S01]  /*17cf0*/  @!P5 IMAD.IADD R0, R0, 0x1, -R4.reuse ;  /* 0x000000010000d824 */ /* 0x100fe200078e0a04 */
[C---:B------:R-:W-:Y:S01]  /*17d00*/  ISETP.GT.U32.AND P5, PT, R4.reuse, R11, PT ;  /* 0x0000000b0400720c */ /* 0x040fe20003fa4070 */
[----:B------:R-:W-:Y:S01]  /*17d10*/  IMAD R5, R4, R2, R5 ;  /* 0x0000000204057224 */ /* 0x000fe200078e0205 */
[----:B------:R0:W-:Y:S01]  /*17d20*/  STL [R1+0x90], R6 ;  /* 0x0000900601007387 */ /* 0x0001e20000100800 */
[----:B------:R-:W-:-:S03]  /*17d30*/  @!P1 IMAD.IADD R10, R10, 0x1, -R4 ;  /* 0x000000010a0a9824 */ /* 0x000fc600078e0a04 */
[----:B------:R-:W-:Y:S01]  /*17d40*/  ISETP.GT.U32.AND P1, PT, R4, R5, PT ;  /* 0x000000050400720c */ /* 0x000fe20003f24070 */
[----:B0-----:R-:W-:Y:S01]  /*17d50*/  IMAD.MOV.U32 R6, RZ, RZ, R3 ;  /* 0x000000ffff067224 */ /* 0x001fe200078e0003 */
[----:B------:R-:W-:-:S03]  /*17d60*/  IADD3 R3, R13, 0x37, RZ ;  /* 0x000000370d037810 */ /* 0x000fc60007ffe0ff */
[----:B------:R-:W-:Y:S01]  /*17d70*/  @!P2 IMAD.MOV R6, RZ, RZ, -R6 ;  /* 0x000000ffff06a224 */ /* 0x000fe200078e0a06 */
[----:B------:R-:W-:Y:S01]  /*17d80*/  ISETP.GE.AND P2, PT, R3, RZ, PT ;  /* 0x000000ff0300720c */ /* 0x000fe20003f46270 */
[--C-:B------:R-:W-:Y:S01]  /*17d90*/  @!P5 IMAD.IADD R11, R11, 0x1, -R4.reuse ;  /* 0x000000010b0bd824 */ /* 0x100fe200078e0a04 */
[----:B------:R-:W-:Y:S02]  /*17da0*/  IABS R3, R3 ;  /* 0x0000000300037213 */ /* 0x000fe40000000000 */
[----:B------:R0:W-:Y:S01]  /*17db0*/  STL [R1+0x94], R6 ;  /* 0x0000940601007387 */ /* 0x0001e20000100800 */
[----:B------:R-:W-:Y:S02]  /*17dc0*/  IADD3 R16, R13, 0x36, RZ ;  /* 0x000000360d107810 */ /* 0x000fe40007ffe0ff */
[----:B------:R-:W-:Y:S01]  /*17dd0*/  @!P1 IMAD.IADD R5, R5, 0x1, -R4 ;  /* 0x0000000105059824 */ /* 0x000fe200078e0a04 */
[----:B------:R-:W-:Y:S01]  /*17de0*/  ISETP.GT.U32.AND P5, PT, R4, R11, PT ;  /* 0x0000000b0400720c */ /* 0x000fe20003fa4070 */
[----:B------:R-:W-:-:S02]  /*17df0*/  IMAD.MOV.U32 R2, RZ, RZ, R3 ;  /* 0x000000ffff027224 */ /* 0x000fc400078e0003 */
[----:B0-----:R-:W-:Y:S01]  /*17e00*/  IMAD.MOV.U32 R6, RZ, RZ, R0 ;  /* 0x000000ffff067224 */ /* 0x001fe200078e0000 */
[----:B------:R-:W-:-:S03]  /*17e10*/  IADD3 R3, R13, 0x35, RZ ;  /* 0x000000350d037810 */ /* 0x000fc60007ffe0ff */
[----:B------:R-:W-:Y:S01]  /*17e20*/  @!P6 IMAD.MOV R6, RZ, RZ, -R6 ;  /* 0x000000ffff06e224 */ /* 0x000fe200078e0a06 */
[----:B------:R-:W-:Y:S02]  /*17e30*/  ISETP.GE.AND P6, PT, R16, RZ, PT ;  /* 0x000000ff1000720c */ /* 0x000fe40003fc6270 */
[----:B------:R-:W-:Y:S02]  /*17e40*/  IABS R16, R16 ;  /* 0x0000001000107213 */ /* 0x000fe40000000000 */
[----:B------:R-:W-:Y:S02]  /*17e50*/  IABS R19, R3 ;  /* 0x0000000300137213 */ /* 0x000fe40000000000 */
[----:B------:R-:W-:Y:S01]  /*17e60*/  ISETP.GT.U32.AND P1, PT, R4, R5, PT ;  /* 0x000000050400720c */ /* 0x000fe20003f24070 */
[----:B------:R-:W-:Y:S01]  /*17e70*/  IMAD.HI.U32 R15, R25, R16, RZ ;  /* 0x00000010190f7227 */ /* 0x000fe200078e00ff */
[----:B------:R0:W-:Y:S03]  /*17e80*/  STL [R1+0x9c], R6 ;  /* 0x00009c0601007387 */ /* 0x0001e60000100800 */
[----:B------:R-:W-:-:S02]  /*17e90*/  IMAD.MOV R15, RZ, RZ, -R15 ;  /* 0x000000ffff0f7224 */ /* 0x000fc400078e0a0f */
[----:B------:R-:W-:-:S04]  /*17ea0*/  IMAD.HI.U32 R14, R25, R2, RZ ;  /* 0x00000002190e7227 */ /* 0x000fc800078e00ff */
[----:B0-----:R-:W-:Y:S02]  /*17eb0*/  IMAD.MOV.U32 R6, RZ, RZ, R10 ;  /* 0x000000ffff067224 */ /* 0x001fe400078e000a */
[----:B------:R-:W-:-:S04]  /*17ec0*/  IMAD.HI.U32 R10, R25, R19, RZ ;  /* 0x00000013190a7227 */ /* 0x000fc800078e00ff */
[----:B------:R-:W-:Y:S02]  /*17ed0*/  IMAD.MOV R10, RZ, RZ, -R10 ;  /* 0x000000ffff0a7224 */ /* 0x000fe400078e0a0a */
[----:B------:R-:W-:Y:S02]  /*17ee0*/  @!P5 IMAD.IADD R11, R11, 0x1, -R4 ;  /* 0x000000010b0bd824 */ /* 0x000fe400078e0a04 */
[C---:B------:R-:W-:Y:S02]  /*17ef0*/  IMAD R16, R4.reuse, R15, R16 ;  /* 0x0000000f04107224 */ /* 0x040fe400078e0210 */
[----:B------:R-:W-:Y:S02]  /*17f00*/  IMAD.MOV R14, RZ, RZ, -R14 ;  /* 0x000000ffff0e7224 */ /* 0x000fe400078e0a0e */
[C---:B------:R-:W-:Y:S02]  /*17f10*/  IMAD R19, R4.reuse, R10, R19 ;  /* 0x0000000a04137224 */ /* 0x040fe400078e0213 */
[----:B------:R-:W-:Y:S01]  /*17f20*/  @!P1 IMAD.IADD R5, R5, 0x1, -R4 ;  /* 0x0000000105059824 */ /* 0x000fe200078e0a04 */
[----:B------:R-:W-:Y:S01]  /*17f30*/  ISETP.GT.U32.AND P1, PT, R4, R16, PT ;  /* 0x000000100400720c */ /* 0x000fe20003f24070 */
[----:B------:R-:W-:-:S02]  /*17f40*/  IMAD.MOV.U32 R7, RZ, RZ, R11 ;  /* 0x000000ffff077224 */ /* 0x000fc400078e000b */
[C---:B------:R-:W-:Y:S02]  /*17f50*/  IMAD R2, R4.reuse, R14, R2 ;  /* 0x0000000e04027224 */ /* 0x040fe400078e0202 */
[----:B------:R-:W-:Y:S01]  /*17f60*/  @!P3 IMAD.MOV R7, RZ, RZ, -R7 ;  /* 0x000000ffff07b224 */ /* 0x000fe200078e0a07 */
[C---:B------:R-:W-:Y:S01]  /*17f70*/  ISETP.GT.U32.AND P3, PT, R4.reuse, R19, PT ;  /* 0x000000130400720c */ /* 0x040fe20003f64070 */
[----:B------:R-:W-:Y:S01]  /*17f80*/  @!P0 IMAD.MOV R6, RZ, RZ, -R6 ;  /* 0x000000ffff068224 */ /* 0x000fe200078e0a06 */
[----:B------:R-:W-:Y:S02]  /*17f90*/  ISETP.GT.U32.AND P0, PT, R4, R2, PT ;  /* 0x000000020400720c */ /* 0x000fe40003f04070 */
[----:B------:R-:W-:Y:S02]  /*17fa0*/  ISETP.GE.AND P5, PT, R3, RZ, PT ;  /* 0x000000ff0300720c */ /* 0x000fe40003fa6270 */
[----:B------:R-:W-:Y:S01]  /*17fb0*/  IADD3 R3, R13, 0x33, RZ ;  /* 0x000000330d037810 */ /* 0x000fe20007ffe0ff */
[----:B------:R-:W-:-:S03]  /*17fc0*/  @!P1 IMAD.IADD R16, R16, 0x1, -R4 ;  /* 0x0000000110109824 */ /* 0x000fc600078e0a04 */
[----:B------:R-:W-:Y:S01]  /*17fd0*/  IABS R18, R3 ;  /* 0x0000000300127213 */ /* 0x000fe20000000000 */
[----:B------:R0:W-:Y:S02]  /*17fe0*/  STL [R1+0x8c], R6 ;  /* 0x00008c0601007387 */ /* 0x0001e40000100800 */
[--C-:B------:R-:W-:Y:S01]  /*17ff0*/  @!P3 IMAD.IADD R19, R19, 0x1, -R4.reuse ;  /* 0x000000011313b824 */ /* 0x100fe200078e0a04 */
[----:B------:R-:W-:Y:S01]  /*18000*/  ISETP.GT.U32.AND P3, PT, R4, R16, PT ;  /* 0x000000100400720c */ /* 0x000fe20003f64070 */
[----:B------:R-:W-:Y:S01]  /*18010*/  @!P0 IMAD.IADD R2, R2, 0x1, -R4 ;  /* 0x0000000102028824 */ /* 0x000fe200078e0a04 */
[----:B------:R-:W-:Y:S01]  /*18020*/  IADD3 R0, R13, 0x34, RZ ;  /* 0x000000340d007810 */ /* 0x000fe20007ffe0ff */
[----:B0-----:R-:W-:Y:S02]  /*18030*/  IMAD.MOV.U32 R6, RZ, RZ, R5 ;  /* 0x000000ffff067224 */ /* 0x001fe400078e0005 */
[----:B------:R-:W-:Y:S01]  /*18040*/  IMAD.HI.U32 R5, R25, R18, RZ ;  /* 0x0000001219057227 */ /* 0x000fe200078e00ff */
[----:B------:R-:W-:-:S02]  /*18050*/  IABS R17, R0 ;  /* 0x0000000000117213 */ /* 0x000fc40000000000 */
[----:B------:R-:W-:Y:S01]  /*18060*/  ISETP.GE.AND P1, PT, R3, RZ, PT ;  /* 0x000000ff0300720c */ /* 0x000fe20003f26270 */
[----:B------:R-:W-:Y:S01]  /*18070*/  IMAD.MOV R5, RZ, RZ, -R5 ;  /* 0x000000ffff057224 */ /* 0x000fe200078e0a05 */
[C---:B------:R-:W-:Y:S02]  /*18080*/  ISETP.GT.U32.AND P0, PT, R4.reuse, R2, PT ;  /* 0x000000020400720c */ /* 0x040fe40003f04070 */
[----:B------:R-:W-:Y:S01]  /*18090*/  IADD3 R3, R13, 0x31, RZ ;  /* 0x000000310d037810 */ /* 0x000fe20007ffe0ff */
[----:B------:R-:W-:Y:S02]  /*180a0*/  IMAD R18, R4, R5, R18 ;  /* 0x0000000504127224 */ /* 0x000fe400078e0212 */
[----:B------:R-:W-:Y:S01]  /*180b0*/  IMAD.HI.U32 R14, R25, R17, RZ ;  /* 0x00000011190e7227 */ /* 0x000fe200078e00ff */
[----:B------:R-:W-:-:S03]  /*180c0*/  IABS R20, R3 ;  /* 0x0000000300147213 */ /* 0x000fc60000000000 */
[----:B------:R-:W-:Y:S01]  /*180d0*/  @!P3 IMAD.IADD R16, R16, 0x1, -R4 ;  /* 0x000000011010b824 */ /* 0x000fe200078e0a04 */
[----:B------:R-:W-:Y:S01]  /*180e0*/  ISETP.GT.U32.AND P3, PT, R4, R18, PT ;  /* 0x000000120400720c */ /* 0x000fe20003f64070 */
[----:B------:R-:W-:Y:S02]  /*180f0*/  IMAD.MOV R14, RZ, RZ, -R14 ;  /* 0x000000ffff0e7224 */ /* 0x000fe400078e0a0e */
[----:B------:R-:W-:Y:S01]  /*18100*/  IMAD.HI.U32 R11, R25, R20, RZ ;  /* 0x00000014190b7227 */ /* 0x000fe200078e00ff */
[----:B------:R-:W-:-:S03]  /*18110*/  IADD3 R10, R13, 0x32, RZ ;  /* 0x000000320d0a7810 */ /* 0x000fc60007ffe0ff */
[----:B------:R-:W-:Y:S02]  /*18120*/  @!P4 IMAD.MOV R6, RZ, RZ, -R6 ;  /* 0x000000ffff06c224 */ /* 0x000fe400078e0a06 */
[----:B------:R-:W-:Y:S02]  /*18130*/  IMAD R17, R4, R14, R17 ;  /* 0x0000000e04117224 */ /* 0x000fe400078e0211 */
[----:B------:R-:W-:Y:S02]  /*18140*/  @!P0 IMAD.IADD R2, R2, 0x1, -R4 ;  /* 0x0000000102028824 */ /* 0x000fe400078e0a04 */
[----:B------:R-:W-:Y:S01]  /*18150*/  IMAD.MOV R11, RZ, RZ, -R11 ;  /* 0x000000ffff0b7224 */ /* 0x000fe200078e0a0b */
[----:B------:R-:W-:Y:S01]  /*18160*/  STL [R1+0x7c], R7 ;  /* 0x00007c0701007387 */ /* 0x000fe20000100800 */
[C---:B------:R-:W-:Y:S02]  /*18170*/  ISETP.GT.U32.AND P0, PT, R4.reuse, R17, PT ;  /* 0x000000110400720c */ /* 0x040fe40003f04070 */
[----:B------:R-:W-:Y:S01]  /*18180*/  IMAD R20, R4, R11, R20 ;  /* 0x0000000b04147224 */ /* 0x000fe200078e0214 */
[----:B------:R0:W-:Y:S01]  /*18190*/  STL [R1+0x84], R6 ;  /* 0x0000840601007387 */ /* 0x0001e20000100800 */
[----:B------:R-:W-:Y:S01]  /*181a0*/  IABS R21, R10 ;  /* 0x0000000a00157213 */ /* 0x000fe20000000000 */
[----:B------:R-:W-:Y:S01]  /*181b0*/  @!P3 IMAD.IADD R18, R18, 0x1, -R4 ;  /* 0x000000011212b824 */ /* 0x000fe200078e0a04 */
[----:B------:R-:W-:-:S02]  /*181c0*/  ISETP.GE.AND P4, PT, R0, RZ, PT ;  /* 0x000000ff0000720c */ /* 0x000fc40003f86270 */
[----:B------:R-:W-:Y:S01]  /*181d0*/  ISETP.GT.U32.AND P3, PT, R4, R20, PT ;  /* 0x000000140400720c */ /* 0x000fe20003f64070 */
[----:B0-----:R-:W-:Y:S02]  /*181e0*/  IMAD.MOV.U32 R6, RZ, RZ, R2 ;  /* 0x000000ffff067224 */ /* 0x001fe400078e0002 */
[----:B------:R-:W-:-:S04]  /*181f0*/  IMAD.HI.U32 R0, R25, R21, RZ ;  /* 0x0000001519007227 */ /* 0x000fc800078e00ff */
[----:B------:R-:W-:Y:S01]  /*18200*/  @!P2 IMAD.MOV R6, RZ, RZ, -R6 ;  /* 0x000000ffff06a224 */ /* 0x000fe200078e0a06 */
[C---:B------:R-:W-:Y:S01]  /*18210*/  ISETP.GT.U32.AND P2, PT, R4.reuse, R19, PT ;  /* 0x000000130400720c */ /* 0x040fe20003f44070 */
[----:B------:R-:W-:Y:S01]  /*18220*/  IMAD.MOV R0, RZ, RZ, -R0 ;  /* 0x000000ffff007224 */ /* 0x000fe200078e0a00 */
[----:B------:R-:W-:Y:S01]  /*18230*/  IADD3 R5, R13, 0x2f, RZ ;  /* 0x0000002f0d057810 */ /* 0x000fe20007ffe0ff */
[--C-:B------:R-:W-:Y:S02]  /*18240*/  @!P0 IMAD.IADD R17, R17, 0x1, -R4.reuse ;  /* 0x0000000111118824 */ /* 0x100fe400078e0a04 */
[----:B------:R-:W-:Y:S01]  /*18250*/  IMAD R21, R4, R0, R21 ;  /* 0x0000000004157224 */ /* 0x000fe200078e0215 */
[----:B------:R-:W-:Y:S01]  /*18260*/  IABS R2, R5 ;  /* 0x0000000500027213 */ /* 0x000fe20000000000 */
[----:B------:R-:W-:Y:S01]  /*18270*/  @!P3 IMAD.IADD R20, R20, 0x1, -R4 ;  /* 0x000000011414b824 */ /* 0x000fe200078e0a04 */
[C---:B------:R-:W-:Y:S02]  /*18280*/  ISETP.GT.U32.AND P0, PT, R4.reuse, R17, PT ;  /* 0x000000110400720c */ /* 0x040fe40003f04070 */
[----:B------:R-:W-:Y:S01]  /*18290*/  IADD3 R15, R13, 0x30, RZ ;  /* 0x000000300d0f7810 */ /* 0x000fe20007ffe0ff */
[----:B------:R-:W-:Y:S01]  /*182a0*/  IMAD.HI.U32 R11, R25, R2, RZ ;  /* 0x00000002190b7227 */ /* 0x000fe200078e00ff */
[----:B------:R-:W-:-:S03]  /*182b0*/  ISETP.GT.U32.AND P3, PT, R4, R18, PT ;  /* 0x000000120400720c */ /* 0x000fc60003f64070 */
[----:B------:R-:W-:Y:S01]  /*182c0*/  @!P2 IMAD.IADD R19, R19, 0x1, -R4 ;  /* 0x000000011313a824 */ /* 0x000fe200078e0a04 */
[C---:B------:R-:W-:Y:S01]  /*182d0*/  ISETP.GT.U32.AND P2, PT, R4.reuse, R21, PT ;  /* 0x000000150400720c */ /* 0x040fe20003f44070 */
[----:B------:R-:W-:Y:S01]  /*182e0*/  IMAD.MOV R11, RZ, RZ, -R11 ;  /* 0x000000ffff0b7224 */ /* 0x000fe200078e0a0b */
[----:B------:R-:W-:Y:S01]  /*182f0*/  IABS R14, R15 ;  /* 0x0000000f000e7213 */ /* 0x000fe20000000000 */
[----:B------:R0:W-:Y:S01]  /*18300*/  STL [R1+0x80], R6 ;  /* 0x0000800601007387 */ /* 0x0001e20000100800 */
[----:B------:R-:W-:Y:S01]  /*18310*/  IMAD.MOV.U32 R7, RZ, RZ, R16 ;  /* 0x000000ffff077224 */ /* 0x000fe200078e0010 */
[----:B------:R-:W-:Y:S01]  /*18320*/  IADD3 R0, R13, 0x2e, RZ ;  /* 0x0000002e0d007810 */ /* 0x000fe20007ffe0ff */
[----:B------:R-:W-:Y:S02]  /*18330*/  IMAD R2, R4, R11, R2 ;  /* 0x0000000b04027224 */ /* 0x000fe400078e0202 */
[----:B------:R-:W-:-:S04]  /*18340*/  IMAD.HI.U32 R22, R25, R14, RZ ;  /* 0x0000000e19167227 */ /* 0x000fc800078e00ff */
[----:B0-----:R-:W-:Y:S02]  /*18350*/  IMAD.MOV.U32 R6, RZ, RZ, R19 ;  /* 0x000000ffff067224 */ /* 0x001fe400078e0013 */
[----:B------:R-:W-:Y:S02]  /*18360*/  @!P6 IMAD.MOV R7, RZ, RZ, -R7 ;  /* 0x000000ffff07e224 */ /* 0x000fe400078e0a07 */
[----:B------:R-:W-:Y:S02]  /*18370*/  @!P5 IMAD.MOV R6, RZ, RZ, -R6 ;  /* 0x000000ffff06d224 */ /* 0x000fe400078e0a06 */
[----:B------:R-:W-:Y:S01]  /*18380*/  @!P0 IMAD.IADD R17, R17, 0x1, -R4 ;  /* 0x0000000111118824 */ /* 0x000fe200078e0a04 */
[----:B------:R-:W-:Y:S01]  /*18390*/  ISETP.GE.AND P0, PT, R10, RZ, PT ;  /* 0x000000ff0a00720c */ /* 0x000fe20003f06270 */
[----:B------:R-:W-:Y:S01]  /*183a0*/  IMAD.MOV R22, RZ, RZ, -R22 ;  /* 0x000000ffff167224 */ /* 0x000fe200078e0a16 */
[----:B------:R-:W-:Y:S01]  /*183b0*/  IABS R10, R0 ;  /* 0x00000000000a7213 */ /* 0x000fe20000000000 */
[----:B------:R-:W-:-:S02]  /*183c0*/  @!P2 IMAD.IADD R21, R21, 0x1, -R4 ;  /* 0x000000011515a824 */ /* 0x000fc400078e0a04 */
[----:B------:R-:W-:Y:S01]  /*183d0*/  @!P3 IMAD.IADD R18, R18, 0x1, -R4 ;  /* 0x000000011212b824 */ /* 0x000fe200078e0a04 */
[C---:B------:R-:W-:Y:S01]  /*183e0*/  ISETP.GT.U32.AND P3, PT, R4.reuse, R2, PT ;  /* 0x000000020400720c */ /* 0x040fe20003f64070 */
[----:B------:R-:W-:Y:S01]  /*183f0*/  STL [R1+0x70], R7 ;  /* 0x0000700701007387 */ /* 0x000fe20000100800 */
[----:B------:R-:W-:Y:S01]  /*18400*/  ISETP.GE.AND P2, PT, R3, RZ, PT ;  /* 0x000000ff0300720c */ /* 0x000fe20003f46270 */
[C---:B------:R-:W-:Y:S01]  /*18410*/  IMAD R14, R4.reuse, R22, R14 ;  /* 0x00000016040e7224 */ /* 0x040fe200078e020e */
[----:B------:R-:W-:Y:S01]  /*18420*/  IADD3 R3, R13, 0x2d, RZ ;  /* 0x0000002d0d037810 */ /* 0x000fe20007ffe0ff */
[----:B------:R0:W-:Y:S01]  /*18430*/  STL [R1+0x6c], R6 ;  /* 0x00006c0601007387 */ /* 0x0001e20000100800 */
[C---:B------:R-:W-:Y:S01]  /*18440*/  ISETP.GT.U32.AND P6, PT, R4.reuse, R21, PT ;  /* 0x000000150400720c */ /* 0x040fe20003fc4070 */
[----:B------:R-:W-:Y:S01]  /*18450*/  IMAD.HI.U32 R16, R25, R10, RZ ;  /* 0x0000000a19107227 */ /* 0x000fe200078e00ff */
[----:B------:R-:W-:Y:S02]  /*18460*/  IABS R22, R3 ;  /* 0x0000000300167213 */ /* 0x000fe40000000000 */
[----:B------:R-:W-:Y:S01]  /*18470*/  ISETP.GT.U32.AND P5, PT, R4, R20, PT ;  /* 0x000000140400720c */ /* 0x000fe20003fa4070 */
[----:B0-----:R-:W-:Y:S01]  /*18480*/  IMAD.MOV.U32 R6, RZ, RZ, R17 ;  /* 0x000000ffff067224 */ /* 0x001fe200078e0011 */
[----:B------:R-:W-:Y:S01]  /*18490*/  IADD3 R11, R13, 0x2c, RZ ;  /* 0x0000002c0d0b7810 */ /* 0x000fe20007ffe0ff */
[----:B------:R-:W-:-:S02]  /*184a0*/  IMAD.MOV R19, RZ, RZ, -R16 ;  /* 0x000000ffff137224 */ /* 0x000fc400078e0a10 */
[----:B------:R-:W-:Y:S01]  /*184b0*/  @!P4 IMAD.MOV R6, RZ, RZ, -R6 ;  /* 0x000000ffff06c224 */ /* 0x000fe200078e0a06 */
[C---:B------:R-:W-:Y:S01]  /*184c0*/  ISETP.GT.U32.AND P4, PT, R4.reuse, R14, PT ;  /* 0x0000000e0400720c */ /* 0x040fe20003f84070 */
[----:B------:R-:W-:Y:S01]  /*184d0*/  IMAD.MOV.U32 R16, RZ, RZ, R22 ;  /* 0x000000ffff107224 */ /* 0x000fe200078e0016 */
[----:B------:R-:W-:Y:S01]  /*184e0*/  IABS R17, R11 ;  /* 0x0000000b00117213 */ /* 0x000fe20000000000 */
[----:B------:R-:W-:Y:S02]  /*184f0*/  IMAD R10, R4, R19, R10 ;  /* 0x00000013040a7224 */ /* 0x000fe400078e020a */
[----:B------:R-:W-:Y:S02]  /*18500*/  @!P3 IMAD.IADD R2, R2, 0x1, -R4 ;  /* 0x000000010202b824 */ /* 0x000fe400078e0a04 */
[----:B------:R-:W-:-:S04]  /*18510*/  IMAD.HI.U32 R22, R25, R16, RZ ;  /* 0x0000001019167227 */ /* 0x000fc800078e00ff */
[----:B------:R-:W-:Y:S01]  /*18520*/  @!P6 IMAD.IADD R21, R21, 0x1, -R4 ;  /* 0x000000011515e824 */ /* 0x000fe200078e0a04 */
[C---:B------:R-:W-:Y:S01]  /*18530*/  ISETP.GT.U32.AND P6, PT, R4.reuse, R10, PT ;  /* 0x0000000a0400720c */ /* 0x040fe20003fc4070 */
[----:B------:R-:W-:Y:S01]  /*18540*/  @!P1 IMAD.MOV R18, RZ, RZ, -R18 ;  /* 0x000000ffff129224 */ /* 0x000fe200078e0a12 */
[----:B------:R-:W-:Y:S01]  /*18550*/  ISETP.GT.U32.AND P1, PT, R4, R2, PT ;  /* 0x000000020400720c */ /* 0x000fe20003f24070 */
[----:B------:R-:W-:Y:S02]  /*18560*/  @!P5 IMAD.IADD R20, R20, 0x1, -R4 ;  /* 0x000000011414d824 */ /* 0x000fe400078e0a04 */
[----:B------:R-:W-:Y:S02]  /*18570*/  IMAD.MOV R22, RZ, RZ, -R22 ;  /* 0x000000ffff167224 */ /* 0x000fe400078e0a16 */
[----:B------:R-:W-:Y:S01]  /*18580*/  IMAD.HI.U32 R19, R25, R17, RZ ;  /* 0x0000001119137227 */ /* 0x000fe200078e00ff */
[----:B------:R0:W-:Y:S03]  /*18590*/  STL [R1+0x58], R6 ;  /* 0x0000580601007387 */ /* 0x0001e60000100800 */
[----:B------:R-:W-:Y:S01]  /*185a0*/  @!P4 IMAD.IADD R14, R14, 0x1, -R4 ;  /* 0x000000010e0ec824 */ /* 0x000fe200078e0a04 */
[----:B------:R-:W-:Y:S01]  /*185b0*/  ISETP.GE.AND P4, PT, R5, RZ, PT ;  /* 0x000000ff0500720c */ /* 0x000fe20003f86270 */
[----:B------:R-:W-:-:S02]  /*185c0*/  IMAD.MOV.U32 R7, RZ, RZ, R21 ;  /* 0x000000ffff077224 */ /* 0x000fc400078e0015 */
[C---:B------:R-:W-:Y:S02]  /*185d0*/  IMAD R5, R4.reuse, R22, R16 ;  /* 0x0000001604057224 */ /* 0x040fe400078e0210 */
[----:B------:R-:W-:Y:S02]  /*185e0*/  IMAD.MOV R19, RZ, RZ, -R19 ;  /* 0x000000ffff137224 */ /* 0x000fe400078e0a13 */
[----:B0-----:R-:W-:Y:S01]  /*185f0*/  IMAD.MOV.U32 R6, RZ, RZ, R20 ;  /* 0x000000ffff067224 */ /* 0x001fe200078e0014 */
[----:B------:R-:W-:Y:S01]  /*18600*/  ISETP.GT.U32.AND P3, PT, R4, R14, PT ;  /* 0x0000000e0400720c */ /* 0x000fe20003f64070 */
[----:B------:R-:W-:Y:S01]  /*18610*/  @!P0 IMAD.MOV R7, RZ, RZ, -R7 ;  /* 0x000000ffff078224 */ /* 0x000fe200078e0a07 */
[----:B------:R-:W-:Y:S01]  /*18620*/  ISETP.GE.AND P0, PT, R0, RZ, PT ;  /* 0x000000ff0000720c */ /* 0x000fe20003f06270 */
[C---:B------:R-:W-:Y:S02]  /*18630*/  IMAD R0, R4.reuse, R19, R17 ;  /* 0x0000001304007224 */ /* 0x040fe400078e0211 */
[----:B------:R-:W-:Y:S01]  /*18640*/  @!P2 IMAD.MOV R6, RZ, RZ, -R6 ;  /* 0x000000ffff06a224 */ /* 0x000fe200078e0a06 */
[----:B------:R-:W-:Y:S01]  /*18650*/  ISETP.GT.U32.AND P2, PT, R4, R5, PT ;  /* 0x000000050400720c */ /* 0x000fe20003f44070 */
[--C-:B------:R-:W-:Y:S01]  /*18660*/  @!P6 IMAD.IADD R10, R10, 0x1, -R4.reuse ;  /* 0x000000010a0ae824 */ /* 0x100fe200078e0a04 */
[----:B------:R-:W-:Y:S01]  /*18670*/  ISETP.GE.AND P5, PT, R15, RZ, PT ;  /* 0x000000ff0f00720c */ /* 0x000fe20003fa6270 */
[----:B------:R-:W-:Y:S01]  /*18680*/  @!P1 IMAD.IADD R2, R2, 0x1, -R4 ;  /* 0x0000000102029824 */ /* 0x000fe200078e0a04 */
[----:B------:R-:W-:-:S02]  /*18690*/  ISETP.GT.U32.AND P1, PT, R4, R0, PT ;  /* 0x000000000400720c */ /* 0x000fc40003f24070 */
[----:B------:R-:W-:Y:S02]  /*186a0*/  IADD3 R15, R13, 0x2b, RZ ;  /* 0x0000002b0d0f7810 */ /* 0x000fe40007ffe0ff */
[----:B------:R-:W-:Y:S02]  /*186b0*/  ISETP.GT.U32.AND P6, PT, R4, R10, PT ;  /* 0x0000000a0400720c */ /* 0x000fe40003fc4070 */
[----:B------:R-:W-:Y:S01]  /*186c0*/  IABS R16, R15 ;  /* 0x0000000f00107213 */ /* 0x000fe20000000000 */
[--C-:B------:R-:W-:Y:S01]  /*186d0*/  @!P3 IMAD.IADD R14, R14, 0x1, -R4.reuse ;  /* 0x000000010e0eb824 */ /* 0x100fe200078e0a04 */
[----:B------:R-:W-:Y:S01]  /*186e0*/  STL [R1+0x19cc], R18 ;  /* 0x0019cc1201007387 */ /* 0x000fe20000100800 */
[----:B------:R-:W-:Y:S01]  /*186f0*/  @!P2 IMAD.IADD R5, R5, 0x1, -R4 ;  /* 0x000000010505a824 */ /* 0x000fe200078e0a04 */
[----:B------:R-:W-:Y:S01]  /*18700*/  ISETP.GE.AND P3, PT, R3, RZ, PT ;  /* 0x000000ff0300720c */ /* 0x000fe20003f66270 */
[----:B------:R-:W-:Y:S01]  /*18710*/  IMAD.MOV.U32 R17, RZ, RZ, R16 ;  /* 0x000000ffff117224 */ /* 0x000fe200078e0010 */
[----:B------:R-:W-:Y:S01]  /*18720*/  STL [R1+0x20], R7 ;  /* 0x0000200701007387 */ /* 0x000fe20000100800 */
[----:B------:R-:W-:-:S03]  /*18730*/  IADD3 R3, R13, 0x2a, RZ ;  /* 0x0000002a0d037810 */ /* 0x000fc60007ffe0ff */
[----:B------:R0:W-:Y:S01]  /*18740*/  STL [R1+0x24], R6 ;  /* 0x0000240601007387 */ /* 0x0001e20000100800 */
[----:B------:R-:W-:Y:S01]  /*18750*/  @!P1 IMAD.IADD R0, R0, 0x1, -R4 ;  /* 0x0000000100009824 */ /* 0x000fe200078e0a04 */
[----:B------:R-:W-:Y:S01]  /*18760*/  ISETP.GT.U32.AND P1, PT, R4, R5, PT ;  /* 0x000000050400720c */ /* 0x000fe20003f24070 */
[----:B------:R-:W-:Y:S01]  /*18770*/  IMAD.HI.U32 R19, R25, R17, RZ ;  /* 0x0000001119137227 */ /* 0x000fe200078e00ff */
[----:B------:R-:W-:-:S03]  /*18780*/  IABS R16, R3 ;  /* 0x0000000300107213 */ /* 0x000fc60000000000 */
[----:B0-----:R-:W-:Y:S02]  /*18790*/  IMAD.MOV.U32 R6, RZ, RZ, R14 ;  /* 0x000000ffff067224 */ /* 0x001fe400078e000e */
[----:B------:R-:W-:Y:S02]  /*187a0*/  @!P6 IMAD.IADD R10, R10, 0x1, -R4 ;  /* 0x000000010a0ae824 */ /* 0x000fe400078e0a04 */
[----:B------:R-:W-:Y:S01]  /*187b0*/  @!P5 IMAD.MOV R6, RZ, RZ, -R6 ;  /* 0x000000ffff06d224 */ /* 0x000fe200078e0a06 */
[----:B------:R-:W-:Y:S01]  /*187c0*/  ISETP.GE.AND P2, PT, R15, RZ, PT ;  /* 0x000000ff0f00720c */ /* 0x000fe20003f46270 */
[----:B------:R-:W-:Y:S02]  /*187d0*/  IMAD.MOV R19, RZ, RZ, -R19 ;  /* 0x000000ffff137224 */ /* 0x000fe400078e0a13 */
[----:B------:R-:W-:Y:S01]  /*187e0*/  IMAD.HI.U32 R15, R25, R16, RZ ;  /* 0x00000010190f7227 */ /* 0x000fe200078e00ff */
[----:B------:R0:W-:Y:S03]  /*187f0*/  STL [R1+0x28], R6 ;  /* 0x0000280601007387 */ /* 0x0001e60000100800 */
[----:B------:R-:W-:Y:S01]  /*18800*/  IMAD.MOV.U32 R7, RZ, RZ, R2 ;  /* 0x000000ffff077224 */ /* 0x000fe200078e0002 */
[----:B------:R-:W-:Y:S01]  /*18810*/  ISETP.GE.AND P6, PT, R11, RZ, PT ;  /* 0x000000ff0b00720c */ /* 0x000fe20003fc6270 */
[----:B------:R-:W-:Y:S01]  /*18820*/  IMAD R17, R4, R19, R17 ;  /* 0x0000001304117224 */ /* 0x000fe200078e0211 */
[----:B------:R-:W-:Y:S01]  /*18830*/  IADD3 R11, R13, 0x29, RZ ;  /* 0x000000290d0b7810 */ /* 0x000fe20007ffe0ff */
[----:B------:R-:W-:-:S02]  /*18840*/  IMAD.MOV R2, RZ, RZ, -R15 ;  /* 0x000000ffff027224 */ /* 0x000fc400078e0a0f */
[----:B0-----:R-:W-:Y:S01]  /*18850*/  IMAD.MOV.U32 R6, RZ, RZ, R10 ;  /* 0x000000ffff067224 */ /* 0x001fe200078e000a */
[C---:B------:R-:W-:Y:S01]  /*18860*/  ISETP.GT.U32.AND P5, PT, R4.reuse, R0, PT ;  /* 0x000000000400720c */ /* 0x040fe20003fa4070 */
[----:B------:R-:W-:Y:S02]  /*18870*/  @!P4 IMAD.MOV R7, RZ, RZ, -R7 ;  /* 0x000000ffff07c224 */ /* 0x000fe400078e0a07 */
[----:B------:R-:W-:Y:S01]  /*18880*/  @!P0 IMAD.MOV R6, RZ, RZ, -R6 ;  /* 0x000000ffff068224 */ /* 0x000fe200078e0a06 */
[C---:B------:R-:W-:Y:S01]  /*18890*/  ISETP.GT.U32.AND P0, PT, R4.reuse, R17, PT ;  /* 0x000000110400720c */ /* 0x040fe20003f04070 */
[----:B------:R-:W-:Y:S01]  /*188a0*/  @!P1 IMAD.IADD R5, R5, 0x1, -R4 ;  /* 0x0000000105059824 */ /* 0x000fe200078e0a04 */
[----:B------:R-:W-:Y:S01]  /*188b0*/  IABS R14, R11 ;  /* 0x0000000b000e7213 */ /* 0x000fe20000000000 */
[C---:B------:R-:W-:Y:S01]  /*188c0*/  IMAD R16, R4.reuse, R2, R16 ;  /* 0x0000000204107224 */ /* 0x040fe200078e0210 */
[----:B------:R-:W-:Y:S04]  /*188d0*/  STL [R1+0x30], R7 ;  /* 0x0000300701007387 */ /* 0x000fe80000100800 */
[----:B------:R0:W-:Y:S01]  /*188e0*/  STL [R1+0x3c], R6 ;  /* 0x00003c0601007387 */ /* 0x0001e20000100800 */
[----:B------:R-:W-:Y:S01]  /*188f0*/  IMAD.HI.U32 R2, R25, R14, RZ ;  /* 0x0000000e19027227 */ /* 0x000fe200078e00ff */
[----:B------:R-:W-:-:S03]  /*18900*/  ISETP.GT.U32.AND P1, PT, R4, R16, PT ;  /* 0x000000100400720c */ /* 0x000fc60003f24070 */
[----:B0-----:R-:W-:Y:S02]  /*18910*/  IMAD.MOV.U32 R6, RZ, RZ, R5 ;  /* 0x000000ffff067224 */ /* 0x001fe400078e0005 */
[----:B------:R-:W-:Y:S02]  /*18920*/  @!P5 IMAD.IADD R0, R0, 0x1, -R4 ;  /* 0x000000010000d824 */ /* 0x000fe400078e0a04 */
[----:B------:R-:W-:Y:S02]  /*18930*/  @!P3 IMAD.MOV R6, RZ, RZ, -R6 ;  /* 0x000000ffff06b224 */ /* 0x000fe400078e0a06 */
[----:B------:R-:W-:Y:S01]  /*18940*/  IMAD.MOV R2, RZ, RZ, -R2 ;  /* 0x000000ffff027224 */ /* 0x000fe200078e0a02 */
[----:B------:R-:W-:Y:S01]  /*18950*/  IADD3 R10, R13, 0x28, RZ ;  /* 0x000000280d0a7810 */ /* 0x000fe20007ffe0ff */
[----:B------:R-:W-:Y:S01]  /*18960*/  @!P0 IMAD.IADD R17, R17, 0x1, -R4 ;  /* 0x0000000111118824 */ /* 0x000fe200078e0a04 */
[----:B------:R0:W-:Y:S01]  /*18970*/  STL [R1+0x4c], R6 ;  /* 0x00004c0601007387 */ /* 0x0001e20000100800 */
[----:B------:R-:W-:Y:S01]  /*18980*/  IMAD R14, R4, R2, R14 ;  /* 0x00000002040e7224 */ /* 0x000fe200078e020e */
[----:B------:R-:W-:Y:S01]  /*18990*/  ISETP.GE.AND P5, PT, R11, RZ, PT ;  /* 0x000000ff0b00720c */ /* 0x000fe20003fa6270 */
[----:B------:R-:W-:Y:S01]  /*189a0*/  @!P1 IMAD.IADD R16, R16, 0x1, -R4 ;  /* 0x0000000110109824 */ /* 0x000fe200078e0a04 */
[----:B------:R-:W-:-:S02]  /*189b0*/  ISETP.GE.AND P4, PT, R3, RZ, PT ;  /* 0x000000ff0300720c */ /* 0x000fc40003f86270 */
[----:B------:R-:W-:Y:S01]  /*189c0*/  IABS R11, R10 ;  /* 0x0000000a000b7213 */ /* 0x000fe20000000000 */
[----:B0-----:R-:W-:Y:S01]  /*189d0*/  IMAD.MOV.U32 R6, RZ, RZ, R0 ;  /* 0x000000ffff067224 */ /* 0x001fe200078e0000 */
[C---:B------:R-:W-:Y:S02]  /*189e0*/  ISETP.GT.U32.AND P3, PT, R4.reuse, R17, PT ;  /* 0x000000110400720c */ /* 0x040fe40003f64070 */
[----:B------:R-:W-:Y:S01]  /*189f0*/  IADD3 R3, R13, 0x27, RZ ;  /* 0x000000270d037810 */ /* 0x000fe20007ffe0ff */
[----:B------:R-:W-:Y:S01]  /*18a00*/  @!P6 IMAD.MOV R6, RZ, RZ, -R6 ;  /* 0x000000ffff06e224 */ /* 0x000fe200078e0a06 */
[----:B------:R-:W-:Y:S02]  /*18a10*/  ISETP.GT.U32.AND P6, PT, R4, R14, PT ;  /* 0x0000000e0400720c */ /* 0x000fe40003fc4070 */
[----:B------:R-:W-:Y:S01]  /*18a20*/  ISETP.GE.AND P0, PT, R10, RZ, PT ;  /* 0x000000ff0a00720c */ /* 0x000fe20003f06270 */
[----:B------:R-:W-:Y:S01]  /*18a30*/  IMAD.MOV.U32 R10, RZ, RZ, R11 ;  /* 0x000000ffff0a7224 */ /* 0x000fe200078e000b */
[----:B------:R-:W-:-:S02]  /*18a40*/  IABS R5, R3 ;  /* 0x0000000300057213 */ /* 0x000fc40000000000 */
[----:B------:R-:W-:Y:S01]  /*18a50*/  ISETP.GT.U32.AND P1, PT, R4, R16, PT ;  /* 0x000000100400720c */ /* 0x000fe20003f24070 */
[----:B------:R-:W-:Y:S01]  /*18a60*/  IMAD.HI.U32 R11, R25, R10, RZ ;  /* 0x0000000a190b7227 */ /* 0x000fe200078e00ff */
[----:B------:R-:W-:-:S03]  /*18a70*/  IADD3 R2, R13, 0x26, RZ ;  /* 0x000000260d027810 */ /* 0x000fc60007ffe0ff */
[----:B------:R-:W-:-:S04]  /*18a80*/  IMAD.HI.U32 R0, R25, R5, RZ ;  /* 0x0000000519007227 */ /* 0x000fc800078e00ff */
[----:B------:R-:W-:Y:S02]  /*18a90*/  IMAD.MOV R11, RZ, RZ, -R11 ;  /* 0x000000ffff0b7224 */ /* 0x000fe400078e0a0b */
[----:B------:R-:W-:Y:S01]  /*18aa0*/  @!P3 IMAD.IADD R17, R17, 0x1, -R4 ;  /* 0x000000011111b824 */ /* 0x000fe200078e0a04 */
[----:B------:R-:W-:Y:S01]  /*18ab0*/  ISETP.GE.AND P3, PT, R3, RZ, PT ;  /* 0x000000ff0300720c */ /* 0x000fe20003f66270 */
[----:B------:R-:W-:Y:S01]  /*18ac0*/  IMAD.MOV R0, RZ, RZ, -R0 ;  /* 0x000000ffff007224 */ /* 0x000fe200078e0a00 */
[----:B------:R-:W-:Y:S01]  /*18ad0*/  IABS R3, R2 ;  /* 0x0000000200037213 */ /* 0x000fe20000000000 */
[----:B------:R-:W-:Y:S02]  /*18ae0*/  @!P6 IMAD.IADD R14, R14, 0x1, -R4 ;  /* 0x000000010e0ee824 */ /* 0x000fe400078e0a04 */
[C---:B------:R-:W-:Y:S02]  /*18af0*/  IMAD R10, R4.reuse, R11, R10 ;  /* 0x0000000b040a7224 */ /* 0x040fe400078e020a */
[C---:B------:R-:W-:Y:S01]  /*18b00*/  IMAD R5, R4.reuse, R0, R5 ;  /* 0x0000000004057224 */ /* 0x040fe200078e0205 */
[----:B------:R-:W-:Y:S01]  /*18b10*/  ISETP.GT.U32.AND P6, PT, R4, R14, PT ;  /* 0x0000000e0400720c */ /* 0x000fe20003fc4070 */
[----:B------:R-:W-:-:S02]  /*18b20*/  IMAD.MOV.U32 R7, RZ, RZ, R17 ;  /* 0x000000ffff077224 */ /* 0x000fc400078e0011 */
[----:B------:R-:W-:Y:S02]  /*18b30*/  @!P1 IMAD.IADD R16, R16, 0x1, -R4 ;  /* 0x0000000110109824 */ /* 0x000fe400078e0a04 */
[----:B------:R-:W-:Y:S01]  /*18b40*/  IMAD.HI.U32 R17, R25, R3, RZ ;  /* 0x0000000319117227 */ /* 0x000fe200078e00ff */
[----:B------:R0:W-:Y:S01]  /*18b50*/  STL [R1+0x48], R6 ;  /* 0x0000480601007387 */ /* 0x0001e20000100800 */
[C---:B------:R-:W-:Y:S02]  /*18b60*/  ISETP.GT.U32.AND P1, PT, R4.reuse, R10, PT ;  /* 0x0000000a0400720c */ /* 0x040fe40003f24070 */
[----:B------:R-:W-:Y:S01]  /*18b70*/  @!P2 IMAD.MOV R7, RZ, RZ, -R7 ;  /* 0x000000ffff07a224 */ /* 0x000fe200078e0a07 */
[----:B------:R-:W-:Y:S01]  /*18b80*/  ISETP.GT.U32.AND P2, PT, R4, R5, PT ;  /* 0x000000050400720c */ /* 0x000fe20003f44070 */
[----:B0-----:R-:W-:Y:S02]  /*18b90*/  IMAD.MOV.U32 R6, RZ, RZ, R16 ;  /* 0x000000ffff067224 */ /* 0x001fe400078e0010 */
[----:B------:R-:W-:-:S04]  /*18ba0*/  IMAD.MOV R16, RZ, RZ, -R17 ;  /* 0x000000ffff107224 */ /* 0x000fc800078e0a11 */
[----:B------:R-:W-:Y:S02]  /*18bb0*/  IMAD R3, R4, R16, R3 ;  /* 0x0000001004037224 */ /* 0x000fe400078e0203 */
[----:B------:R-:W-:-:S03]  /*18bc0*/  @!P6 IMAD.IADD R14, R14, 0x1, -R4 ;  /* 0x000000010e0ee824 */ /* 0x000fc600078e0a04 */
[----:B------:R-:W-:Y:S01]  /*18bd0*/  ISETP.GT.U32.AND P6, PT, R4, R3, PT ;  /* 0x000000030400720c */ /* 0x000fe20003fc4070 */
[--C-:B------:R-:W-:Y:S02]  /*18be0*/  @!P1 IMAD.IADD R10, R10, 0x1, -R4.reuse ;  /* 0x000000010a0a9824 */ /* 0x100fe400078e0a04 */
[----:B------:R-:W-:-:S03]  /*18bf0*/  @!P2 IMAD.IADD R5, R5, 0x1, -R4 ;  /* 0x000000010505a824 */ /* 0x000fc600078e0a04 */
[C---:B------:R-:W-:Y:S01]  /*18c00*/  ISETP.GT.U32.AND P1, PT, R4.reuse, R10, PT ;  /* 0x0000000a0400720c */ /* 0x040fe20003f24070 */
[----:B------:R-:W-:Y:S01]  /*18c10*/  @!P4 IMAD.MOV R6, RZ, RZ, -R6 ;  /* 0x000000ffff06c224 */ /* 0x000fe200078e0a06 */
[C---:B------:R-:W-:Y:S01]  /*18c20*/  ISETP.GT.U32.AND P2, PT, R4.reuse, R5, PT ;  /* 0x000000050400720c */ /* 0x040fe20003f44070 */
[----:B------:R-:W-:Y:S04]  /*18c30*/  STL [R1+0x44], R7 ;  /* 0x0000440701007387 */ /* 0x000fe80000100800 */
[--C-:B------:R-:W-:Y:S01]  /*18c40*/  @!P6 IMAD.IADD R3, R3, 0x1, -R4.reuse ;  /* 0x000000010303e824 */ /* 0x100fe200078e0a04 */
[----:B------:R0:W-:Y:S04]  /*18c50*/  STL [R1+0x40], R6 ;  /* 0x0000400601007387 */ /* 0x0001e80000100800 */
[----:B------:R-:W-:Y:S01]  /*18c60*/  ISETP.GT.U32.AND P6, PT, R4, R3, PT ;  /* 0x000000030400720c */ /* 0x000fe20003fc4070 */
[----:B------:R-:W-:-:S02]  /*18c70*/  @!P1 IMAD.IADD R10, R10, 0x1, -R4 ;  /* 0x000000010a0a9824 */ /* 0x000fc400078e0a04 */
[----:B0-----:R-:W-:Y:S02]  /*18c80*/  IMAD.MOV.U32 R6, RZ, RZ, R14 ;  /* 0x000000ffff067224 */ /* 0x001fe400078e000e */
[----:B------:R-:W-:Y:S02]  /*18c90*/  @!P2 IMAD.IADD R5, R5, 0x1, -R4 ;  /* 0x000000010505a824 */ /* 0x000fe400078e0a04 */
[----:B------:R-:W-:Y:S02]  /*18ca0*/  @!P5 IMAD.MOV R6, RZ, RZ, -R6 ;  /* 0x000000ffff06d224 */ /* 0x000fe400078e0a06 */
[----:B------:R-:W-:Y:S01]  /*18cb0*/  IMAD.MOV.U32 R7, RZ, RZ, R10 ;  /* 0x000000ffff077224 */ /* 0x000fe200078e000a */
[----:B------:R-:W-:Y:S02]  /*18cc0*/  ISETP.GE.AND P4, PT, R2, RZ, PT ;  /* 0x000000ff0200720c */ /* 0x000fe40003f86270 */
[----:B------:R0:W-:Y:S01]  /*18cd0*/  STL [R1+0x34], R6 ;  /* 0x0000340601007387 */ /* 0x0001e20000100800 */
[----:B------:R-:W-:-:S02]  /*18ce0*/  @!P0 IMAD.MOV R7, RZ, RZ, -R7 ;  /* 0x000000ffff078224 */ /* 0x000fc400078e0a07 */
[----:B------:R-:W-:Y:S02]  /*18cf0*/  @!P6 IMAD.IADD R3, R3, 0x1, -R4 ;  /* 0x000000010303e824 */ /* 0x000fe400078e0a04 */
[----:B0-----:R-:W-:-:S04]  /*18d00*/  IMAD.MOV.U32 R6, RZ, RZ, R5 ;  /* 0x000000ffff067224 */ /* 0x001fc800078e0005 */
[----:B------:R-:W-:Y:S01]  /*18d10*/  @!P3 IMAD.MOV R6, RZ, RZ, -R6 ;  /* 0x000000ffff06b224 */ /* 0x000fe200078e0a06 */
[----:B------:R-:W-:Y:S04]  /*18d20*/  STL [R1+0x38], R7 ;  /* 0x0000380701007387 */ /* 0x000fe80000100800 */
[----:B------:R0:W-:Y:S02]  /*18d30*/  STL [R1+0x220], R6 ;  /* 0x0002200601007387 */ /* 0x0001e40000100800 */
[----:B0-----:R-:W-:-:S04]  /*18d40*/  IMAD.MOV.U32 R6, RZ, RZ, R3 ;  /* 0x000000ffff067224 */ /* 0x001fc800078e0003 */
[----:B------:R-:W-:-:S05]  /*18d50*/  @!P4 IMAD.MOV R6, RZ, RZ, -R6 ;  /* 0x000000ffff06c224 */ /* 0x000fca00078e0a06 */
[----:B------:R0:W-:Y:S04]  /*18d60*/  STL [R1+0x228], R6 ;  /* 0x0002280601007387 */ /* 0x0001e80000100800 */
[----:B------:R-:W2:Y:S01]  /*18d70*/  LDL R7, [R1+0x1860] ;  /* 0x0018600001077983 */ /* 0x000ea20000100800 */
[----:B------:R-:W-:-:S04]  /*18d80*/  IADD3 R15, R13, 0x25, RZ ;  /* 0x000000250d0f7810 */ /* 0x000fc80007ffe0ff */
[----:B------:R-:W-:Y:S02]  /*18d90*/  IABS R11, R15 ;  /* 0x0000000f000b7213 */ /* 0x000fe40000000000 */
[----:B------:R-:W-:-:S03]  /*18da0*/  IADD3 R0, R13, 0x24, RZ ;  /* 0x000000240d007810 */ /* 0x000fc60007ffe0ff */
[----:B------:R-:W-:Y:S01]  /*18db0*/  IMAD.HI.U32 R16, R25, R11, RZ ;  /* 0x0000000b19107227 */ /* 0x000fe200078e00ff */
[----:B------:R-:W-:-:S03]  /*18dc0*/  IABS R2, R0 ;  /* 0x0000000000027213 */ /* 0x000fc60000000000 */
[----:B------:R-:W-:Y:S01]  /*18dd0*/  IMAD.MOV R16, RZ, RZ, -R16 ;  /* 0x000000ffff107224 */ /* 0x000fe200078e0a10 */
[----:B------:R-:W-:-:S03]  /*18de0*/  ISETP.GE.AND P1, PT, R0, RZ, PT ;  /* 0x000000ff0000720c */ /* 0x000fc60003f26270 */
[----:B------:R-:W-:-:S05]  /*18df0*/  IMAD R0, R4, R16, R11 ;  /* 0x0000001004007224 */ /* 0x000fca00078e020b */
[----:B------:R-:W-:Y:S02]  /*18e00*/  ISETP.GT.U32.AND P2, PT, R4, R0, PT ;  /* 0x000000000400720c */ /* 0x000fe40003f44070 */
[----:B------:R-:W-:Y:S01]  /*18e10*/  IADD3 R11, R13, 0x23, RZ ;  /* 0x000000230d0b7810 */ /* 0x000fe20007ffe0ff */
[----:B------:R-:W-:Y:S01]  /*18e20*/  IMAD.HI.U32 R14, R25, R2, RZ ;  /* 0x00000002190e7227 */ /* 0x000fe200078e00ff */
[----:B------:R-:W-:Y:S02]  /*18e30*/  IADD3 R10, R13, 0x22, RZ ;  /* 0x000000220d0a7810 */ /* 0x000fe40007ffe0ff */
[----:B------:R-:W-:Y:S02]  /*18e40*/  ISETP.GE.AND P0, PT, R11, RZ, PT ;  /* 0x000000ff0b00720c */ /* 0x000fe40003f06270 */
[----:B------:R-:W-:Y:S01]  /*18e50*/  IABS R11, R11 ;  /* 0x0000000b000b7213 */ /* 0x000fe20000000000 */
[----:B------:R-:W-:Y:S01]  /*18e60*/  IMAD.MOV R14, RZ, RZ, -R14 ;  /* 0x000000ffff0e7224 */ /* 0x000fe200078e0a0e */
[----:B------:R-:W-:-:S02]  /*18e70*/  ISETP.GE.AND P5, PT, R15, RZ, PT ;  /* 0x000000ff0f00720c */ /* 0x000fc40003fa6270 */
[----:B------:R-:W-:Y:S01]  /*18e80*/  IABS R23, c[0x0][0x178] ;  /* 0x00005e0000177a13 */ /* 0x000fe20000000000 */
[----:B------:R-:W-:Y:S01]  /*18e90*/  @!P2 IMAD.IADD R0, R0, 0x1, -R4 ;  /* 0x000000010000a824 */ /* 0x000fe200078e0a04 */
[----:B------:R-:W-:Y:S02]  /*18ea0*/  ISETP.GE.AND P3, PT, R10, RZ, PT ;  /* 0x000000ff0a00720c */ /* 0x000fe40003f66270 */
[----:B------:R-:W-:Y:S01]  /*18eb0*/  IABS R15, R10 ;  /* 0x0000000a000f7213 */ /* 0x000fe20000000000 */
[----:B------:R-:W-:Y:S01]  /*18ec0*/  IMAD.MOV.U32 R10, RZ, RZ, R11 ;  /* 0x000000ffff0a7224 */ /* 0x000fe200078e000b */
[----:B------:R-:W1:Y:S01]  /*18ed0*/  I2F.RP R16, R23 ;  /* 0x0000001700107306 */ /* 0x000e620000209400 */
[C---:B------:R-:W-:Y:S01]  /*18ee0*/  IMAD R2, R4.reuse, R14, R2 ;  /* 0x0000000e04027224 */ /* 0x040fe200078e0202 */
[----:B------:R-:W-:Y:S01]  /*18ef0*/  ISETP.GT.U32.AND P2, PT, R4, R0, PT ;  /* 0x000000000400720c */ /* 0x000fe20003f44070 */
[----:B------:R-:W-:-:S04]  /*18f00*/  IMAD.HI.U32 R14, R25, R10, RZ ;  /* 0x0000000a190e7227 */ /* 0x000fc800078e00ff */
[----:B------:R-:W-:Y:S01]  /*18f10*/  IMAD.MOV R14, RZ, RZ, -R14 ;  /* 0x000000ffff0e7224 */ /* 0x000fe200078e0a0e */
[----:B------:R-:W-:Y:S01]  /*18f20*/  ISETP.GT.U32.AND P6, PT, R4, R2, PT ;  /* 0x000000020400720c */ /* 0x000fe20003fc4070 */
[----:B------:R-:W-:-:S04]  /*18f30*/  IMAD.HI.U32 R11, R25, R15, RZ ;  /* 0x0000000f190b7227 */ /* 0x000fc800078e00ff */
[----:B------:R-:W-:Y:S02]  /*18f40*/  IMAD R10, R4, R14, R10 ;  /* 0x0000000e040a7224 */ /* 0x000fe400078e020a */
[----:B------:R-:W-:Y:S02]  /*18f50*/  IMAD.MOV R11, RZ, RZ, -R11 ;  /* 0x000000ffff0b7224 */ /* 0x000fe400078e0a0b */
[----:B------:R-:W-:Y:S01]  /*18f60*/  @!P2 IMAD.IADD R0, R0, 0x1, -R4 ;  /* 0x000000010000a824 */ /* 0x000fe200078e0a04 */
[C---:B------:R-:W-:Y:S01]  /*18f70*/  ISETP.GT.U32.AND P2, PT, R4.reuse, R10, PT ;  /* 0x0000000a0400720c */ /* 0x040fe20003f44070 */
[----:B-1----:R-:W1:Y:S01]  /*18f80*/  MUFU.RCP R3, R16 ;  /* 0x0000001000037308 */ /* 0x002e620000001000 */
[----:B------:R-:W-:Y:S02]  /*18f90*/  IMAD R15, R4, R11, R15 ;  /* 0x0000000b040f7224 */ /* 0x000fe400078e020f */
[----:B0-----:R-:W-:Y:S01]  /*18fa0*/  IMAD.MOV.U32 R6, RZ, RZ, R0 ;  /* 0x000000ffff067224 */ /* 0x001fe200078e0000 */
[----:B------:R-:W-:Y:S01]  /*18fb0*/  IADD3 R5, R13, 0x21, RZ ;  /* 0x000000210d057810 */ /* 0x000fe20007ffe0ff */
[----:B------:R-:W-:-:S02]  /*18fc0*/  @!P6 IMAD.IADD R2, R2, 0x1, -R4 ;  /* 0x000000010202e824 */ /* 0x000fc400078e0a04 */
[----:B------:R-:W-:Y:S01]  /*18fd0*/  @!P5 IMAD.MOV R6, RZ, RZ, -R6 ;  /* 0x000000ffff06d224 */ /* 0x000fe200078e0a06 */
[C---:B------:R-:W-:Y:S02]  /*18fe0*/  ISETP.GT.U32.AND P5, PT, R4.reuse, R15, PT ;  /* 0x0000000f0400720c */ /* 0x040fe40003fa4070 */
[----:B------:R-:W-:Y:S02]  /*18ff0*/  ISETP.GE.AND P4, PT, R5, RZ, PT ;  /* 0x000000ff0500720c */ /* 0x000fe40003f86270 */
[----:B------:R-:W-:Y:S01]  /*19000*/  ISETP.GT.U32.AND P6, PT, R4, R2, PT ;  /* 0x000000020400720c */ /* 0x000fe20003fc4070 */
[----:B------:R-:W-:Y:S01]  /*19010*/  @!P2 IMAD.IADD R10, R10, 0x1, -R4 ;  /* 0x000000010a0aa824 */ /* 0x000fe200078e0a04 */
[----:B------:R-:W-:Y:S02]  /*19020*/  IABS R5, R5 ;  /* 0x0000000500057213 */ /* 0x000fe40000000000 */
[----:B------:R-:W-:Y:S02]  /*19030*/  IADD3 R11, R13, 0x20, RZ ;  /* 0x000000200d0b7810 */ /* 0x000fe40007ffe0ff */
[----:B-1----:R-:W-:Y:S01]  /*19040*/  IADD3 R3, R3, 0xffffffe, RZ ;  /* 0x0ffffffe03037810 */ /* 0x002fe20007ffe0ff */
[----:B------:R-:W-:Y:S01]  /*19050*/  IMAD.HI.U32 R14, R25, R5, RZ ;  /* 0x00000005190e7227 */ /* 0x000fe200078e00ff */
[----:B------:R-:W-:-:S02]  /*19060*/  ISETP.GT.U32.AND P2, PT, R4, R10, PT ;  /* 0x0000000a0400720c */ /* 0x000fc40003f44070 */
[----:B------:R-:W-:Y:S01]  /*19070*/  IABS R0, R11 ;  /* 0x0000000b00007213 */ /* 0x000fe20000000000 */
[----:B------:R-:W-:Y:S01]  /*19080*/  @!P5 IMAD.IADD R15, R15, 0x1, -R4 ;  /* 0x000000010f0fd824 */ /* 0x000fe200078e0a04 */
[----:B------:R-:W0:Y:S01]  /*19090*/  F2I.FTZ.U32.TRUNC.NTZ R3, R3 ;  /* 0x0000000300037305 */ /* 0x000e22000021f000 */
[----:B------:R-:W-:Y:S02]  /*190a0*/  IMAD.MOV R14, RZ, RZ, -R14 ;  /* 0x000000ffff0e7224 */ /* 0x000fe400078e0a0e */
[----:B------:R-:W-:Y:S01]  /*190b0*/  @!P6 IMAD.IADD R2, R2, 0x1, -R4 ;  /* 0x000000010202e824 */ /* 0x000fe200078e0a04 */
[C---:B------:R-:W-:Y:S01]  /*190c0*/  ISETP.GT.U32.AND P5, PT, R4.reuse, R15, PT ;  /* 0x0000000f0400720c */ /* 0x040fe20003fa4070 */
[----:B------:R-:W-:Y:S02]  /*190d0*/  IMAD R5, R4, R14, R5 ;  /* 0x0000000e04057224 */ /* 0x000fe400078e0205 */
[----:B------:R-:W-:Y:S01]  /*190e0*/  IMAD.HI.U32 R16, R25, R0, RZ ;  /* 0x0000000019107227 */ /* 0x000fe200078e00ff */
[----:B------:R1:W-:Y:S01]  /*190f0*/  STL [R1+0x208], R6 ;  /* 0x0002080601007387 */ /* 0x0003e20000100800 */
[----:B------:R-:W-:-:S02]  /*19100*/  ISETP.GE.AND P6, PT, R11, RZ, PT ;  /* 0x000000ff0b00720c */ /* 0x000fc40003fc6270 */
[----:B------:R-:W-:Y:S01]  /*19110*/  IADD3 R11, R13, 0x1f, RZ ;  /* 0x0000001f0d0b7810 */ /* 0x000fe20007ffe0ff */
[----:B------:R-:W-:Y:S02]  /*19120*/  IMAD.MOV R16, RZ, RZ, -R16 ;  /* 0x000000ffff107224 */ /* 0x000fe400078e0a10 */
[----:B------:R-:W-:Y:S01]  /*19130*/  @!P2 IMAD.IADD R10, R10, 0x1, -R4 ;  /* 0x000000010a0aa824 */ /* 0x000fe200078e0a04 */
[C---:B------:R-:W-:Y:S01]  /*19140*/  ISETP.GT.U32.AND P2, PT, R4.reuse, R5, PT ;  /* 0x000000050400720c */ /* 0x040fe20003f44070 */
[----:B-1----:R-:W-:Y:S02]  /*19150*/  IMAD.MOV.U32 R6, RZ, RZ, R2 ;  /* 0x000000ffff067224 */ /* 0x002fe400078e0002 */
[----:B------:R-:W-:Y:S02]  /*19160*/  IMAD R0, R4, R16, R0 ;  /* 0x0000001004007224 */ /* 0x000fe400078e0200 */
[----:B------:R-:W-:Y:S01]  /*19170*/  @!P1 IMAD.MOV R6, RZ, RZ, -R6 ;  /* 0x000000ffff069224 */ /* 0x000fe200078e0a06 */
[----:B------:R-:W-:-:S02]  /*19180*/  ISETP.GE.AND P1, PT, R11, RZ, PT ;  /* 0x000000ff0b00720c */ /* 0x000fc40003f26270 */
[----:B------:R-:W-:Y:S01]  /*19190*/  IABS R11, R11 ;  /* 0x0000000b000b7213 */ /* 0x000fe20000000000 */
[----:B------:R-:W-:Y:S01]  /*191a0*/  @!P5 IMAD.IADD R15, R15, 0x1, -R4 ;  /* 0x000000010f0fd824 */ /* 0x000fe200078e0a04 */
[----:B------:R-:W-:Y:S01]  /*191b0*/  ISETP.GT.U32.AND P5, PT, R4, R0, PT ;  /* 0x000000000400720c */ /* 0x000fe20003fa4070 */
[----:B0-----:R-:W-:Y:S02]  /*191c0*/  IMAD.MOV R2, RZ, RZ, -R3 ;  /* 0x000000ffff027224 */ /* 0x001fe400078e0a03 */
[----:B------:R-:W-:-:S04]  /*191d0*/  IMAD.HI.U32 R16, R25, R11, RZ ;  /* 0x0000000b19107227 */ /* 0x000fc800078e00ff */
[----:B------:R-:W-:Y:S02]  /*191e0*/  IMAD.MOV.U32 R19, RZ, RZ, R2 ;  /* 0x000000ffff137224 */ /* 0x000fe400078e0002 */
[----:B------:R-:W-:Y:S02]  /*191f0*/  IMAD.MOV R16, RZ, RZ, -R16 ;  /* 0x000000ffff107224 */ /* 0x000fe400078e0a10 */
[----:B------:R-:W-:Y:S01]  /*19200*/  @!P2 IMAD.IADD R5, R5, 0x1, -R4 ;  /* 0x000000010505a824 */ /* 0x000fe200078e0a04 */
[----:B------:R-:W-:Y:S01]  /*19210*/  IABS R14, R13 ;  /* 0x0000000d000e7213 */ /* 0x000fe20000000000 */
[----:B------:R-:W-:Y:S02]  /*19220*/  IMAD.MOV.U32 R2, RZ, RZ, RZ ;  /* 0x000000ffff027224 */ /* 0x000fe400078e00ff */
[----:B------:R-:W-:Y:S01]  /*19230*/  IMAD R19, R19, R23, RZ ;  /* 0x0000001713137224 */ /* 0x000fe200078e02ff */
[C---:B------:R-:W-:Y:S01]  /*19240*/  ISETP.GT.U32.AND P2, PT, R4.reuse, R5, PT ;  /* 0x000000050400720c */ /* 0x040fe20003f44070 */
[----:B------:R-:W-:-:S02]  /*19250*/  IMAD R11, R4, R16, R11 ;  /* 0x00000010040b7224 */ /* 0x000fc400078e020b */
[----:B------:R-:W-:Y:S02]  /*19260*/  IMAD.MOV.U32 R8, RZ, RZ, R10 ;  /* 0x000000ffff087224 */ /* 0x000fe400078e000a */
[----:B------:R-:W-:Y:S01]  /*19270*/  IMAD.HI.U32 R2, R3, R19, R2 ;  /* 0x0000001303027227 */ /* 0x000fe200078e0002 */
[----:B------:R-:W-:-:S03]  /*19280*/  IADD3 R3, R13, 0x1e, RZ ;  /* 0x0000001e0d037810 */ /* 0x000fc60007ffe0ff */
[----:B------:R-:W-:Y:S01]  /*19290*/  IMAD.HI.U32 R17, R25, R14, RZ ;  /* 0x0000000e19117227 */ /* 0x000fe200078e00ff */
[----:B------:R0:W-:Y:S03]  /*192a0*/  STL [R1+0x1e8], R6 ;  /* 0x0001e80601007387 */ /* 0x0001e60000100800 */
[----:B------:R-:W-:Y:S02]  /*192b0*/  @!P5 IMAD.IADD R0, R0, 0x1, -R4 ;  /* 0x000000010000d824 */ /* 0x000fe400078e0a04 */
[----:B------:R-:W-:Y:S01]  /*192c0*/  @!P0 IMAD.MOV R8, RZ, RZ, -R8 ;  /* 0x000000ffff088224 */ /* 0x000fe200078e0a08 */
[C---:B------:R-:W-:Y:S01]  /*192d0*/  ISETP.GT.U32.AND P0, PT, R4.reuse, R11, PT ;  /* 0x0000000b0400720c */ /* 0x040fe20003f04070 */
[----:B------:R-:W-:Y:S01]  /*192e0*/  IMAD.MOV R17, RZ, RZ, -R17 ;  /* 0x000000ffff117224 */ /* 0x000fe200078e0a11 */
[----:B------:R-:W-:Y:S01]  /*192f0*/  IABS R16, R3 ;  /* 0x0000000300107213 */ /* 0x000fe20000000000 */
[----:B0-----:R-:W-:Y:S01]  /*19300*/  IMAD.MOV.U32 R6, RZ, RZ, R15 ;  /* 0x000000ffff067224 */ /* 0x001fe200078e000f */
[C---:B------:R-:W-:Y:S01]  /*19310*/  ISETP.GT.U32.AND P5, PT, R4.reuse, R0, PT ;  /* 0x000000000400720c */ /* 0x040fe20003fa4070 */
[----:B------:R-:W-:-:S02]  /*19320*/  IMAD R14, R4, R17, R14 ;  /* 0x00000011040e7224 */ /* 0x000fc400078e020e */
[----:B------:R-:W-:Y:S02]  /*19330*/  @!P3 IMAD.MOV R6, RZ, RZ, -R6 ;  /* 0x000000ffff06b224 */ /* 0x000fe400078e0a06 */
[----:B------:R-:W-:Y:S01]  /*19340*/  IMAD.HI.U32 R10, R25, R16, RZ ;  /* 0x00000010190a7227 */ /* 0x000fe200078e00ff */
[----:B------:R-:W-:Y:S03]  /*19350*/  STL [R1+0x1a4], R8 ;  /* 0x0001a40801007387 */ /* 0x000fe60000100800 */
[----:B------:R-:W-:Y:S01]  /*19360*/  @!P2 IMAD.IADD R5, R5, 0x1, -R4 ;  /* 0x000000010505a824 */ /* 0x000fe200078e0a04 */
[----:B------:R-:W-:Y:S01]  /*19370*/  ISETP.GT.U32.AND P3, PT, R4, R14, PT ;  /* 0x0000000e0400720c */ /* 0x000fe20003f64070 */
[----:B------:R-:W-:Y:S01]  /*19380*/  IMAD.MOV R17, RZ, RZ, -R10 ;  /* 0x000000ffff117224 */ /* 0x000fe200078e0a0a */
[----:B------:R0:W-:Y:S01]  /*19390*/  STL [R1+0x184], R6 ;  /* 0x0001840601007387 */ /* 0x0001e20000100800 */
[----:B------:R-:W-:-:S02]  /*193a0*/  @!P0 IMAD.IADD R11, R11, 0x1, -R4 ;  /* 0x000000010b0b8824 */ /* 0x000fc400078e0a04 */
[----:B------:R-:W-:Y:S02]  /*193b0*/  @!P5 IMAD.IADD R0, R0, 0x1, -R4 ;  /* 0x000000010000d824 */ /* 0x000fe400078e0a04 */
[----:B0-----:R-:W-:-:S04]  /*193c0*/  IMAD.MOV.U32 R6, RZ, RZ, R5 ;  /* 0x000000ffff067224 */ /* 0x001fc800078e0005 */
[----:B------:R-:W-:Y:S01]  /*193d0*/  @!P4 IMAD.MOV R6, RZ, RZ, -R6 ;  /* 0x000000ffff06c224 */ /* 0x000fe200078e0a06 */
[----:B------:R-:W-:Y:S01]  /*193e0*/  ISETP.GT.U32.AND P4, PT, R4, R11, PT ;  /* 0x0000000b0400720c */ /* 0x000fe20003f84070 */
[----:B------:R-:W-:Y:S02]  /*193f0*/  @!P3 IMAD.IADD R14, R14, 0x1, -R4 ;  /* 0x000000010e0eb824 */ /* 0x000fe400078e0a04 */
[----:B------:R-:W-:-:S03]  /*19400*/  IMAD R17, R4, R17, R16 ;  /* 0x0000001104117224 */ /* 0x000fc600078e0210 */
[----:B------:R-:W-:-:S07]  /*19410*/  ISETP.GT.U32.AND P3, PT, R4, R14, PT ;  /* 0x0000000e0400720c */ /* 0x000fce0003f64070 */
[--C-:B------:R-:W-:Y:S01]  /*19420*/  @!P4 IMAD.IADD R11, R11, 0x1, -R4.reuse ;  /* 0x000000010b0bc824 */ /* 0x100fe200078e0a04 */
[----:B------:R-:W-:Y:S02]  /*19430*/  ISETP.GT.U32.AND P4, PT, R4, R17, PT ;  /* 0x000000110400720c */ /* 0x000fe40003f84070 */
[----:B------:R-:W-:Y:S02]  /*19440*/  ISETP.GE.AND P2, PT, R3, RZ, PT ;  /* 0x000000ff0300720c */ /* 0x000fe40003f46270 */
[C---:B------:R-:W-:Y:S01]  /*19450*/  IADD3 R20, R13.reuse, 0x1b, RZ ;  /* 0x0000001b0d147810 */ /* 0x040fe20007ffe0ff */
[----:B------:R-:W-:Y:S01]  /*19460*/  @!P3 IMAD.IADD R14, R14, 0x1, -R4 ;  /* 0x000000010e0eb824 */ /* 0x000fe200078e0a04 */
[C---:B------:R-:W-:Y:S02]  /*19470*/  IADD3 R3, R13.reuse, 0x1c, RZ ;  /* 0x0000001c0d037810 */ /* 0x040fe40007ffe0ff */
[----:B------:R-:W-:-:S05]  /*19480*/  ISETP.GE.AND P3, PT, R13, RZ, PT ;  /* 0x000000ff0d00720c */ /* 0x000fca0003f66270 */
[----:B------:R-:W-:Y:S01]  /*19490*/  @!P4 IMAD.IADD R17, R17, 0x1, -R4 ;  /* 0x000000011111c824 */ /* 0x000fe200078e0a04 */
[----:B------:R0:W-:Y:S04]  /*194a0*/  STL [R1+0x17c], R6 ;  /* 0x00017c0601007387 */ /* 0x0001e80000100800 */
[----:B------:R-:W-:Y:S02]  /*194b0*/  ISETP.GT.U32.AND P4, PT, R4, R17, PT ;  /* 0x000000110400720c */ /* 0x000fe40003f84070 */
[----:B------:R-:W-:Y:S01]  /*194c0*/  IADD3 R16, R13, 0x1a, RZ ;  /* 0x0000001a0d107810 */ /* 0x000fe20007ffe0ff */
[----:B0-----:R-:W-:-:S03]  /*194d0*/  IMAD.MOV.U32 R6, RZ, RZ, R14 ;  /* 0x000000ffff067224 */ /* 0x001fc600078e000e */
[----:B------:R-:W-:Y:S01]  /*194e0*/  IABS R15, R16 ;  /* 0x00000010000f7213 */ /* 0x000fe20000000000 */
[----:B------:R-:W-:Y:S01]  /*194f0*/  @!P3 IMAD.MOV R6, RZ, RZ, -R6 ;  /* 0x000000ffff06b224 */ /* 0x000fe200078e0a06 */
[----:B------:R-:W-:Y:S01]  /*19500*/  ISETP.GE.AND P3, PT, R3, RZ, PT ;  /* 0x000000ff0300720c */ /* 0x000fe20003f66270 */
[----:B------:R-:W-:-:S04]  /*19510*/  @!P6 IMAD.MOV R0, RZ, RZ, -R0 ;  /* 0x000000ffff00e224 */ /* 0x000fc800078e0a00 */
[----:B------:R-:W-:Y:S01]  /*19520*/  @!P4 IMAD.IADD R17, R17, 0x1, -R4 ;  /* 0x000000011111c824 */ /* 0x000fe200078e0a04 */
[----:B------:R0:W-:Y:S01]  /*19530*/  STL [R1+0x15c], R0 ;  /* 0x00015c0001007387 */ /* 0x0001e20000100800 */
[----:B--2---:R-:W-:-:S05]  /*19540*/  IABS R19, R7 ;  /* 0x0000000700137213 */ /* 0x004fca0000000000 */
[----:B------:R-:W-:-:S04]  /*19550*/  IMAD.HI.U32 R2, R2, R19, RZ ;  /* 0x0000001302027227 */ /* 0x000fc800078e00ff */
[----:B------:R-:W-:-:S04]  /*19560*/  IMAD.MOV R2, RZ, RZ, -R2 ;  /* 0x000000ffff027224 */ /* 0x000fc800078e0a02 */
[----:B------:R-:W-:-:S05]  /*19570*/  IMAD R10, R23, R2, R19 ;  /* 0x00000002170a7224 */ /* 0x000fca00078e0213 */
[----:B------:R-:W-:Y:S02]  /*19580*/  ISETP.GT.U32.AND P5, PT, R23, R10, PT ;  /* 0x0000000a1700720c */ /* 0x000fe40003fa4070 */
[----:B------:R-:W-:-:S04]  /*19590*/  IADD3 R2, R13, 0x1d, RZ ;  /* 0x0000001d0d027810 */ /* 0x000fc80007ffe0ff */
[----:B------:R-:W-:-:S07]  /*195a0*/  IABS R5, R2 ;  /* 0x0000000200057213 */ /* 0x000fce0000000000 */
[----:B------:R-:W-:Y:S02]  /*195b0*/  @!P5 IMAD.IADD R10, R10, 0x1, -R23 ;  /* 0x000000010a0ad824 */ /* 0x000fe400078e0a17 */
[----:B------:R-:W-:-:S03]  /*195c0*/  IMAD.HI.U32 R22, R25, R5, RZ ;  /* 0x0000000519167227 */ /* 0x000fc600078e00ff */
[----:B------:R-:W-:Y:S01]  /*195d0*/  ISETP.GT.U32.AND P5, PT, R23, R10, PT ;  /* 0x0000000a1700720c */ /* 0x000fe20003fa4070 */
[----:B------:R-:W-:Y:S01]  /*195e0*/  IMAD.MOV R22, RZ, RZ, -R22 ;  /* 0x000000ffff167224 */ /* 0x000fe200078e0a16 */
[----:B------:R-:W-:Y:S02]  /*195f0*/  ISETP.GE.AND P0, PT, R2, RZ, PT ;  /* 0x000000ff0200720c */ /* 0x000fe40003f06270 */
[----:B------:R-:W-:Y:S01]  /*19600*/  IABS R19, R20 ;  /* 0x0000001400137213 */ /* 0x000fe20000000000 */
[----:B------:R-:W-:Y:S01]  /*19610*/  IMAD R5, R4, R22, R5 ;  /* 0x0000001604057224 */ /* 0x000fe200078e0205 */
[----:B------:R-:W-:-:S03]  /*19620*/  IABS R2, R3 ;  /* 0x0000000300027213 */ /* 0x000fc60000000000 */
[----:B------:R-:W-:-:S04]  /*19630*/  IMAD.HI.U32 R22, R25, R19, RZ ;  /* 0x0000001319167227 */ /* 0x000fc800078e00ff */
[----:B------:R-:W-:Y:S01]  /*19640*/  @!P5 IMAD.IADD R10, R10, 0x1, -R23 ;  /* 0x000000010a0ad824 */ /* 0x000fe200078e0a17 */
[----:B------:R-:W-:Y:S01]  /*19650*/  ISETP.GT.U32.AND P5, PT, R4, R5, PT ;  /* 0x000000050400720c */ /* 0x000fe20003fa4070 */
[----:B------:R-:W-:-:S04]  /*19660*/  IMAD.HI.U32 R21, R25, R2, RZ ;  /* 0x0000000219157227 */ /* 0x000fc800078e00ff */
[----:B------:R-:W-:Y:S02]  /*19670*/  IMAD.MOV R22, RZ, RZ, -R22 ;  /* 0x000000ffff167224 */ /* 0x000fe400078e0a16 */
[----:B------:R-:W-:Y:S02]  /*19680*/  IMAD.MOV R21, RZ, RZ, -R21 ;  /* 0x000000ffff157224 */ /* 0x000fe400078e0a15 */
[C---:B------:R-:W-:Y:S02]  /*19690*/  IMAD R3, R4.reuse, R22, R19 ;  /* 0x0000001604037224 */ /* 0x040fe400078e0213 */
[C---:B------:R-:W-:Y:S02]  /*196a0*/  IMAD R2, R4.reuse, R21, R2 ;  /* 0x0000001504027224 */ /* 0x040fe400078e0202 */
[----:B------:R-:W-:Y:S01]  /*196b0*/  @!P5 IMAD.IADD R5, R5, 0x1, -R4 ;  /* 0x000000010505d824 */ /* 0x000fe200078e0a04 */
[C---:B------:R-:W-:Y:S01]  /*196c0*/  ISETP.GT.U32.AND P4, PT, R4.reuse, R3, PT ;  /* 0x000000030400720c */ /* 0x040fe20003f84070 */
[----:B------:R-:W-:Y:S01]  /*196d0*/  IMAD.HI.U32 R21, R25, R15, RZ ;  /* 0x0000000f19157227 */ /* 0x000fe200078e00ff */
[----:B------:R-:W-:-:S02]  /*196e0*/  ISETP.GT.U32.AND P6, PT, R4, R2, PT ;  /* 0x000000020400720c */ /* 0x000fc40003fc4070 */
[C---:B------:R-:W-:Y:S01]  /*196f0*/  ISETP.GT.U32.AND P5, PT, R4.reuse, R5, PT ;  /* 0x000000050400720c */ /* 0x040fe20003fa4070 */
[----:B------:R-:W-:Y:S01]  /*19700*/  IMAD.MOV R21, RZ, RZ, -R21 ;  /* 0x000000ffff157224 */ /* 0x000fe200078e0a15 */
[----:B------:R1:W-:Y:S03]  /*19710*/  STL [R1+0x158], R6 ;  /* 0x0001580601007387 */ /* 0x0003e60000100800 */
[----:B0-----:R-:W-:Y:S01]  /*19720*/  IMAD R0, R4, R21, R15 ;  /* 0x0000001504007224 */ /* 0x001fe200078e020f */
[----:B------:R-:W-:-:S03]  /*19730*/  IADD3 R15, R13, 0x18, RZ ;  /* 0x000000180d0f7810 */ /* 0x000fc60007ffe0ff */
[--C-:B------:R-:W-:Y:S02]  /*19740*/  @!P4 IMAD.IADD R3, R3, 0x1, -R4.reuse ;  /* 0x000000010303c824 */ /* 0x100fe400078e0a04 */
[----:B-1----:R-:W-:Y:S01]  /*19750*/  IMAD.MOV.U32 R6, RZ, RZ, R17 ;  /* 0x000000ffff067224 */ /* 0x002fe200078e0011 */
[----:B------:R-:W-:Y:S01]  /*19760*/  IABS R23, R15 ;  /* 0x0000000f00177213 */ /* 0x000fe20000000000 */
[----:B------:R-:W-:Y:S01]  /*19770*/  @!P6 IMAD.IADD R2, R2, 0x1, -R4 ;  /* 0x000000010202e824 */ /* 0x000fe200078e0a04 */
[----:B------:R-:W-:Y:S01]  /*19780*/  IADD3 R14, R13, 0x19, RZ ;  /* 0x000000190d0e7810 */ /* 0x000fe20007ffe0ff */
[----:B------:R-:W-:Y:S01]  /*19790*/  @!P2 IMAD.MOV R6, RZ, RZ, -R6 ;  /* 0x000000ffff06a224 */ /* 0x000fe200078e0a06 */
[----:B------:R-:W-:Y:S01]  /*197a0*/  ISETP.GT.U32.AND P2, PT, R4, R0, PT ;  /* 0x000000000400720c */ /* 0x000fe20003f44070 */
[----:B------:R-:W-:Y:S01]  /*197b0*/  @!P5 IMAD.IADD R5, R5, 0x1, -R4 ;  /* 0x000000010505d824 */ /* 0x000fe200078e0a04 */
[----:B------:R-:W-:Y:S01]  /*197c0*/  ISETP.GE.AND P5, PT, R20, RZ, PT ;  /* 0x000000ff1400720c */ /* 0x000fe20003fa6270 */
[----:B------:R-:W-:Y:S01]  /*197d0*/  IMAD.HI.U32 R20, R25, R23, RZ ;  /* 0x0000001719147227 */ /* 0x000fe200078e00ff */
[----:B------:R-:W-:-:S02]  /*197e0*/  ISETP.GT.U32.AND P4, PT, R4, R3, PT ;  /* 0x000000030400720c */ /* 0x000fc40003f84070 */
[----:B------:R-:W-:Y:S02]  /*197f0*/  IABS R19, R14 ;  /* 0x0000000e00137213 */ /* 0x000fe40000000000 */
[C---:B------:R-:W-:Y:S01]  /*19800*/  ISETP.GT.U32.AND P6, PT, R4.reuse, R2, PT ;  /* 0x000000020400720c */ /* 0x040fe20003fc4070 */
[----:B------:R-:W-:Y:S02]  /*19810*/  IMAD.MOV R20, RZ, RZ, -R20 ;  /* 0x000000ffff147224 */ /* 0x000fe400078e0a14 */
[----:B------:R-:W-:Y:S01]  /*19820*/  IMAD.MOV.U32 R21, RZ, RZ, R19 ;  /* 0x000000ffff157224 */ /* 0x000fe200078e0013 */
[----:B------:R-:W-:Y:S01]  /*19830*/  IADD3 R19, R13, 0x17, RZ ;  /* 0x000000170d137810 */ /* 0x000fe20007ffe0ff */
[----:B------:R-:W-:Y:S02]  /*19840*/  IMAD R23, R4, R20, R23 ;  /* 0x0000001404177224 */ /* 0x000fe400078e0217 */
[----:B------:R-:W-:Y:S01]  /*19850*/  IMAD.HI.U32 R22, R25, R21, RZ ;  /* 0x0000001519167227 */ /* 0x000fe200078e00ff */
[----:B------:R-:W-:Y:S01]  /*19860*/  IABS R17, R19 ;  /* 0x0000001300117213 */ /* 0x000fe20000000000 */
[----:B------:R0:W-:Y:S02]  /*19870*/  STL [R1+0x144], R6 ;  /* 0x0001440601007387 */ /* 0x0001e40000100800 */
[----:B------:R-:W-:-:S02]  /*19880*/  @!P2 IMAD.IADD R0, R0, 0x1, -R4 ;  /* 0x000000010000a824 */ /* 0x000fc400078e0a04 */
[----:B------:R-:W-:Y:S01]  /*19890*/  @!P4 IMAD.IADD R3, R3, 0x1, -R4 ;  /* 0x000000010303c824 */ /* 0x000fe200078e0a04 */
[C---:B------:R-:W-:Y:S01]  /*198a0*/  ISETP.GT.U32.AND P4, PT, R4.reuse, R23, PT ;  /* 0x000000170400720c */ /* 0x040fe20003f84070 */
[----:B------:R-:W-:Y:S01]  /*198b0*/  IMAD.MOV R22, RZ, RZ, -R22 ;  /* 0x000000ffff167224 */ /* 0x000fe200078e0a16 */
[----:B------:R-:W-:Y:S01]  /*198c0*/  ISETP.GT.U32.AND P2, PT, R4, R0, PT ;  /* 0x000000000400720c */ /* 0x000fe20003f44070 */
[----:B------:R-:W-:Y:S02]  /*198d0*/  @!P6 IMAD.IADD R2, R2, 0x1, -R4 ;  /* 0x000000010202e824 */ /* 0x000fe400078e0a04 */
[----:B0-----:R-:W-:Y:S02]  /*198e0*/  IMAD.MOV.U32 R6, RZ, RZ, R5 ;  /* 0x000000ffff067224 */ /* 0x001fe400078e0005 */
[----:B------:R-:W-:-:S04]  /*198f0*/  IMAD.HI.U32 R5, R25, R17, RZ ;  /* 0x0000001119057227 */ /* 0x000fc800078e00ff */
[----:B------:R-:W-:Y:S01]  /*19900*/  @!P0 IMAD.MOV R6, RZ, RZ, -R6 ;  /* 0x000000ffff068224 */ /* 0x000fe200078e0a06 */
[----:B------:R-:W-:Y:S01]  /*19910*/  ISETP.GE.AND P0, PT, R16, RZ, PT ;  /* 0x000000ff1000720c */ /* 0x000fe20003f06270 */
[C---:B------:R-:W-:Y:S02]  /*19920*/  IMAD R21, R4.reuse, R22, R21 ;  /* 0x0000001604157224 */ /* 0x040fe400078e0215 */
[----:B------:R-:W-:Y:S02]  /*19930*/  @!P3 IMAD.MOV R2, RZ, RZ, -R2 ;  /* 0x000000ffff02b224 */ /* 0x000fe400078e0a02 */
[----:B------:R-:W-:Y:S01]  /*19940*/  IMAD.MOV R16, RZ, RZ, -R5 ;  /* 0x000000ffff107224 */ /* 0x000fe200078e0a05 */
[----:B------:R0:W-:Y:S01]  /*19950*/  STL [R1+0x124], R6 ;  /* 0x0001240601007387 */ /* 0x0001e20000100800 */
[----:B------:R-:W-:-:S03]  /*19960*/  ISETP.GT.U32.AND P6, PT, R4, R21, PT ;  /* 0x000000150400720c */ /* 0x000fc60003fc4070 */
[----:B------:R1:W-:Y:S01]  /*19970*/  STL [R1+0x100], R2 ;  /* 0x0001000201007387 */ /* 0x0003e20000100800 */
[--C-:B------:R-:W-:Y:S02]  /*19980*/  @!P4 IMAD.IADD R23, R23, 0x1, -R4.reuse ;  /* 0x000000011717c824 */ /* 0x100fe400078e0a04 */
[----:B------:R-:W-:Y:S02]  /*19990*/  @!P2 IMAD.IADD R0, R0, 0x1, -R4 ;  /* 0x000000010000a824 */ /* 0x000fe400078e0a04 */
[----:B0-----:R-:W-:Y:S02]  /*199a0*/  IMAD.MOV.U32 R6, RZ, RZ, R3 ;  /* 0x000000ffff067224 */ /* 0x001fe400078e0003 */
[----:B-1----:R-:W-:Y:S01]  /*199b0*/  IMAD R2, R4, R16, R17 ;  /* 0x0000001004027224 */ /* 0x002fe200078e0211 */
[----:B------:R-:W-:Y:S01]  /*199c0*/  IADD3 R5, R13, 0x16, RZ ;  /* 0x000000160d057810 */ /* 0x000fe20007ffe0ff */
[----:B------:R-:W-:-:S03]  /*199d0*/  @!P5 IMAD.MOV R6, RZ, RZ, -R6 ;  /* 0x000000ffff06d224 */ /* 0x000fc600078e0a06 */
[C---:B------:R-:W-:Y:S02]  /*199e0*/  ISETP.GT.U32.AND P2, PT, R4.reuse, R2, PT ;  /* 0x000000020400720c */ /* 0x040fe40003f44070 */
[C---:B------:R-:W-:Y:S01]  /*199f0*/  ISETP.GT.U32.AND P5, PT, R4.reuse, R23, PT ;  /* 0x000000170400720c */ /* 0x040fe20003fa4070 */
[----:B------:R-:W-:Y:S01]  /*19a00*/  @!P6 IMAD.IADD R21, R21, 0x1, -R4 ;  /* 0x000000011515e824 */ /* 0x000fe200078e0a04 */
[----:B------:R-:W-:Y:S01]  /*19a10*/  IABS R16, R5 ;  /* 0x0000000500107213 */ /* 0x000fe20000000000 */
[----:B------:R0:W-:Y:S01]  /*19a20*/  STL [R1+0xe8], R6 ;  /* 0x0000e80601007387 */ /* 0x0001e20000100800 */
[----:B------:R-:W-:Y:S02]  /*19a30*/  ISETP.GE.AND P4, PT, R15, RZ, PT ;  /* 0x000000ff0f00720c */ /* 0x000fe40003f86270 */
[----:B------:R-:W-:Y:S01]  /*19a40*/  ISETP.GT.U32.AND P3, PT, R4, R21, PT ;  /* 0x000000150400720c */ /* 0x000fe20003f64070 */
[----:B------:R-:W-:-:S04]  /*19a50*/  IMAD.HI.U32 R15, R25, R16, RZ ;  /* 0x00000010190f7227 */ /* 0x000fc800078e00ff */
[----:B0-----:R-:W-:Y:S02]  /*19a60*/  IMAD.MOV.U32 R6, RZ, RZ, R0 ;  /* 0x000000ffff067224 */ /* 0x001fe400078e0000 */
[----:B------:R-:W-:Y:S02]  /*19a70*/  @!P2 IMAD.IADD R2, R2, 0x1, -R4 ;  /* 0x000000010202a824 */ /* 0x000fe400078e0a04 */
[----:B------:R-:W-:Y:S01]  /*19a80*/  @!P0 IMAD.MOV R6, RZ, RZ, -R6 ;  /* 0x000000ffff068224 */ /* 0x000fe200078e0a06 */
[----:B------:R-:W-:Y:S01]  /*19a90*/  ISETP.GE.AND P6, PT, R14, RZ, PT ;  /* 0x000000ff0e00720c */ /* 0x000fe20003fc6270 */
[----:B------:R-:W-:Y:S01]  /*19aa0*/  IMAD.MOV R15, RZ, RZ, -R15 ;  /* 0x000000ffff0f7224 */ /* 0x000fe200078e0a0f */
[----:B------:R-:W-:Y:S01]  /*19ab0*/  IADD3 R14, R13, 0x15, RZ ;  /* 0x000000150d0e7810 */ /* 0x000fe20007ffe0ff */
[----:B------:R-:W-:Y:S01]  /*19ac0*/  @!P5 IMAD.IADD R23, R23, 0x1, -R4 ;  /* 0x000000011717d824 */ /* 0x000fe200078e0a04 */
[C---:B------:R-:W-:Y:S01]  /*19ad0*/  ISETP.GT.U32.AND P0, PT, R4.reuse, R2, PT ;  /* 0x000000020400720c */ /* 0x040fe20003f04070 */
[----:B------:R0:W-:Y:S01]  /*19ae0*/  STL [R1+0xe0], R6 ;  /* 0x0000e00601007387 */ /* 0x0001e20000100800 */
[----:B------:R-:W-:Y:S01]  /*19af0*/  IMAD R16, R4, R15, R16 ;  /* 0x0000000f04107224 */ /* 0x000fe200078e0210 */
[----:B------:R-:W-:Y:S01]  /*19b00*/  IABS R3, R14 ;  /* 0x0000000e00037213 */ /* 0x000fe20000000000 */
[----:B------:R-:W-:Y:S01]  /*19b10*/  @!P3 IMAD.IADD R21, R21, 0x1, -R4 ;  /* 0x000000011515b824 */ /* 0x000fe200078e0a04 */
[----:B------:R-:W-:Y:S01]  /*19b20*/  ISETP.GE.AND P3, PT, R19, RZ, PT ;  /* 0x000000ff1300720c */ /* 0x000fe20003f66270 */
[----:B0-----:R-:W-:-:S02]  /*19b30*/  IMAD.MOV.U32 R6, RZ, RZ, R23 ;  /* 0x000000ffff067224 */ /* 0x001fc400078e0017 */
[----:B------:R-:W-:-:S04]  /*19b40*/  IMAD.HI.U32 R0, R25, R3, RZ ;  /* 0x0000000319007227 */ /* 0x000fc800078e00ff */
[----:B------:R-:W-:Y:S01]  /*19b50*/  @!P4 IMAD.MOV R6, RZ, RZ, -R6 ;  /* 0x000000ffff06c224 */ /* 0x000fe200078e0a06 */
[----:B------:R-:W-:Y:S01]  /*19b60*/  ISETP.GT.U32.AND P4, PT, R4, R16, PT ;  /* 0x000000100400720c */ /* 0x000fe20003f84070 */
[----:B------:R-:W-:Y:S02]  /*19b70*/  IMAD.MOV R0, RZ, RZ, -R0 ;  /* 0x000000ffff007224 */ /* 0x000fe400078e0a00 */
[----:B------:R-:W-:Y:S02]  /*19b80*/  @!P0 IMAD.IADD R2, R2, 0x1, -R4 ;  /* 0x0000000102028824 */ /* 0x000fe400078e0a04 */
[----:B------:R-:W-:Y:S02]  /*19b90*/  IMAD R24, R4, R0, R3 ;  /* 0x0000000004187224 */ /* 0x000fe400078e0203 */
[----:B------:R-:W-:Y:S01]  /*19ba0*/  IMAD.MOV.U32 R3, RZ, RZ, R2 ;  /* 0x000000ffff037224 */ /* 0x000fe200078e0002 */
[----:B------:R-:W-:-:S03]  /*19bb0*/  IADD3 R0, R13, 0x14, RZ ;  /* 0x000000140d007810 */ /* 0x000fc60007ffe0ff */
[----:B------:R-:W-:Y:S02]  /*19bc0*/  @!P3 IMAD.MOV R3, RZ, RZ, -R3 ;  /* 0x000000ffff03b224 */ /* 0x000fe400078e0a03 */
[----:B------:R-:W-:Y:S01]  /*19bd0*/  @!P4 IMAD.IADD R16, R16, 0x1, -R4 ;  /* 0x000000011010c824 */ /* 0x000fe200078e0a04 */
[----:B------:R-:W-:Y:S01]  /*19be0*/  ISETP.GT.U32.AND P3, PT, R4, R24, PT ;  /* 0x000000180400720c */ /* 0x000fe20003f64070 */
[----:B------:R-:W-:Y:S01]  /*19bf0*/  IMAD.MOV.U32 R8, RZ, RZ, R21 ;  /* 0x000000ffff087224 */ /* 0x000fe200078e0015 */
[----:B------:R-:W-:Y:S02]  /*19c00*/  ISETP.GE.AND P2, PT, R5, RZ, PT ;  /* 0x000000ff0500720c */ /* 0x000fe40003f46270 */
[----:B------:R-:W-:Y:S02]  /*19c10*/  ISETP.GE.AND P5, PT, R14, RZ, PT ;  /* 0x000000ff0e00720c */ /* 0x000fe40003fa6270 */
[----:B------:R-:W-:Y:S02]  /*19c20*/  IADD3 R5, R13, 0x13, RZ ;  /* 0x000000130d057810 */ /* 0x000fe40007ffe0ff */
[----:B------:R-:W-:-:S02]  /*19c30*/  IABS R14, R0 ;  /* 0x00000000000e7213 */ /* 0x000fc40000000000 */
[----:B------:R-:W-:Y:S01]  /*19c40*/  ISETP.GT.U32.AND P4, PT, R4, R16, PT ;  /* 0x000000100400720c */ /* 0x000fe20003f84070 */
[----:B------:R-:W-:Y:S01]  /*19c50*/  @!P6 IMAD.MOV R8, RZ, RZ, -R8 ;  /* 0x000000ffff08e224 */ /* 0x000fe200078e0a08 */
[----:B------:R-:W-:Y:S01]  /*19c60*/  ISETP.GE.AND P0, PT, R5, RZ, PT ;  /* 0x000000ff0500720c */ /* 0x000fe20003f06270 */
[----:B------:R-:W-:Y:S01]  /*19c70*/  IMAD.HI.U32 R17, R25, R14, RZ ;  /* 0x0000000e19117227 */ /* 0x000fe200078e00ff */
[----:B------:R-:W-:Y:S02]  /*19c80*/  IABS R5, R5 ;  /* 0x0000000500057213 */ /* 0x000fe40000000000 */
[----:B------:R-:W-:Y:S01]  /*19c90*/  ISETP.GE.AND P6, PT, R0, RZ, PT ;  /* 0x000000ff0000720c */ /* 0x000fe20003fc6270 */
[----:B------:R-:W-:Y:S01]  /*19ca0*/  STL [R1+0xb8], R8 ;  /* 0x0000b80801007387 */ /* 0x000fe20000100800 */
[----:B------:R-:W-:Y:S01]  /*19cb0*/  IADD3 R0, R13, 0x12, RZ ;  /* 0x000000120d007810 */ /* 0x000fe20007ffe0ff */
[----:B------:R-:W-:Y:S02]  /*19cc0*/  IMAD.HI.U32 R15, R25, R5, RZ ;  /* 0x00000005190f7227 */ /* 0x000fe400078e00ff */
[----:B------:R-:W-:Y:S02]  /*19cd0*/  STL [R1+0xc0], R6 ;  /* 0x0000c00601007387 */ /* 0x000fe40000100800 */
[----:B------:R-:W-:Y:S01]  /*19ce0*/  IMAD.MOV R17, RZ, RZ, -R17 ;  /* 0x000000ffff117224 */ /* 0x000fe200078e0a11 */
[----:B------:R-:W-:Y:S01]  /*19cf0*/  IADD3 R22, R13, 0x11, RZ ;  /* 0x000000110d167810 */ /* 0x000fe20007ffe0ff */
[----:B------:R0:W-:Y:S01]  /*19d00*/  STL [R1+0xdc], R3 ;  /* 0x0000dc0301007387 */ /* 0x0001e20000100800 */
[----:B------:R-:W-:-:S02]  /*19d10*/  @!P3 IMAD.IADD R24, R24, 0x1, -R4 ;  /* 0x000000011818b824 */ /* 0x000fc400078e0a04 */
[----:B------:R-:W-:Y:S02]  /*19d20*/  IMAD.MOV R15, RZ, RZ, -R15 ;  /* 0x000000ffff0f7224 */ /* 0x000fe400078e0a0f */
[----:B------:R-:W-:Y:S02]  /*19d30*/  IMAD R14, R4, R17, R14 ;  /* 0x00000011040e7224 */ /* 0x000fe400078e020e */
[----:B------:R-:W-:Y:S01]  /*19d40*/  @!P4 IMAD.IADD R16, R16, 0x1, -R4 ;  /* 0x000000011010c824 */ /* 0x000fe200078e0a04 */
[----:B0-----:R-:W-:Y:S02]  /*19d50*/  IABS R3, R0 ;  /* 0x0000000000037213 */ /* 0x001fe40000000000 */
[----:B------:R-:W-:Y:S02]  /*19d60*/  IABS R2, R22 ;  /* 0x0000001600027213 */ /* 0x000fe40000000000 */
[C---:B------:R-:W-:Y:S01]  /*19d70*/  ISETP.GT.U32.AND P3, PT, R4.reuse, R24, PT ;  /* 0x000000180400720c */ /* 0x040fe20003f64070 */
[----:B------:R-:W-:Y:S01]  /*19d80*/  IMAD.HI.U32 R20, R25, R3, RZ ;  /* 0x0000000319147227 */ /* 0x000fe200078e00ff */
[----:B------:R-:W-:-:S03]  /*19d90*/  ISETP.GT.U32.AND P4, PT, R4, R14, PT ;  /* 0x0000000e0400720c */ /* 0x000fc60003f84070 */
[----:B------:R-:W-:Y:S02]  /*19da0*/  IMAD R5, R4, R15, R5 ;  /* 0x0000000f04057224 */ /* 0x000fe400078e0205 */
[----:B------:R-:W-:Y:S02]  /*19db0*/  IMAD.MOV.U32 R6, RZ, RZ, R16 ;  /* 0x000000ffff067224 */ /* 0x000fe400078e0010 */
[----:B------:R-:W-:-:S04]  /*19dc0*/  IMAD.HI.U32 R19, R25, R2, RZ ;  /* 0x0000000219137227 */ /* 0x000fc800078e00ff */
[----:B------:R-:W-:Y:S02]  /*19dd0*/  IMAD.MOV R20, RZ, RZ, -R20 ;  /* 0x000000ffff147224 */ /* 0x000fe400078e0a14 */
[----:B------:R-:W-:Y:S01]  /*19de0*/  @!P2 IMAD.MOV R6, RZ, RZ, -R6 ;  /* 0x000000ffff06a224 */ /* 0x000fe200078e0a06 */
[C---:B------:R-:W-:Y:S01]  /*19df0*/  ISETP.GT.U32.AND P2, PT, R4.reuse, R5, PT ;  /* 0x000000050400720c */ /* 0x040fe20003f44070 */
[----:B------:R-:W-:Y:S01]  /*19e00*/  IMAD.MOV R19, RZ, RZ, -R19 ;  /* 0x000000ffff137224 */ /* 0x000fe200078e0a13 */
[----:B------:R-:W-:Y:S01]  /*19e10*/  IADD3 R17, R13, 0x10, RZ ;  /* 0x000000100d117810 */ /* 0x000fe20007ffe0ff */
[C---:B------:R-:W-:Y:S02]  /*19e20*/  IMAD R3, R4.reuse, R20, R3 ;  /* 0x0000001404037224 */ /* 0x040fe400078e0203 */
[----:B------:R-:W-:Y:S01]  /*19e30*/  IMAD R2, R4, R19, R2 ;  /* 0x0000001304027224 */ /* 0x000fe200078e0202 */
[----:B------:R-:W-:Y:S01]  /*19e40*/  IABS R15, R17 ;  /* 0x00000011000f7213 */ /* 0x000fe20000000000 */
[--C-:B------:R-:W-:Y:S01]  /*19e50*/  @!P3 IMAD.IADD R24, R24, 0x1, -R4.reuse ;  /* 0x000000011818b824 */ /* 0x100fe200078e0a04 */
[----:B------:R-:W-:Y:S01]  /*19e60*/  ISETP.GT.U32.AND P3, PT, R4, R3, PT ;  /* 0x000000030400720c */ /* 0x000fe20003f64070 */
[----:B------:R-:W-:Y:S01]  /*19e70*/  @!P4 IMAD.IADD R14, R14, 0x1, -R4 ;  /* 0x000000010e0ec824 */ /* 0x000fe200078e0a04 */
[----:B------:R-:W-:Y:S01]  /*19e80*/  ISETP.GT.U32.AND P4, PT, R4, R2, PT ;  /* 0x000000020400720c */ /* 0x000fe20003f84070 */
[----:B------:R-:W-:-:S04]  /*19e90*/  IMAD.HI.U32 R16, R25, R15, RZ ;  /* 0x0000000f19107227 */ /* 0x000fc800078e00ff */
[----:B------:R-:W-:Y:S01]  /*19ea0*/  @!P2 IMAD.IADD R5, R5, 0x1, -R4 ;  /* 0x000000010505a824 */ /* 0x000fe200078e0a04 */
[----:B------:R-:W-:Y:S01]  /*19eb0*/  ISETP.GT.U32.AND P2, PT, R4, R14, PT ;  /* 0x0000000e0400720c */ /* 0x000fe20003f44070 */
[----:B------:R-:W-:Y:S01]  /*19ec0*/  IMAD.MOV R16, RZ, RZ, -R16 ;  /* 0x000000ffff107224 */ /* 0x000fe200078e0a10 */
[----:B------:R-:W-:-:S03]  /*19ed0*/  IADD3 R20, R13, 0xf, RZ ;  /* 0x0000000f0d147810 */ /* 0x000fc60007ffe0ff */
[----:B------:R-:W-:Y:S01]  /*19ee0*/  IMAD R15, R4, R16, R15 ;  /* 0x00000010040f7224 */ /* 0x000fe200078e020f */
[----:B------:R-:W-:Y:S01]  /*19ef0*/  IABS R16, R20 ;  /* 0x0000001400107213 */ /* 0x000fe20000000000 */
[--C-:B------:R-:W-:Y:S01]  /*19f00*/  @!P3 IMAD.IADD R3, R3, 0x1, -R4.reuse ;  /* 0x000000010303b824 */ /* 0x100fe200078e0a04 */
[----:B------:R0:W-:Y:S01]  /*19f10*/  STL [R1+0xb4], R6 ;  /* 0x0000b40601007387 */ /* 0x0001e20000100800 */
[----:B------:R-:W-:Y:S01]  /*19f20*/  @!P4 IMAD.IADD R2, R2, 0x1, -R4 ;  /* 0x000000010202c824 */ /* 0x000fe200078e0a04 */
[----:B------:R-:W-:Y:S01]  /*19f30*/  IADD3 R19, R13, 0xe, RZ ;  /* 0x0000000e0d137810 */ /* 0x000fe20007ffe0ff */
[----:B------:R-:W-:Y:S01]  /*19f40*/  IMAD.HI.U32 R27, R25, R16, RZ ;  /* 0x00000010191b7227 */ /* 0x000fe200078e00ff */
[----:B------:R-:W-:-:S03]  /*19f50*/  ISETP.GT.U32.AND P4, PT, R4, R3, PT ;  /* 0x000000030400720c */ /* 0x000fc60003f84070 */
[----:B------:R-:W-:Y:S02]  /*19f60*/  @!P2 IMAD.IADD R14, R14, 0x1, -R4 ;  /* 0x000000010e0ea824 */ /* 0x000fe400078e0a04 */
[----:B0-----:R-:W-:Y:S01]  /*19f70*/  IMAD.MOV.U32 R6, RZ, RZ, R24 ;  /* 0x000000ffff067224 */ /* 0x001fe200078e0018 */
[C---:B------:R-:W-:Y:S01]  /*19f80*/  ISETP.GT.U32.AND P2, PT, R4.reuse, R15, PT ;  /* 0x0000000f0400720c */ /* 0x040fe20003f44070 */
[----:B------:R-:W-:Y:S01]  /*19f90*/  IMAD.MOV R27, RZ, RZ, -R27 ;  /* 0x000000ffff1b7224 */ /* 0x000fe200078e0a1b */
[----:B------:R-:W-:Y:S01]  /*19fa0*/  IABS R23, R19 ;  /* 0x0000001300177213 */ /* 0x000fe20000000000 */
[----:B------:R-:W-:Y:S01]  /*19fb0*/  @!P5 IMAD.MOV R6, RZ, RZ, -R6 ;  /* 0x000000ffff06d224 */ /* 0x000fe200078e0a06 */
[C---:B------:R-:W-:Y:S02]  /*19fc0*/  ISETP.GT.U32.AND P3, PT, R4.reuse, R5, PT ;  /* 0x000000050400720c */ /* 0x040fe40003f64070 */
[C---:B------:R-:W-:Y:S01]  /*19fd0*/  ISETP.GT.U32.AND P5, PT, R4.reuse, R2, PT ;  /* 0x000000020400720c */ /* 0x040fe20003fa4070 */
[----:B------:R-:W-:Y:S01]  /*19fe0*/  IMAD R16, R4, R27, R16 ;  /* 0x0000001b04107224 */ /* 0x000fe200078e0210 */
[----:B------:R-:W-:Y:S01]  /*19ff0*/  IADD3 R21, R13, 0xd, RZ ;  /* 0x0000000d0d157810 */ /* 0x000fe20007ffe0ff */
[----:B------:R-:W-:-:S04]  /*1a000*/  IMAD.HI.U32 R24, R25, R23, RZ ;  /* 0x0000001719187227 */ /* 0x000fc800078e00ff */
[----:B------:R-:W-:Y:S01]  /*1a010*/  @!P4 IMAD.IADD R3, R3, 0x1, -R4 ;  /* 0x000000010303c824 */ /* 0x000fe200078e0a04 */
[----:B------:R-:W-:Y:S01]  /*1a020*/  ISETP.GT.U32.AND P4, PT, R4, R16, PT ;  /* 0x000000100400720c */ /* 0x000fe20003f84070 */
[----:B------:R-:W-:Y:S01]  /*1a030*/  IMAD.MOV R24, RZ, RZ, -R24 ;  /* 0x000000ffff187224 */ /* 0x000fe200078e0a18 */
[----:B------:R-:W-:Y:S01]  /*1a040*/  IABS R26, R21 ;  /* 0x00000015001a7213 */ /* 0x000fe20000000000 */
[--C-:B------:R-:W-:Y:S01]  /*1a050*/  @!P2 IMAD.IADD R15, R15, 0x1, -R4.reuse ;  /* 0x000000010f0fa824 */ /* 0x100fe200078e0a04 */
[----:B------:R-:W-:Y:S01]  /*1a060*/  ISETP.GE.AND P2, PT, R17, RZ, PT ;  /* 0x000000ff1100720c */ /* 0x000fe20003f46270 */
[--C-:B------:R-:W-:Y:S01]  /*1a070*/  @!P3 IMAD.IADD R5, R5, 0x1, -R4.reuse ;  /* 0x000000010505b824 */ /* 0x100fe200078e0a04 */
[----:B------:R-:W-:Y:S01]  /*1a080*/  ISETP.GE.AND P3, PT, R0, RZ, PT ;  /* 0x000000ff0000720c */ /* 0x000fe20003f66270 */
[----:B------:R-:W-:Y:S01]  /*1a090*/  @!P5 IMAD.IADD R2, R2, 0x1, -R4 ;  /* 0x000000010202d824 */ /* 0x000fe200078e0a04 */
[----:B------:R-:W-:Y:S01]  /*1a0a0*/  ISETP.GE.AND P5, PT, R22, RZ, PT ;  /* 0x000000ff1600720c */ /* 0x000fe20003fa6270 */
[----:B------:R-:W-:-:S02]  /*1a0b0*/  IMAD R17, R4, R24, R23 ;  /* 0x0000001804117224 */ /* 0x000fc400078e0217 */
[----:B------:R-:W-:Y:S02]  /*1a0c0*/  IMAD.MOV.U32 R8, RZ, RZ, R14 ;  /* 0x000000ffff087224 */ /* 0x000fe400078e000e */
[----:B------:R-:W-:-:S04]  /*1a0d0*/  IMAD.HI.U32 R0, R25, R26, RZ ;  /* 0x0000001a19007227 */ /* 0x000fc800078e00ff */
[----:B------:R-:W-:Y:S01]  /*1a0e0*/  @!P6 IMAD.MOV R8, RZ, RZ, -R8 ;  /* 0x000000ffff08e224 */ /* 0x000fe200078e0a08 */
[----:B------:R-:W-:Y:S01]  /*1a0f0*/  ISETP.GT.U32.AND P6, PT, R4, R17, PT ;  /* 0x000000110400720c */ /* 0x000fe20003fc4070 */
[----:B------:R-:W-:Y:S01]  /*1a100*/  IMAD.MOV R0, RZ, RZ, -R0 ;  /* 0x000000ffff007224 */ /* 0x000fe200078e0a00 */
[----:B------:R0:W-:Y:S01]  /*1a110*/  STL [R1+0x98], R6 ;  /* 0x0000980601007387 */ /* 0x0001e20000100800 */
[----:B------:R-:W-:Y:S02]  /*1a120*/  @!P4 IMAD.IADD R16, R16, 0x1, -R4 ;  /* 0x000000011010c824 */ /* 0x000fe400078e0a04 */
[C---:B------:R-:W-:Y:S01]  /*1a130*/  IMAD R26, R4.reuse, R0, R26 ;  /* 0x00000000041a7224 */ /* 0x040fe200078e021a */
[C---:B------:R-:W-:Y:S02]  /*1a140*/  IADD3 R22, R13.reuse, 0xc, RZ ;  /* 0x0000000c0d167810 */ /* 0x040fe40007ffe0ff */
[----:B------:R-:W-:Y:S01]  /*1a150*/  ISETP.GT.U32.AND P4, PT, R4, R15, PT ;  /* 0x0000000f0400720c */ /* 0x000fe20003f84070 */
[----:B0-----:R-:W-:Y:S01]  /*1a160*/  IMAD.MOV.U32 R6, RZ, RZ, R5 ;  /* 0x000000ffff067224 */ /* 0x001fe200078e0005 */
[----:B------:R-:W-:Y:S01]  /*1a170*/  IADD3 R0, R13, 0xb, RZ ;  /* 0x0000000b0d007810 */ /* 0x000fe20007ffe0ff */
[----:B------:R-:W-:-:S02]  /*1a180*/  @!P5 IMAD.MOV R2, RZ, RZ, -R2 ;  /* 0x000000ffff02d224 */ /* 0x000fc400078e0a02 */
[----:B------:R-:W-:Y:S01]  /*1a190*/  @!P0 IMAD.MOV R6, RZ, RZ, -R6 ;  /* 0x000000ffff068224 */ /* 0x000fe200078e0a06 */
[C---:B------:R-:W-:Y:S01]  /*1a1a0*/  ISETP.GT.U32.AND P0, PT, R4.reuse, R16, PT ;  /* 0x000000100400720c */ /* 0x040fe20003f04070 */
[----:B------:R-:W-:Y:S01]  /*1a1b0*/  @!P3 IMAD.MOV R3, RZ, RZ, -R3 ;  /* 0x000000ffff03b224 */ /* 0x000fe200078e0a03 */
[----:B------:R-:W-:Y:S02]  /*1a1c0*/  ISETP.GT.U32.AND P5, PT, R4, R26, PT ;  /* 0x0000001a0400720c */ /* 0x000fe40003fa4070 */
[----:B------:R-:W-:Y:S01]  /*1a1d0*/  IABS R14, R22 ;  /* 0x00000016000e7213 */ /* 0x000fe20000000000 */
[----:B------:R-:W-:Y:S01]  /*1a1e0*/  STL [R1+0x68], R8 ;  /* 0x0000680801007387 */ /* 0x000fe20000100800 */
[----:B------:R-:W-:Y:S01]  /*1a1f0*/  @!P6 IMAD.IADD R17, R17, 0x1, -R4 ;  /* 0x000000011111e824 */ /* 0x000fe200078e0a04 */
[----:B------:R-:W-:Y:S02]  /*1a200*/  IABS R5, R0 ;  /* 0x0000000000057213 */ /* 0x000fe40000000000 */
[----:B------:R-:W-:Y:S01]  /*1a210*/  STL [R1+0x64], R6 ;  /* 0x0000640601007387 */ /* 0x000fe20000100800 */
[----:B------:R-:W-:-:S03]  /*1a220*/  ISETP.GE.AND P3, PT, R20, RZ, PT ;  /* 0x000000ff1400720c */ /* 0x000fc60003f66270 */
[----:B------:R0:W-:Y:S01]  /*1a230*/  STL [R1+0x60], R3 ;  /* 0x0000600301007387 */ /* 0x0001e20000100800 */
[----:B------:R-:W-:Y:S01]  /*1a240*/  ISETP.GT.U32.AND P6, PT, R4, R17, PT ;  /* 0x000000110400720c */ /* 0x000fe20003fc4070 */
[----:B------:R-:W-:Y:S02]  /*1a250*/  IMAD.MOV.U32 R20, RZ, RZ, R5 ;  /* 0x000000ffff147224 */ /* 0x000fe400078e0005 */
[----:B------:R1:W-:Y:S01]  /*1a260*/  STL [R1+0x5c], R2 ;  /* 0x00005c0201007387 */ /* 0x0003e20000100800 */
[----:B------:R-:W-:Y:S02]  /*1a270*/  @!P4 IMAD.IADD R15, R15, 0x1, -R4 ;  /* 0x000000010f0fc824 */ /* 0x000fe400078e0a04 */
[----:B0-----:R-:W-:Y:S01]  /*1a280*/  IMAD.MOV.U32 R3, RZ, RZ, R14 ;  /* 0x000000ffff037224 */ /* 0x001fe200078e000e */
[----:B------:R-:W-:Y:S02]  /*1a290*/  ISETP.GE.AND P4, PT, R19, RZ, PT ;  /* 0x000000ff1300720c */ /* 0x000fe40003f86270 */
[----:B-1----:R-:W-:Y:S01]  /*1a2a0*/  IADD3 R2, R13, 0xa, RZ ;  /* 0x0000000a0d027810 */ /* 0x002fe20007ffe0ff */
[----:B------:R-:W-:-:S03]  /*1a2b0*/  IMAD.HI.U32 R14, R25, R3, RZ ;  /* 0x00000003190e7227 */ /* 0x000fc600078e00ff */
[----:B------:R-:W-:Y:S01]  /*1a2c0*/  IABS R19, R2 ;  /* 0x0000000200137213 */ /* 0x000fe20000000000 */
[----:B------:R-:W-:Y:S01]  /*1a2d0*/  @!P0 IMAD.IADD R16, R16, 0x1, -R4 ;  /* 0x0000000110108824 */ /* 0x000fe200078e0a04 */
[----:B------:R-:W-:Y:S01]  /*1a2e0*/  ISETP.GE.AND P0, PT, R21, RZ, PT ;  /* 0x000000ff1500720c */ /* 0x000fe20003f06270 */
[----:B------:R-:W-:-:S04]  /*1a2f0*/  IMAD.HI.U32 R5, R25, R20, RZ ;  /* 0x0000001419057227 */ /* 0x000fc800078e00ff */
[----:B------:R-:W-:Y:S02]  /*1a300*/  @!P5 IMAD.IADD R26, R26, 0x1, -R4 ;  /* 0x000000011a1ad824 */ /* 0x000fe400078e0a04 */
[----:B------:R-:W-:Y:S02]  /*1a310*/  IMAD.MOV R21, RZ, RZ, -R14 ;  /* 0x000000ffff157224 */ /* 0x000fe400078e0a0e */
[----:B------:R-:W-:Y:S02]  /*1a320*/  IMAD.MOV R5, RZ, RZ, -R5 ;  /* 0x000000ffff057224 */ /* 0x000fe400078e0a05 */
[----:B------:R-:W-:Y:S01]  /*1a330*/  @!P2 IMAD.MOV R15, RZ, RZ, -R15 ;  /* 0x000000ffff0fa224 */ /* 0x000fe200078e0a0f */
[C---:B------:R-:W-:Y:S01]  /*1a340*/  ISETP.GT.U32.AND P2, PT, R4.reuse, R26, PT ;  /* 0x0000001a0400720c */ /* 0x040fe20003f44070 */
[----:B------:R-:W-:Y:S02]  /*1a350*/  IMAD.MOV.U32 R14, RZ, RZ, R19 ;  /* 0x000000ffff0e7224 */ /* 0x000fe400078e0013 */
[----:B------:R-:W-:-:S02]  /*1a360*/  IMAD R19, R4, R21, R3 ;  /* 0x0000001504137224 */ /* 0x000fc400078e0203 */
[C---:B------:R-:W-:Y:S02]  /*1a370*/  IMAD R20, R4.reuse, R5, R20 ;  /* 0x0000000504147224 */ /* 0x040fe400078e0214 */
[----:B------:R-:W-:Y:S01]  /*1a380*/  @!P6 IMAD.IADD R17, R17, 0x1, -R4 ;  /* 0x000000011111e824 */ /* 0x000fe200078e0a04 */
[----:B------:R-:W-:Y:S01]  /*1a390*/  ISETP.GT.U32.AND P6, PT, R4, R19, PT ;  /* 0x000000130400720c */ /* 0x000fe20003fc4070 */
[----:B------:R-:W-:-:S04]  /*1a3a0*/  IMAD.HI.U32 R3, R25, R14, RZ ;  /* 0x0000000e19037227 */ /* 0x000fc800078e00ff */
[----:B------:R-:W-:Y:S01]  /*1a3b0*/  @!P4 IMAD.MOV R17, RZ, RZ, -R17 ;  /* 0x000000ffff11c224 */ /* 0x000fe200078e0a11 */
[----:B------:R-:W-:Y:S01]  /*1a3c0*/  ISETP.GT.U32.AND P4, PT, R4, R20, PT ;  /* 0x000000140400720c */ /* 0x000fe20003f84070 */
[----:B------:R-:W-:Y:S02]  /*1a3d0*/  IMAD.MOV R3, RZ, RZ, -R3 ;  /* 0x000000ffff037224 */ /* 0x000fe400078e0a03 */
[----:B------:R-:W-:Y:S02]  /*1a3e0*/  @!P2 IMAD.IADD R26, R26, 0x1, -R4 ;  /* 0x000000011a1aa824 */ /* 0x000fe400078e0a04 */
[----:B------:R-:W-:Y:S01]  /*1a3f0*/  @!P3 IMAD.MOV R16, RZ, RZ, -R16 ;  /* 0x000000ffff10b224 */ /* 0x000fe200078e0a10 */
[----:B------:R-:W-:Y:S01]  /*1a400*/  ISETP.GE.AND P3, PT, R0, RZ, PT ;  /* 0x000000ff0000720c */ /* 0x000fe20003f66270 */
[----:B------:R-:W-:Y:S01]  /*1a410*/  IMAD R14, R4, R3, R14 ;  /* 0x00000003040e7224 */ /* 0x000fe200078e020e */
[----:B------:R-:W-:Y:S01]  /*1a420*/  IADD3 R0, R13, 0x9, RZ ;  /* 0x000000090d007810 */ /* 0x000fe20007ffe0ff */
[----:B------:R-:W-:-:S02]  /*1a430*/  IMAD.MOV.U32 R6, RZ, RZ, R26 ;  /* 0x000000ffff067224 */ /* 0x000fc400078e001a */
[--C-:B------:R-:W-:Y:S01]  /*1a440*/  @!P6 IMAD.IADD R19, R19, 0x1, -R4.reuse ;  /* 0x000000011313e824 */ /* 0x100fe200078e0a04 */
[----:B------:R-:W-:Y:S01]  /*1a450*/  IABS R5, R0 ;  /* 0x0000000000057213 */ /* 0x000fe20000000000 */
[----:B------:R-:W-:Y:S02]  /*1a460*/  @!P4 IMAD.IADD R20, R20, 0x1, -R4 ;  /* 0x000000011414c824 */ /* 0x000fe400078e0a04 */
[----:B------:R-:W-:Y:S01]  /*1a470*/  @!P0 IMAD.MOV R6, RZ, RZ, -R6 ;  /* 0x000000ffff068224 */ /* 0x000fe200078e0a06 */
[C---:B------:R-:W-:Y:S02]  /*1a480*/  ISETP.GT.U32.AND P0, PT, R4.reuse, R14, PT ;  /* 0x0000000e0400720c */ /* 0x040fe40003f04070 */
[----:B------:R-:W-:Y:S02]  /*1a490*/  ISETP.GT.U32.AND P6, PT, R4, R19, PT ;  /* 0x000000130400720c */ /* 0x000fe40003fc4070 */
[----:B------:R-:W-:Y:S01]  /*1a4a0*/  ISETP.GE.AND P2, PT, R2, RZ, PT ;  /* 0x000000ff0200720c */ /* 0x000fe20003f46270 */
[----:B------:R-:W-:Y:S01]  /*1a4b0*/  IMAD.HI.U32 R2, R25, R5, RZ ;  /* 0x0000000519027227 */ /* 0x000fe200078e00ff */
[----:B------:R-:W-:-:S02]  /*1a4c0*/  ISETP.GT.U32.AND P4, PT, R4, R20, PT ;  /* 0x000000140400720c */ /* 0x000fc40003f84070 */
[----:B------:R-:W-:Y:S02]  /*1a4d0*/  ISETP.GE.AND P5, PT, R22, RZ, PT ;  /* 0x000000ff1600720c */ /* 0x000fe40003fa6270 */
[C---:B------:R-:W-:Y:S01]  /*1a4e0*/  IADD3 R3, R13.reuse, 0x8, RZ ;  /* 0x000000080d037810 */ /* 0x040fe20007ffe0ff */
[----:B------:R-:W-:Y:S01]  /*1a4f0*/  IMAD.MOV R2, RZ, RZ, -R2 ;  /* 0x000000ffff027224 */ /* 0x000fe200078e0a02 */
[C---:B------:R-:W-:Y:S02]  /*1a500*/  IADD3 R21, R13.reuse, 0x7, RZ ;  /* 0x000000070d157810 */ /* 0x040fe40007ffe0ff */
[----:B------:R-:W-:Y:S02]  /*1a510*/  IABS R24, R3 ;  /* 0x0000000300187213 */ /* 0x000fe40000000000 */
[----:B------:R-:W-:Y:S01]  /*1a520*/  IADD3 R9, R13, 0x4, RZ ;  /* 0x000000040d097810 */ /* 0x000fe20007ffe0ff */
[----:B------:R-:W-:Y:S02]  /*1a530*/  IMAD R5, R4, R2, R5 ;  /* 0x0000000204057224 */ /* 0x000fe400078e0205 */
[--C-:B------:R-:W-:Y:S01]  /*1a540*/  @!P0 IMAD.IADD R14, R14, 0x1, -R4.reuse ;  /* 0x000000010e0e8824 */ /* 0x100fe200078e0a04 */
[----:B------:R-:W-:Y:S01]  /*1a550*/  ISETP.GE.AND P0, PT, R3, RZ, PT ;  /* 0x000000ff0300720c */ /* 0x000fe20003f06270 */
[----:B------:R-:W-:Y:S01]  /*1a560*/  @!P6 IMAD.IADD R19, R19, 0x1, -R4 ;  /* 0x000000011313e824 */ /* 0x000fe200078e0a04 */
[----:B------:R-:W-:Y:S01]  /*1a570*/  IABS R23, R21 ;  /* 0x0000001500177213 */ /* 0x000fe20000000000 */
[----:B------:R-:W-:Y:S01]  /*1a580*/  IMAD.HI.U32 R26, R25, R24, RZ ;  /* 0x00000018191a7227 */ /* 0x000fe200078e00ff */
[----:B------:R-:W-:-:S03]  /*1a590*/  IABS R3, R9 ;  /* 0x0000000900037213 */ /* 0x000fc60000000000 */
[----:B------:R-:W-:Y:S01]  /*1a5a0*/  @!P4 IMAD.IADD R20, R20, 0x1, -R4 ;  /* 0x000000011414c824 */ /* 0x000fe200078e0a04 */
[C---:B------:R-:W-:Y:S01]  /*1a5b0*/  ISETP.GT.U32.AND P4, PT, R4.reuse, R5, PT ;  /* 0x000000050400720c */ /* 0x040fe20003f84070 */
[----:B------:R-:W-:Y:S01]  /*1a5c0*/  @!P5 IMAD.MOV R19, RZ, RZ, -R19 ;  /* 0x000000ffff13d224 */ /* 0x000fe200078e0a13 */
[----:B------:R-:W-:Y:S01]  /*1a5d0*/  ISETP.GT.U32.AND P5, PT, R4, R14, PT ;  /* 0x0000000e0400720c */ /* 0x000fe20003fa4070 */
[----:B------:R-:W-:-:S04]  /*1a5e0*/  IMAD.HI.U32 R2, R25, R23, RZ ;  /* 0x0000001719027227 */ /* 0x000fc800078e00ff */
[----:B------:R-:W-:Y:S02]  /*1a5f0*/  IMAD.MOV R26, RZ, RZ, -R26 ;  /* 0x000000ffff1a7224 */ /* 0x000fe400078e0a1a */
[----:B------:R-:W-:-:S04]  /*1a600*/  IMAD.HI.U32 R12, R25, R3, RZ ;  /* 0x00000003190c7227 */ /* 0x000fc800078e00ff */
[----:B------:R-:W-:Y:S02]  /*1a610*/  IMAD.MOV R2, RZ, RZ, -R2 ;  /* 0x000000ffff027224 */ /* 0x000fe400078e0a02 */
[C---:B------:R-:W-:Y:S02]  /*1a620*/  IMAD R24, R4.reuse, R26, R24 ;  /* 0x0000001a04187224 */ /* 0x040fe400078e0218 */
[----:B------:R-:W-:Y:S01]  /*1a630*/  IMAD.MOV R12, RZ, RZ, -R12 ;  /* 0x000000ffff0c7224 */ /* 0x000fe200078e0a0c */
[----:B------:R-:W-:Y:S01]  /*1a640*/  IADD3 R29, R13, 0x6, RZ ;  /* 0x000000060d1d7810 */ /* 0x000fe20007ffe0ff */
[C---:B------:R-:W-:Y:S02]  /*1a650*/  IMAD R23, R4.reuse, R2, R23 ;  /* 0x0000000204177224 */ /* 0x040fe400078e0217 */
[----:B------:R-:W-:Y:S01]  /*1a660*/  @!P3 IMAD.MOV R20, RZ, RZ, -R20 ;  /* 0x000000ffff14b224 */ /* 0x000fe200078e0a14 */
[C---:B------:R-:W-:Y:S01]  /*1a670*/  ISETP.GT.U32.AND P3, PT, R4.reuse, R24, PT ;  /* 0x000000180400720c */ /* 0x040fe20003f64070 */
[----:B------:R-:W-:-:S02]  /*1a680*/  IMAD R3, R4, R12, R3 ;  /* 0x0000000c04037224 */ /* 0x000fc400078e0203 */
[----:B------:R-:W0:Y:S01]  /*1a690*/  S2R R12, SR_TID.X ;  /* 0x00000000000c7919 */ /* 0x000e220000002100 */
[--C-:B------:R-:W-:Y:S01]  /*1a6a0*/  @!P4 IMAD.IADD R5, R5, 0x1, -R4.reuse ;  /* 0x000000010505c824 */ /* 0x100fe200078e0a04 */
[----:B------:R-:W-:Y:S01]  /*1a6b0*/  IABS R22, R29 ;  /* 0x0000001d00167213 */ /* 0x000fe20000000000 */
[----:B------:R-:W-:Y:S01]  /*1a6c0*/  @!P5 IMAD.IADD R14, R14, 0x1, -R4 ;  /* 0x000000010e0ed824 */ /* 0x000fe200078e0a04 */
[----:B------:R-:W-:Y:S02]  /*1a6d0*/  ISETP.GT.U32.AND P5, PT, R4, R23, PT ;  /* 0x000000170400720c */ /* 0x000fe40003fa4070 */
[----:B------:R-:W-:Y:S01]  /*1a6e0*/  ISETP.GE.AND P6, PT, R0, RZ, PT ;  /* 0x000000ff0000720c */ /* 0x000fe20003fc6270 */
[----:B------:R-:W-:Y:S01]  /*1a6f0*/  IMAD.HI.U32 R0, R25, R22, RZ ;  /* 0x0000001619007227 */ /* 0x000fe200078e00ff */
[----:B------:R-:W-:Y:S02]  /*1a700*/  IADD3 R26, R13, 0x5, RZ ;  /* 0x000000050d1a7810 */ /* 0x000fe40007ffe0ff */
[----:B------:R-:W-:Y:S01]  /*1a710*/  ISETP.GT.U32.AND P4, PT, R4, R5, PT ;  /* 0x000000050400720c */ /* 0x000fe20003f84070 */
[----:B------:R-:W-:Y:S01]  /*1a720*/  IMAD.MOV R0, RZ, RZ, -R0 ;  /* 0x000000ffff007224 */ /* 0x000fe200078e0a00 */
[----:B------:R-:W-:Y:S01]  /*1a730*/  IABS R27, R26 ;  /* 0x0000001a001b7213 */ /* 0x000fe20000000000 */
[----:B------:R-:W-:-:S02]  /*1a740*/  @!P3 IMAD.IADD R24, R24, 0x1, -R4 ;  /* 0x000000011818b824 */ /* 0x000fc400078e0a04 */
[----:B------:R-:W-:Y:S02]  /*1a750*/  IMAD R22, R4, R0, R22 ;  /* 0x0000000004167224 */ /* 0x000fe400078e0216 */
[----:B------:R-:W-:-:S04]  /*1a760*/  IMAD.HI.U32 R28, R25, R27, RZ ;  /* 0x0000001b191c7227 */ /* 0x000fc800078e00ff */
[----:B------:R-:W-:Y:S01]  /*1a770*/  @!P5 IMAD.IADD R23, R23, 0x1, -R4 ;  /* 0x000000011717d824 */ /* 0x000fe200078e0a04 */
[C---:B------:R-:W-:Y:S01]  /*1a780*/  ISETP.GT.U32.AND P5, PT, R4.reuse, R24, PT ;  /* 0x000000180400720c */ /* 0x040fe20003fa4070 */
[----:B------:R-:W-:Y:S02]  /*1a790*/  IMAD.MOV R28, RZ, RZ, -R28 ;  /* 0x000000ffff1c7224 */ /* 0x000fe400078e0a1c */
[----:B------:R-:W-:Y:S01]  /*1a7a0*/  @!P4 IMAD.IADD R5, R5, 0x1, -R4 ;  /* 0x000000010505c824 */ /* 0x000fe200078e0a04 */
[C---:B------:R-:W-:Y:S02]  /*1a7b0*/  ISETP.GT.U32.AND P4, PT, R4.reuse, R22, PT ;  /* 0x000000160400720c */ /* 0x040fe40003f84070 */
[----:B------:R-:W-:Y:S01]  /*1a7c0*/  ISETP.GE.AND P3, PT, R21, RZ, PT ;  /* 0x000000ff1500720c */ /* 0x000fe20003f66270 */
[----:B------:R-:W-:Y:S01]  /*1a7d0*/  IMAD R21, R4, R28, R27 ;  /* 0x0000001c04157224 */ /* 0x000fe200078e021b */
[----:B0-----:R-:W-:Y:S01]  /*1a7e0*/  SHF.R.U32.HI R12, RZ, 0x5, R12 ;  /* 0x00000005ff0c7819 */ /* 0x001fe2000001160c */
[----:B------:R-:W-:Y:S01]  /*1a7f0*/  @!P6 IMAD.MOV R5, RZ, RZ, -R5 ;  /* 0x000000ffff05e224 */ /* 0x000fe200078e0a05 */
[----:B------:R-:W-:Y:S01]  /*1a800*/  IADD3 R8, R13, 0x3, RZ ;  /* 0x000000030d087810 */ /* 0x000fe20007ffe0ff */
[----:B------:R-:W-:Y:S01]  /*1a810*/  STL [R1+0x19a8], R15 ;  /* 0x0019a80f01007387 */ /* 0x000fe20000100800 */
[----:B------:R-:W-:-:S02]  /*1a820*/  SGXT.U32 R12, R12, 0x2 ;  /* 0x000000020c0c781a */ /* 0x000fc40000000000 */
[----:B------:R-:W-:Y:S01]  /*1a830*/  ISETP.GT.U32.AND P6, PT, R4, R21, PT ;  /* 0x000000150400720c */ /* 0x000fe20003fc4070 */
[----:B------:R-:W-:Y:S01]  /*1a840*/  STL [R1+0x19ac], R16 ;  /* 0x0019ac1001007387 */ /* 0x000fe20000100800 */
[----:B------:R-:W-:Y:S01]  /*1a850*/  @!P2 IMAD.MOV R14, RZ, RZ, -R14 ;  /* 0x000000ffff0ea224 */ /* 0x000fe200078e0a0e */
[----:B------:R-:W-:Y:S01]  /*1a860*/  IABS R2, R8 ;  /* 0x0000000800027213 */ /* 0x000fe20000000000 */
[--C-:B------:R-:W-:Y:S01]  /*1a870*/  @!P5 IMAD.IADD R24, R24, 0x1, -R4.reuse ;  /* 0x000000011818d824 */ /* 0x100fe200078e0a04 */
[----:B------:R-:W-:Y:S01]  /*1a880*/  STL [R1+0x19b0], R17 ;  /* 0x0019b01101007387 */ /* 0x000fe20000100800 */
[----:B------:R-:W-:Y:S01]  /*1a890*/  ISETP.GT.U32.AND P5, PT, R4, R3, PT ;  /* 0x000000030400720c */ /* 0x000fe20003fa4070 */
[----:B------:R-:W-:Y:S01]  /*1a8a0*/  @!P4 IMAD.IADD R22, R22, 0x1, -R4 ;  /* 0x000000011616c824 */ /* 0x000fe200078e0a04 */
[----:B------:R-:W-:Y:S01]  /*1a8b0*/  ISETP.GT.U32.AND P2, PT, R4, R23, PT ;  /* 0x000000170400720c */ /* 0x000fe20003f44070 */
[----:B------:R0:W-:Y:S01]  /*1a8c0*/  STL [R1+0x14], R6 ;  /* 0x0000140601007387 */ /* 0x0001e20000100800 */
[----:B------:R-:W-:-:S03]  /*1a8d0*/  LOP3.LUT R12, R12, 0x7c, RZ, 0xfc, !PT ;  /* 0x0000007c0c0c7812 */ /* 0x000fc600078efcff */
[----:B------:R-:W-:Y:S01]  /*1a8e0*/  STL [R1+0x19b4], R19 ;  /* 0x0019b41301007387 */ /* 0x000fe20000100800 */
[----:B------:R-:W-:-:S03]  /*1a8f0*/  IMAD.HI.U32 R28, R25, R2, RZ ;  /* 0x00000002191c7227 */ /* 0x000fc600078e00ff */
[----:B------:R-:W-:Y:S01]  /*1a900*/  STL [R1+0x19b8], R20 ;  /* 0x0019b81401007387 */ /* 0x000fe20000100800 */
[----:B------:R-:W-:-:S03]  /*1a910*/  ISETP.GT.U32.AND P4, PT, R4, R22, PT ;  /* 0x000000160400720c */ /* 0x000fc60003f84070 */
[----:B------:R-:W-:Y:S01]  /*1a920*/  STL [R1+0x19bc], R14 ;  /* 0x0019bc0e01007387 */ /* 0x000fe20000100800 */
[----:B0-----:R-:W-:-:S03]  /*1a930*/  IADD3 R6, R13, 0x2, RZ ;  /* 0x000000020d067810 */ /* 0x001fc60007ffe0ff */
[----:B------:R0:W-:Y:S01]  /*1a940*/  STL [R1+0x19c0], R5 ;  /* 0x0019c00501007387 */ /* 0x0001e20000100800 */
[----:B------:R-:W-:Y:S01]  /*1a950*/  IMAD.MOV R28, RZ, RZ, -R28 ;  /* 0x000000ffff1c7224 */ /* 0x000fe200078e0a1c */
[----:B------:R-:W-:Y:S01]  /*1a960*/  IABS R0, R6 ;  /* 0x0000000600007213 */ /* 0x000fe20000000000 */
[----:B------:R-:W-:Y:S01]  /*1a970*/  @!P6 IMAD.IADD R21, R21, 0x1, -R4 ;  /* 0x000000011515e824 */ /* 0x000fe200078e0a04 */
[----:B------:R-:W-:Y:S01]  /*1a980*/  ISETP.GE.AND P6, PT, R29, RZ, PT ;  /* 0x000000ff1d00720c */ /* 0x000fe20003fc6270 */
[----:B0-----:R-:W-:Y:S02]  /*1a990*/  IMAD R5, R12, c[0x0][0x188], RZ ;  /* 0x000062000c057a24 */ /* 0x001fe400078e02ff */
[----:B------:R-:W-:Y:S02]  /*1a9a0*/  IMAD.MOV R12, RZ, RZ, -c[0x0][0x188] ;  /* 0x80006200ff0c7624 */ /* 0x000fe400078e02ff */
[----:B------:R-:W-:Y:S02]  /*1a9b0*/  IMAD R2, R4, R28, R2 ;  /* 0x0000001c04027224 */ /* 0x000fe400078e0202 */
[----:B------:R-:W-:-:S02]  /*1a9c0*/  IMAD R5, R12, 0x4, R5 ;  /* 0x000000040c057824 */ /* 0x000fc400078e0205 */
[--C-:B------:R-:W-:Y:S02]  /*1a9d0*/  @!P5 IMAD.IADD R3, R3, 0x1, -R4.reuse ;  /* 0x000000010303d824 */ /* 0x100fe400078e0a04 */
[----:B------:R-:W-:Y:S02]  /*1a9e0*/  @!P2 IMAD.IADD R23, R23, 0x1, -R4 ;  /* 0x000000011717a824 */ /* 0x000fe400078e0a04 */
[----:B------:R-:W-:Y:S01]  /*1a9f0*/  IMAD.HI.U32 R27, R25, R0, RZ ;  /* 0x00000000191b7227 */ /* 0x000fe200078e00ff */
[----:B------:R-:W-:-:S03]  /*1aa00*/  ISETP.GT.U32.AND P2, PT, R4, R2, PT ;  /* 0x000000020400720c */ /* 0x000fc60003f44070 */
[----:B------:R-:W-:Y:S02]  /*1aa10*/  IMAD R5, R12, 0x4, R5 ;  /* 0x000000040c057824 */ /* 0x000fe400078e0205 */
[----:B------:R-:W-:Y:S01]  /*1aa20*/  @!P0 IMAD.MOV R24, RZ, RZ, -R24 ;  /* 0x000000ffff188224 */ /* 0x000fe200078e0a18 */
[----:B------:R-:W-:Y:S01]  /*1aa30*/  ISETP.GT.U32.AND P0, PT, R4, R3, PT ;  /* 0x000000030400720c */ /* 0x000fe20003f04070 */
[----:B------:R-:W-:Y:S02]  /*1aa40*/  @!P3 IMAD.MOV R23, RZ, RZ, -R23 ;  /* 0x000000ffff17b224 */ /* 0x000fe400078e0a17 */
[----:B------:R-:W-:Y:S02]  /*1aa50*/  IMAD.MOV R27, RZ, RZ, -R27 ;  /* 0x000000ffff1b7224 */ /* 0x000fe400078e0a1b */
[----:B------:R-:W-:Y:S02]  /*1aa60*/  IMAD R5, R12, 0x4, R5 ;  /* 0x000000040c057824 */ /* 0x000fe400078e0205 */
[----:B------:R-:W-:Y:S01]  /*1aa70*/  @!P4 IMAD.IADD R22, R22, 0x1, -R4 ;  /* 0x000000011616c824 */ /* 0x000fe200078e0a04 */
[----:B------:R-:W-:Y:S01]  /*1aa80*/  STL [R1+0x19c4], R24 ;  /* 0x0019c41801007387 */ /* 0x000fe20000100800 */
[----:B------:R-:W-:-:S02]  /*1aa90*/  IMAD R0, R4, R27, R0 ;  /* 0x0000001b04007224 */ /* 0x000fc400078e0200 */
[----:B------:R-:W-:Y:S01]  /*1aaa0*/  @!P6 IMAD.MOV R22, RZ, RZ, -R22 ;  /* 0x000000ffff16e224 */ /* 0x000fe200078e0a16 */
[----:B------:R-:W-:Y:S04]  /*1aab0*/  STL [R1+0x19c8], R23 ;  /* 0x0019c81701007387 */ /* 0x000fe80000100800 */
[----:B------:R0:W-:Y:S01]  /*1aac0*/  STL [R1+0x1844], R5 ;  /* 0x0018440501007387 */ /* 0x0001e20000100800 */
[----:B------:R-:W-:Y:S01]  /*1aad0*/  ISETP.GT.U32.AND P4, PT, R4, R0, PT ;  /* 0x000000000400720c */ /* 0x000fe20003f84070 */
[--C-:B------:R-:W-:Y:S02]  /*1aae0*/  @!P2 IMAD.IADD R2, R2, 0x1, -R4.reuse ;  /* 0x000000010202a824 */ /* 0x100fe400078e0a04 */
[----:B------:R-:W-:Y:S01]  /*1aaf0*/  STL [R1+0x19d0], R22 ;  /* 0x0019d01601007387 */ /* 0x000fe20000100800 */
[----:B0-----:R-:W-:Y:S01]  /*1ab00*/  IMAD R5, R12, 0x4, R5 ;  /* 0x000000040c057824 */ /* 0x001fe200078e0205 */
[----:B------:R-:W-:Y:S01]  /*1ab10*/  ISETP.GT.U32.AND P2, PT, R4, R21, PT ;  /* 0x000000150400720c */ /* 0x000fe20003f44070 */
[----:B------:R-:W-:Y:S01]  /*1ab20*/  @!P0 IMAD.IADD R3, R3, 0x1, -R4 ;  /* 0x0000000103038824 */ /* 0x000fe200078e0a04 */
[----:B------:R-:W-:-:S02]  /*1ab30*/  ISETP.GE.AND P0, PT, R6, RZ, PT ;  /* 0x000000ff0600720c */ /* 0x000fc40003f06270 */
[----:B------:R0:W-:Y:S04]  /*1ab40*/  STL [R1+0x1850], R5 ;  /* 0x0018500501007387 */ /* 0x0001e80000100800 */
[----:B------:R-:W1:Y:S01]  /*1ab50*/  S2R R6, SR_TID.X ;  /* 0x0000000000067919 */ /* 0x000e620000002100 */
[----:B0-----:R-:W-:Y:S01]  /*1ab60*/  IMAD R5, R12, 0x4, R5 ;  /* 0x000000040c057824 */ /* 0x001fe200078e0205 */
[----:B------:R-:W-:-:S04]  /*1ab70*/  IADD3 R27, R13, 0x1, RZ ;  /* 0x000000010d1b7810 */ /* 0x000fc80007ffe0ff */
[----:B------:R0:W-:Y:S01]  /*1ab80*/  STL [R1+0x80c], R5 ;  /* 0x00080c0501007387 */ /* 0x0001e20000100800 */
[----:B------:R-:W-:Y:S01]  /*1ab90*/  @!P4 IMAD.IADD R0, R0, 0x1, -R4 ;  /* 0x000000010000c824 */ /* 0x000fe200078e0a04 */
[----:B------:R-:W-:Y:S01]  /*1aba0*/  IABS R28, R27 ;  /* 0x0000001b001c7213 */ /* 0x000fe20000000000 */
[----:B0-----:R-:W-:-:S03]  /*1abb0*/  IMAD R5, R12, 0x4, R5 ;  /* 0x000000040c057824 */ /* 0x001fc600078e0205 */
[----:B------:R-:W-:Y:S01]  /*1abc0*/  ISETP.GT.U32.AND P3, PT, R4, R0, PT ;  /* 0x000000000400720c */ /* 0x000fe20003f64070 */
[----:B------:R-:W-:Y:S01]  /*1abd0*/  @!P2 IMAD.IADD R21, R21, 0x1, -R4 ;  /* 0x000000011515a824 */ /* 0x000fe200078e0a04 */
[----:B------:R0:W-:Y:S01]  /*1abe0*/  STL [R1+0x810], R5 ;  /* 0x0008100501007387 */ /* 0x0001e20000100800 */
[----:B------:R-:W-:Y:S01]  /*1abf0*/  ISETP.GE.AND P2, PT, R8, RZ, PT ;  /* 0x000000ff0800720c */ /* 0x000fe20003f46270 */
[----:B------:R-:W-:-:S04]  /*1ac00*/  IMAD.HI.U32 R25, R25, R28, RZ ;  /* 0x0000001c19197227 */ /* 0x000fc800078e00ff */
[----:B------:R-:W-:Y:S02]  /*1ac10*/  IMAD.MOV.U32 R8, RZ, RZ, 0x7f ;  /* 0x0000007fff087424 */ /* 0x000fe400078e00ff */
[----:B0-----:R-:W-:-:S03]  /*1ac20*/  IMAD R5, R12, 0x4, R5 ;  /* 0x000000040c057824 */ /* 0x001fc600078e0205 */
[----:B------:R-:W-:Y:S01]  /*1ac30*/  IADD3 R8, R8, c[0x0][0x180], RZ ;  /* 0x0000600008087a10 */ /* 0x000fe20007ffe0ff */
[----:B------:R-:W-:Y:S01]  /*1ac40*/  IMAD.MOV R25, RZ, RZ, -R25 ;  /* 0x000000ffff197224 */ /* 0x000fe200078e0a19 */
[----:B------:R0:W-:Y:S03]  /*1ac50*/  STL [R1+0x814], R5 ;  /* 0x0008140501007387 */ /* 0x0001e60000100800 */
[----:B------:R-:W-:Y:S01]  /*1ac60*/  IMAD R28, R4, R25, R28 ;  /* 0x00000019041c7224 */ /* 0x000fe200078e021c */
[----:B------:R-:W-:Y:S01]  /*1ac70*/  ISETP.GE.AND P5, PT, R26, RZ, PT ;  /* 0x000000ff1a00720c */ /* 0x000fe20003fa6270 */
[----:B0-----:R-:W-:Y:S01]  /*1ac80*/  IMAD R5, R12, 0x4, R5 ;  /* 0x000000040c057824 */ /* 0x001fe200078e0205 */
[----:B------:R-:W-:Y:S01]  /*1ac90*/  SHF.R.S32.HI R25, RZ, 0x1f, R8 ;  /* 0x0000001fff197819 */ /* 0x000fe20000011408 */
[----:B-1----:R-:W-:-:S03]  /*1aca0*/  IMAD.SHL.U32 R26, R6, 0x8, RZ ;  /* 0x00000008061a7824 */ /* 0x002fc600078e00ff */
[----:B------:R0:W-:Y:S01]  /*1acb0*/  STL [R1+0x1814], R5 ;  /* 0x0018140501007387 */ /* 0x0001e20000100800 */
[----:B------:R-:W-:Y:S01]  /*1acc0*/  @!P3 IMAD.IADD R0, R0, 0x1, -R4 ;  /* 0x000000010000b824 */ /* 0x000fe200078e0a04 */
[----:B------:R-:W-:Y:S02]  /*1acd0*/  ISETP.GE.AND P3, PT, R27, RZ, PT ;  /* 0x000000ff1b00720c */ /* 0x000fe40003f66270 */
[----:B------:R-:W-:Y:S01]  /*1ace0*/  LEA.HI R8, R25, R8, RZ, 0x7 ;  /* 0x0000000819087211 */ /* 0x000fe200078f38ff */
[----:B0-----:R-:W-:Y:S01]  /*1acf0*/  IMAD R5, R12, 0x4, R5 ;  /* 0x000000040c057824 */ /* 0x001fe200078e0205 */
[C---:B------:R-:W-:Y:S02]  /*1ad00*/  LOP3.LUT R25, R6.reuse, 0x60, RZ, 0xc0, !PT ;  /* 0x0000006006197812 */ /* 0x040fe400078ec0ff */
[----:B------:R-:W-:Y:S02]  /*1ad10*/  LOP3.LUT R27, R6, 0x7, RZ, 0xc0, !PT ;  /* 0x00000007061b7812 */ /* 0x000fe400078ec0ff */
[----:B------:R0:W-:Y:S01]  /*1ad20*/  STL [R1+0x1818], R5 ;  /* 0x0018180501007387 */ /* 0x0001e20000100800 */
[----:B------:R-:W-:-:S02]  /*1ad30*/  SHF.R.S32.HI R29, RZ, 0x6, R6 ;  /* 0x00000006ff1d7819 */ /* 0x000fc40000011406 */
[----:B------:R-:W-:Y:S01]  /*1ad40*/  LOP3.LUT R26, R26, 0x30, RZ, 0xc0, !PT ;  /* 0x000000301a1a7812 */ /* 0x000fe200078ec0ff */
[----:B------:R-:W-:Y:S01]  /*1ad50*/  IMAD.SHL.U32 R8, R6, 0x2, RZ ;  /* 0x0000000206087824 */ /* 0x000fe200078e00ff */
[----:B------:R-:W-:Y:S01]  /*1ad60*/  ISETP.GE.AND P6, PT, R9, RZ, PT ;  /* 0x000000ff0900720c */ /* 0x000fe20003fc6270 */
[----:B0-----:R-:W-:Y:S01]  /*1ad70*/  IMAD R5, R12, 0x4, R5 ;  /* 0x000000040c057824 */ /* 0x001fe200078e0205 */
[----:B------:R-:W-:Y:S01]  /*1ad80*/  SGXT R29, R29, 0x1 ;  /* 0x000000011d1d781a */ /* 0x000fe20000000200 */
[C---:B------:R-:W-:Y:S02]  /*1ad90*/  IMAD R25, R27.reuse, 0x4, R25 ;  /* 0x000000041b197824 */ /* 0x040fe400078e0219 */
[C---:B------:R-:W-:Y:S01]  /*1ada0*/  IMAD.SHL.U32 R9, R27.reuse, 0x10, RZ ;  /* 0x000000101b097824 */ /* 0x040fe200078e00ff */
[----:B------:R0:W-:Y:S01]  /*1adb0*/  STL [R1+0x181c], R5 ;  /* 0x00181c0501007387 */ /* 0x0001e20000100800 */
[----:B------:R-:W-:Y:S01]  /*1adc0*/  IMAD R27, R27, 0x40, R26 ;  /* 0x000000401b1b7824 */ /* 0x000fe200078e021a */
[----:B------:R-:W-:-:S02]  /*1add0*/  LOP3.LUT R26, R29, 0x90, RZ, 0xc0, !PT ;  /* 0x000000901d1a7812 */ /* 0x000fc400078ec0ff */
[--C-:B------:R-:W-:Y:S01]  /*1ade0*/  LOP3.LUT R29, R9, 0x30, R8.reuse, 0x78, !PT ;  /* 0x00000030091d7812 */ /* 0x100fe200078e7808 */
[----:B0-----:R-:W-:Y:S01]  /*1adf0*/  IMAD R5, R12, 0x4, R5 ;  /* 0x000000040c057824 */ /* 0x001fe200078e0205 */
[----:B------:R-:W-:-:S04]  /*1ae00*/  LOP3.LUT R9, R27, 0x10, R8, 0x78, !PT ;  /* 0x000000101b097812 */ /* 0x000fc800078e7808 */
[----:B------:R0:W-:Y:S01]  /*1ae10*/  STL [R1+0x182c], R5 ;  /* 0x00182c0501007387 */ /* 0x0001e20000100800 */
[----:B------:R-:W-:Y:S01]  /*1ae20*/  LOP3.LUT R8, R26, 0x7e, R8, 0x78, !PT ;  /* 0x0000007e1a087812 */ /* 0x000fe200078e7808 */
[----:B------:R-:W-:Y:S02]  /*1ae30*/  IMAD.U32 R8, R25, 0x40, R29 ;  /* 0x0000004019087824 */ /* 0x000fe400078e001d */
[----:B------:R-:W-:Y:S01]  /*1ae40*/  STL [R1+0x1858], R9 ;  /* 0x0018580901007387 */ /* 0x000fe20000100800 */
[----:B------:R-:W-:Y:S02]  /*1ae50*/  @!P5 IMAD.MOV R21, RZ, RZ, -R21 ;  /* 0x000000ffff15d224 */ /* 0x000fe400078e0a15 */
[----:B0-----:R-:W-:-:S05]  /*1ae60*/  IMAD R5, R12, 0x4, R5 ;  /* 0x000000040c057824 */ /* 0x001fca00078e0205 */
[----:B------:R0:W-:Y:S01]  /*1ae70*/  STL [R1+0x1828], R5 ;  /* 0x0018280501007387 */ /* 0x0001e20000100800 */
[----:B------:R-:W-:-:S03]  /*1ae80*/  @!P6 IMAD.MOV R3, RZ, RZ, -R3 ;  /* 0x000000ffff03e224 */ /* 0x000fc600078e0a03 */
[----:B------:R-:W-:Y:S01]  /*1ae90*/  STL [R1+0x340], R8 ;  /* 0x0003400801007387 */ /* 0x000fe20000100800 */
[----:B0-----:R-:W-:-:S03]  /*1aea0*/  IMAD R5, R12, 0x4, R5 ;  /* 0x000000040c057824 */ /* 0x001fc600078e0205 */
[----:B------:R-:W-:Y:S04]  /*1aeb0*/  STL [R1+0x19e0], R21 ;  /* 0x0019e01501007387 */ /* 0x000fe80000100800 */
[----:B------:R0:W-:Y:S04]  /*1aec0*/  STL [R1+0x1820], R5 ;  /* 0x0018200501007387 */ /* 0x0001e80000100800 */
[----:B------:R1:W-:Y:S01]  /*1aed0*/  STL [R1+0x19f0], R3 ;  /* 0x0019f00301007387 */ /* 0x0003e20000100800 */
[----:B0-----:R-:W-:-:S05]  /*1aee0*/  IMAD R5, R12, 0x4, R5 ;  /* 0x000000040c057824 */ /* 0x001fca00078e0205 */
[----:B------:R-:W-:Y:S04]  /*1aef0*/  STL [R1+0x1824], R5 ;  /* 0x0018240501007387 */ /* 0x000fe80000100800 */
[----:B------:R-:W2:Y:S04]  /*1af00*/  LDL.LU R9, [R1+0x1b8] ;  /* 0x0001b80001097983 */ /* 0x000ea80000300800 */
[----:B------:R-:W3:Y:S01]  /*1af10*/  LDL.LU R17, [R1+0x10c] ;  /* 0x00010c0001117983 */ /* 0x000ee20000300800 */
[----:B------:R-:W-:-:S13]  /*1af20*/  ISETP.GT.U32.AND P4, PT, R4, R2, PT ;  /* 0x000000020400720c */ /* 0x000fda0003f84070 */
[----:B------:R-:W-:Y:S01]  /*1af30*/  @!P4 IMAD.IADD R2, R2, 0x1, -R4 ;  /* 0x000000010202c824 */ /* 0x000fe200078e0a04 */
[----:B------:R-:W-:-:S13]  /*1af40*/  ISETP.GT.U32.AND P4, PT, R4, R28, PT ;  /* 0x0000001c0400720c */ /* 0x000fda0003f84070 */
[----:B------:R-:W-:-:S05]  /*1af50*/  @!P4 IMAD.IADD R28, R28, 0x1, -R4 ;  /* 0x000000011c1cc824 */ /* 0x000fca00078e0a04 */
[----:B------:R-:W-:Y:S02]  /*1af60*/  ISETP.GT.U32.AND P4, PT, R4, R28, PT ;  /* 0x0000001c0400720c */ /* 0x000fe40003f84070 */
[----:B------:R-:W-:Y:S01]  /*1af70*/  LOP3.LUT R6, R6, 0x7f, RZ, 0xc0, !PT ;  /* 0x0000007f06067812 */ /* 0x000fe200078ec0ff */
[----:B-1----:R-:W-:-:S10]  /*1af80*/  IMAD R3, R12, 0x4, R5 ;  /* 0x000000040c037824 */ /* 0x002fd400078e0205 */
[----:B------:R-:W-:Y:S02]  /*1af90*/  @!P4 IMAD.IADD R28, R28, 0x1, -R4 ;  /* 0x000000011c1cc824 */ /* 0x000fe400078e0a04 */
[----:B------:R-:W-:Y:S02]  /*1afa0*/  IMAD.MOV.U32 R4, RZ, RZ, R2 ;  /* 0x000000ffff047224 */ /* 0x000fe400078e0002 */
[----:B------:R-:W-:Y:S01]  /*1afb0*/  IMAD R2, R6, c[0x0][0x18c], RZ ;  /* 0x0000630006027a24 */ /* 0x000fe200078e02ff */
[----:B------:R0:W-:Y:S04]  /*1afc0*/  STL [R1+0x1830], R3 ;  /* 0x0018300301007387 */ /* 0x0001e80000100800 */
[----:B------:R-:W-:Y:S01]  /*1afd0*/  LEA R2, P6, R2, c[0x0][0x168], 0x1 ;  /* 0x00005a0002027a11 */ /* 0x000fe200078c08ff */
[----:B0-----:R-:W-:-:S04]  /*1afe0*/  IMAD R3, R12, 0x4, R3 ;  /* 0x000000040c037824 */ /* 0x001fc800078e0203 */
[----:B------:R-:W-:Y:S04]  /*1aff0*/  STL [R1+0x1934], R2 ;  /* 0x0019340201007387 */ /* 0x000fe80000100800 */
[----:B------:R-:W4:Y:S01]  /*1b000*/  LDL.LU R16, [R1+0xa0] ;  /* 0x0000a00001107983 */ /* 0x000f220000300800 */
[----:B------:R-:W-:-:S03]  /*1b010*/  IMAD R14, R12, 0x4, R3 ;  /* 0x000000040c0e7824 */ /* 0x000fc600078e0203 */
[----:B------:R0:W-:Y:S04]  /*1b020*/  STL [R1+0x183c], R3 ;  /* 0x00183c0301007387 */ /* 0x0001e80000100800 */
[----:B------:R-:W5:Y:S04]  /*1b030*/  LDL.LU R15, [R1+0x2c] ;  /* 0x00002c00010f7983 */ /* 0x000f680000300800 */
[----:B0-----:R-:W5:Y:S04]  /*1b040*/  LDL.LU R3, [R1+0x1c] ;  /* 0x00001c0001037983 */ /* 0x001f680000300800 */
[----:B------:R-:W5:Y:S04]  /*1b050*/  LDL.LU R5, [R1+0x18] ;  /* 0x0000180001057983 */ /* 0x000f680000300800 */
[----:B------:R0:W-:Y:S04]  /*1b060*/  STL [R1+0x1834], R14 ;  /* 0x0018340e01007387 */ /* 0x0001e80000100800 */
[----:B------:R-:W5:Y:S01]  /*1b070*/  LDL.LU R19, [R1+0x4] ;  /* 0x0000040001137983 */ /* 0x000f620000300800 */
[----:B------:R-:W-:-:S03]  /*1b080*/  ISETP.GE.AND P5, PT, R7, RZ, PT ;  /* 0x000000ff0700720c */ /* 0x000fc60003fa6270 */
[----:B------:R-:W5:Y:S04]  /*1b090*/  LDL.LU R18, [R1+0x76c] ;  /* 0x00076c0001127983 */ /* 0x000f680000300800 */
[----:B------:R-:W5:Y:S04]  /*1b0a0*/  LDL.LU R8, [R1+0x770] ;  /* 0x0007700001087983 */ /* 0x000f680000300800 */
[----:B------:R-:W5:Y:S04]  /*1b0b0*/  LDL.LU R7, [R1+0x780] ;  /* 0x0007800001077983 */ /* 0x000f680000300800 */
[----:B------:R-:W5:Y:S04]  /*1b0c0*/  LDL.LU R6, [R1+0x784] ;  /* 0x0007840001067983 */ /* 0x000f680000300800 */
[----:B------:R-:W5:Y:S04]  /*1b0d0*/  LDL.LU R2, [R1+0x788] ;  /* 0x0007880001027983 */ /* 0x000f680000300800 */
[----:B------:R-:W5:Y:S01]  /*1b0e0*/  LDL.LU R13, [R1+0x7b0] ;  /* 0x0007b000010d7983 */ /* 0x000f620000300800 */
[----:B0-----:R-:W-:Y:S01]  /*1b0f0*/  IMAD R14, R12, 0x4, R14 ;  /* 0x000000040c0e7824 */ /* 0x001fe200078e020e */
[----:B------:R-:W-:-:S02]  /*1b100*/  ISETP.NE.AND P4, PT, RZ, c[0x0][0x17c], PT ;  /* 0x00005f00ff007a0c */ /* 0x000fc40003f85270 */
[----:B------:R-:W5:Y:S01]  /*1b110*/  LDL.LU R12, [R1+0x7b4] ;  /* 0x0007b400010c7983 */ /* 0x000f620000300800 */
[----:B------:R-:W-:-:S03]  /*1b120*/  LOP3.LUT R25, RZ, c[0x0][0x17c], RZ, 0x33, !PT ;  /* 0x00005f00ff197a12 */ /* 0x000fc600078e33ff */
[----:B------:R3:W-:Y:S01]  /*1b130*/  STL [R1+0x1838], R14 ;  /* 0x0018380e01007387 */ /* 0x0007e20000100800 */
[----:B--2---:R-:W-:-:S03]  /*1b140*/  SEL R20, R25, R9, !P4 ;  /* 0x0000000919147207 */ /* 0x004fc60006000000 */
[----:B------:R-:W2:Y:S01]  /*1b150*/  LDL.LU R9, [R1+0x7bc] ;  /* 0x0007bc0001097983 */ /* 0x000ea20000300800 */
[----:B---3--:R-:W-:-:S03]  /*1b160*/  SEL R14, R25, R17, !P4 ;  /* 0x00000011190e7207 */ /* 0x008fc60006000000 */
[----:B------:R-:W-:Y:S04]  /*1b170*/  STL [R1+0x804], R20 ;  /* 0x0008041401007387 */ /* 0x000fe80000100800 */
[----:B------:R-:W3:Y:S04]  /*1b180*/  LDL.LU R21, [R1+0x7c0] ;  /* 0x0007c00001157983 */ /* 0x000ee80000300800 */
[----:B------:R-:W3:Y:S04]  /*1b190*/  LDL.LU R29, [R1+0x7b8] ;  /* 0x0007b800011d7983 */ /* 0x000ee80000300800 */
[----:B------:R0:W-:Y:S04]  /*1b1a0*/  STL [R1+0x800], R14 ;  /* 0x0008000e01007387 */ /* 0x0001e80000100800 */
[----:B------:R-:W3:Y:S04]  /*1b1b0*/  LDL.LU R26, [R1+0x78c] ;  /* 0x00078c00011a7983 */ /* 0x000ee80000300800 */
[----:B------:R-:W3:Y:S04]  /*1b1c0*/  LDL.LU R27, [R1+0x7a8] ;  /* 0x0007a800011b7983 */ /* 0x000ee80000300800 */
[----:B------:R-:W3:Y:S04]  /*1b1d0*/  LDL.LU R22, [R1+0x7ac] ;  /* 0x0007ac0001167983 */ /* 0x000ee80000300800 */
[----:B------:R-:W3:Y:S04]  /*1b1e0*/  LDL.LU R23, [R1+0x790] ;  /* 0x0007900001177983 */ /* 0x000ee80000300800 */
[----:B------:R-:W3:Y:S04]  /*1b1f0*/  LDL.LU R24, [R1+0x79c] ;  /* 0x00079c0001187983 */ /* 0x000ee80000300800 */
[----:B0-----:R-:W3:Y:S04]  /*1b200*/  LDL.LU R14, [R1+0x7a0] ;  /* 0x0007a000010e7983 */ /* 0x001ee80000300800 */
[----:B------:R-:W3:Y:S04]  /*1b210*/  LDL.LU R20, [R1+0x7a4] ;  /* 0x0007a40001147983 */ /* 0x000ee80000300800 */
[----:B------:R-:W3:Y:S01]  /*1b220*/  LDL.LU R17, [R1+0x794] ;  /* 0x0007940001117983 */ /* 0x000ee20000300800 */
[----:B----4-:R-:W-:-:S05]  /*1b230*/  SEL R16, R25, R16, !P4 ;  /* 0x0000001019107207 */ /* 0x010fca0006000000 */
[----:B------:R0:W-:Y:S01]  /*1b240*/  STL [R1+0x7fc], R16 ;  /* 0x0007fc1001007387 */ /* 0x0001e20000100800 */
[C---:B-----5:R-:W-:Y:S02]  /*1b250*/  SEL R15, R25.reuse, R15, !P4 ;  /* 0x0000000f190f7207 */ /* 0x060fe40006000000 */
[C---:B------:R-:W-:Y:S01]  /*1b260*/  SEL R3, R25.reuse, R3, !P4 ;  /* 0x0000000319037207 */ /* 0x040fe20006000000 */
[----:B0-----:R-:W4:Y:S01]  /*1b270*/  LDL.LU R16, [R1+0x798] ;  /* 0x0007980001107983 */ /* 0x001f220000300800 */
[----:B------:R-:W-:-:S03]  /*1b280*/  SEL R5, R25, R5, !P4 ;  /* 0x0000000519057207 */ /* 0x000fc60006000000 */
[----:B------:R0:W-:Y:S01]  /*1b290*/  STL [R1+0x7f8], R15 ;  /* 0x0007f80f01007387 */ /* 0x0001e20000100800 */
[----:B------:R-:W-:-:S03]  /*1b2a0*/  SEL R19, R25, R19, !P4 ;  /* 0x0000001319137207 */ /* 0x000fc60006000000 */
[----:B0-----:R-:W5:Y:S01]  /*1b2b0*/  LDL.LU R15, [R1+0x77c] ;  /* 0x00077c00010f7983 */ /* 0x001f620000300800 */
[----:B------:R-:W-:-:S03]  /*1b2c0*/  SEL R18, R25, R18, !P4 ;  /* 0x0000001219127207 */ /* 0x000fc60006000000 */
[----:B------:R0:W-:Y:S01]  /*1b2d0*/  STL [R1+0x7f4], R3 ;  /* 0x0007f40301007387 */ /* 0x0001e20000100800 */
[C---:B------:R-:W-:Y:S02]  /*1b2e0*/  SEL R8, R25.reuse, R8, !P4 ;  /* 0x0000000819087207 */ /* 0x040fe40006000000 */
[C---:B------:R-:W-:Y:S01]  /*1b2f0*/  SEL R7, R25.reuse, R7, !P4 ;  /* 0x0000000719077207 */ /* 0x040fe20006000000 */
[----:B0-----:R-:W5:Y:S04]  /*1b300*/  LDL.LU R3, [R1+0x19f0] ;  /* 0x0019f00001037983 */ /* 0x001f680000300800 */
[----:B------:R0:W-:Y:S01]  /*1b310*/  STL [R1+0x7f0], R5 ;  /* 0x0007f00501007387 */ /* 0x0001e20000100800 */
[C---:B------:R-:W-:Y:S02]  /*1b320*/  SEL R6, R25.reuse, R6, !P4 ;  /* 0x0000000619067207 */ /* 0x040fe40006000000 */
[C---:B------:R-:W-:Y:S01]  /*1b330*/  SEL R2, R25.reuse, R2, !P4 ;  /* 0x0000000219027207 */ /* 0x040fe20006000000 */
[----:B0-----:R-:W5:Y:S04]  /*1b340*/  LDL.LU R5, [R1+0x778] ;  /* 0x0007780001057983 */ /* 0x001f680000300800 */
[----:B------:R0:W-:Y:S04]  /*1b350*/  STL [R1+0x7ec], R19 ;  /* 0x0007ec1301007387 */ /* 0x0001e80000100800 */
        /* <DEDUP_REMOVED lines=9> */
[----:B------:R0:W-:Y:S02]  /*1b3f0*/  STL [R1+0x7d8], R2 ;  /* 0x0007d80201007387 */ /* 0x0001e40000100800 */
[----:B0-----:R-:W-:-:S02]  /*1b400*/  SEL R2, R25, R13, !P4 ;  /* 0x0000000d19027207 */ /* 0x001fc40006000000 */
[----:B------:R-:W5:Y:S04]  /*1b410*/  LDL.LU R13, [R1+0x764] ;  /* 0x00076400010d7983 */ /* 0x000f680000300800 */
[----:B------:R0:W-:Y:S02]  /*1b420*/  STL [R1+0x7d4], R2 ;  /* 0x0007d40201007387 */ /* 0x0001e40000100800 */
[C---:B0-----:R-:W-:Y:S02]  /*1b430*/  SEL R2, R25.reuse, R12, !P4 ;  /* 0x0000000c19027207 */ /* 0x041fe40006000000 */
[----:B------:R-:W5:Y:S04]  /*1b440*/  LDL.LU R12, [R1+0x760] ;  /* 0x00076000010c7983 */ /* 0x000f680000300800 */
[----:B------:R2:W-:Y:S02]  /*1b450*/  STL [R1+0x7d0], R2 ;  /* 0x0007d00201007387 */ /* 0x0005e40000100800 */
[----:B--2---:R-:W-:-:S02]  /*1b460*/  SEL R2, R25, R9, !P4 ;  /* 0x0000000919027207 */ /* 0x004fc40006000000 */
[----:B------:R-:W2:Y:S04]  /*1b470*/  LDL.LU R9, [R1+0x75c] ;  /* 0x00075c0001097983 */ /* 0x000ea80000300800 */
[----:B------:R3:W-:Y:S02]  /*1b480*/  STL [R1+0x7cc], R2 ;  /* 0x0007cc0201007387 */ /* 0x0007e40000100800 */
[C---:B---3--:R-:W-:Y:S02]  /*1b490*/  SEL R2, R25.reuse, R21, !P4 ;  /* 0x0000001519027207 */ /* 0x048fe40006000000 */
[----:B------:R-:W-:-:S03]  /*1b4a0*/  SEL R21, R25, R29, !P4 ;  /* 0x0000001d19157207 */ /* 0x000fc60006000000 */
[----:B------:R0:W-:Y:S04]  /*1b4b0*/  STL [R1+0x7c8], R2 ;  /* 0x0007c80201007387 */ /* 0x0001e80000100800 */
[----:B------:R1:W-:Y:S01]  /*1b4c0*/  STL [R1+0x7c4], R21 ;  /* 0x0007c41501007387 */ /* 0x0003e20000100800 */
[C---:B0-----:R-:W-:Y:S02]  /*1b4d0*/  SEL R2, R25.reuse, R26, !P4 ;  /* 0x0000001a19027207 */ /* 0x041fe40006000000 */
[C---:B------:R-:W-:Y:S02]  /*1b4e0*/  SEL R26, R25.reuse, R27, !P4 ;  /* 0x0000001b191a7207 */ /* 0x040fe40006000000 */
[C---:B-1----:R-:W-:Y:S01]  /*1b4f0*/  SEL R21, R25.reuse, R22, !P4 ;  /* 0x0000001619157207 */ /* 0x042fe20006000000 */
[----:B------:R0:W-:Y:S01]  /*1b500*/  STL [R1+0x7c0], R2 ;  /* 0x0007c00201007387 */ /* 0x0001e20000100800 */
[----:B------:R-:W-:-:S03]  /*1b510*/  SEL R22, R25, R24, !P4 ;  /* 0x0000001819167207 */ /* 0x000fc60006000000 */
[----:B------:R-:W-:Y:S04]  /*1b520*/  STL [R1+0x7bc], R26 ;  /* 0x0007bc1a01007387 */ /* 0x000fe80000100800 */
[----:B------:R1:W-:Y:S01]  /*1b530*/  STL [R1+0x7b8], R21 ;  /* 0x0007b81501007387 */ /* 0x0003e20000100800 */
[----:B0-----:R-:W-:-:S05]  /*1b540*/  SEL R2, R25, R23, !P4 ;  /* 0x0000001719027207 */ /* 0x001fca0006000000 */
[----:B------:R0:W-:Y:S01]  /*1b550*/  STL [R1+0x7b4], R2 ;  /* 0x0007b40201007387 */ /* 0x0001e20000100800 */
[----:B-1----:R-:W-:-:S03]  /*1b560*/  SEL R21, R25, R14, !P4 ;  /* 0x0000000e19157207 */ /* 0x002fc60006000000 */
[----:B------:R-:W-:Y:S01]  /*1b570*/  STL [R1+0x7b0], R22 ;  /* 0x0007b01601007387 */ /* 0x000fe20000100800 */
[----:B------:R-:W-:-:S03]  /*1b580*/  SEL R14, R25, R17, !P4 ;  /* 0x00000011190e7207 */ /* 0x000fc60006000000 */
[----:B------:R-:W-:Y:S04]  /*1b590*/  STL [R1+0x7ac], R21 ;  /* 0x0007ac1501007387 */ /* 0x000fe80000100800 */
[----:B------:R-:W3:Y:S01]  /*1b5a0*/  LDL.LU R17, [R1+0x708] ;  /* 0x0007080001117983 */ /* 0x000ee20000300800 */
[----:B0-----:R-:W-:-:S05]  /*1b5b0*/  SEL R2, R25, R20, !P4 ;  /* 0x0000001419027207 */ /* 0x001fca0006000000 */
[----:B------:R4:W-:Y:S04]  /*1b5c0*/  STL [R1+0x7a8], R2 ;  /* 0x0007a80201007387 */ /* 0x0009e80000100800 */
[----:B------:R-:W-:Y:S01]  /*1b5d0*/  STL [R1+0x7a4], R14 ;  /* 0x0007a40e01007387 */ /* 0x000fe20000100800 */
[----:B----4-:R-:W-:-:S03]  /*1b5e0*/  SEL R2, R25, R16, !P4 ;  /* 0x0000001019027207 */ /* 0x010fc60006000000 */
[----:B------:R-:W4:Y:S04]  /*1b5f0*/  LDL.LU R16, [R1+0x720] ;  /* 0x0007200001107983 */ /* 0x000f280000300800 */
[----:B------:R0:W-:Y:S01]  /*1b600*/  STL [R1+0x7a0], R2 ;  /* 0x0007a00201007387 */ /* 0x0001e20000100800 */
[----:B-----5:R-:W-:-:S03]  /*1b610*/  SEL R15, R25, R15, !P4 ;  /* 0x0000000f190f7207 */ /* 0x020fc60006000000 */
[----:B0-----:R-:W5:Y:S04]  /*1b620*/  LDL.LU R2, [R1+0x754] ;  /* 0x0007540001027983 */ /* 0x001f680000300800 */
[----:B------:R-:W5:Y:S04]  /*1b630*/  LDL.LU R14, [R1+0x740] ;  /* 0x00074000010e7983 */ /* 0x000f680000300800 */
[----:B------:R0:W-:Y:S04]  /*1b640*/  STL [R1+0x79c], R15 ;  /* 0x00079c0f01007387 */ /* 0x0001e80000100800 */
[----:B------:R-:W5:Y:S04]  /*1b650*/  LDL.LU R20, [R1+0x748] ;  /* 0x0007480001147983 */ /* 0x000f680000300800 */
[----:B0-----:R-:W5:Y:S01]  /*1b660*/  LDL.LU R15, [R1+0x74c] ;  /* 0x00074c00010f7983 */ /* 0x001f620000300800 */
[----:B------:R-:W-:-:S05]  /*1b670*/  SEL R21, R25, R5, !P4 ;  /* 0x0000000519157207 */ /* 0x000fca0006000000 */
[----:B------:R0:W-:Y:S01]  /*1b680*/  STL [R1+0x798], R21 ;  /* 0x0007981501007387 */ /* 0x0001e20000100800 */
[----:B------:R-:W-:-:S03]  /*1b690*/  SEL R19, R25, R19, !P4 ;  /* 0x0000001319137207 */ /* 0x000fc60006000000 */
[----:B0-----:R-:W5:Y:S04]  /*1b6a0*/  LDL.LU R21, [R1+0x750] ;  /* 0x0007500001157983 */ /* 0x001f680000300800 */
[----:B------:R-:W-:Y:S04]  /*1b6b0*/  STL [R1+0x794], R19 ;  /* 0x0007941301007387 */ /* 0x000fe80000100800 */
[----:B------:R-:W5:Y:S01]  /*1b6c0*/  LDL.LU R29, [R1+0x744] ;  /* 0x00074400011d7983 */ /* 0x000f620000300800 */
[----:B------:R-:W-:-:S05]  /*1b6d0*/  SEL R5, R25, R18, !P4 ;  /* 0x0000001219057207 */ /* 0x000fca0006000000 */
[----:B------:R0:W-:Y:S04]  /*1b6e0*/  STL [R1+0x790], R5 ;  /* 0x0007900501007387 */ /* 0x0001e80000100800 */
[----:B------:R-:W5:Y:S04]  /*1b6f0*/  LDL.LU R26, [R1+0x734] ;  /* 0x00073400011a7983 */ /* 0x000f680000300800 */
[----:B------:R-:W5:Y:S04]  /*1b700*/  LDL.LU R27, [R1+0x738] ;  /* 0x00073800011b7983 */ /* 0x000f680000300800 */
[----:B------:R-:W5:Y:S01]  /*1b710*/  LDL.LU R18, [R1+0x73c] ;  /* 0x00073c0001127983 */ /* 0x000f620000300800 */
[----:B0-----:R-:W-:-:S03]  /*1b720*/  SEL R5, R25, R13, !P4 ;  /* 0x0000000d19057207 */ /* 0x001fc60006000000 */
[----:B------:R-:W5:Y:S04]  /*1b730*/  LDL.LU R13, [R1+0x730] ;  /* 0x00073000010d7983 */ /* 0x000f680000300800 */
[----:B------:R-:W-:Y:S01]  /*1b740*/  STL [R1+0x78c], R5 ;  /* 0x00078c0501007387 */ /* 0x000fe20000100800 */
[----:B------:R-:W-:-:S03]  /*1b750*/  SEL R19, R25, R12, !P4 ;  /* 0x0000000c19137207 */ /* 0x000fc60006000000 */
[----:B------:R-:W5:Y:S04]  /*1b760*/  LDL.LU R12, [R1+0x72c] ;  /* 0x00072c00010c7983 */ /* 0x000f680000300800 */
[----:B------:R0:W-:Y:S04]  /*1b770*/  STL [R1+0x788], R19 ;  /* 0x0007881301007387 */ /* 0x0001e80000100800 */
[----:B------:R-:W5:Y:S04]  /*1b780*/  LDL.LU R22, [R1+0x728] ;  /* 0x0007280001167983 */ /* 0x000f680000300800 */
[----:B------:R-:W5:Y:S01]  /*1b790*/  LDL.LU R23, [R1+0x724] ;  /* 0x0007240001177983 */ /* 0x000f620000300800 */
[----:B0-----:R-:W-:-:S02]  /*1b7a0*/  SEL R19, R25, R6, !P4 ;  /* 0x0000000619137207 */ /* 0x001fc40006000000 */
[----:B--2---:R-:W-:-:S05]  /*1b7b0*/  SEL R5, R25, R9, !P4 ;  /* 0x0000000919057207 */ /* 0x004fca0006000000 */
[----:B------:R0:W-:Y:S04]  /*1b7c0*/  STL [R1+0x784], R5 ;  /* 0x0007840501007387 */ /* 0x0001e80000100800 */
[----:B------:R-:W2:Y:S04]  /*1b7d0*/  LDL.LU R24, [R1+0x71c] ;  /* 0x00071c0001187983 */ /* 0x000ea80000300800 */
[----:B------:R-:W2:Y:S04]  /*1b7e0*/  LDL.LU R9, [R1+0x718] ;  /* 0x0007180001097983 */ /* 0x000ea80000300800 */
[----:B------:R-:W2:Y:S04]  /*1b7f0*/  LDL.LU R6, [R1+0x758] ;  /* 0x0007580001067983 */ /* 0x000ea80000300800 */
[----:B0-----:R-:W2:Y:S01]  /*1b800*/  LDL.LU R5, [R1+0x70c] ;  /* 0x00070c0001057983 */ /* 0x001ea20000300800 */
[----:B------:R-:W-:-:S03]  /*1b810*/  SEL R7, R25, R7, !P4 ;  /* 0x0000000719077207 */ /* 0x000fc60006000000 */
[----:B------:R0:W-:Y:S04]  /*1b820*/  STL [R1+0x780], R19 ;  /* 0x0007801301007387 */ /* 0x0001e80000100800 */
[----:B0-----:R-:W2:Y:S04]  /*1b830*/  LDL.LU R19, [R1+0x714] ;  /* 0x0007140001137983 */ /* 0x001ea80000300800 */
[----:B------:R0:W-:Y:S02]  /*1b840*/  STL [R1+0x77c], R7 ;  /* 0x00077c0701007387 */ /* 0x0001e40000100800 */
[----:B0-----:R-:W-:-:S02]  /*1b850*/  SEL R7, R25, R8, !P4 ;  /* 0x0000000819077207 */ /* 0x001fc40006000000 */
[C---:B---3--:R-:W-:Y:S02]  /*1b860*/  SEL R8, R25.reuse, R17, !P4 ;  /* 0x0000001119087207 */ /* 0x048fe40006000000 */
[----:B------:R-:W3:Y:S04]  /*1b870*/  LDL.LU R17, [R1+0x6cc] ;  /* 0x0006cc0001117983 */ /* 0x000ee80000300800 */
[----:B------:R4:W-:Y:S04]  /*1b880*/  STL [R1+0x778], R7 ;  /* 0x0007780701007387 */ /* 0x0009e80000100800 */
[----:B------:R-:W-:Y:S01]  /*1b890*/  STL [R1+0x774], R8 ;  /* 0x0007740801007387 */ /* 0x000fe20000100800 */
[----:B----4-:R-:W-:-:S03]  /*1b8a0*/  SEL R7, R25, R16, !P4 ;  /* 0x0000001019077207 */ /* 0x010fc60006000000 */
[----:B------:R-:W4:Y:S04]  /*1b8b0*/  LDL.LU R16, [R1+0x6dc] ;  /* 0x0006dc0001107983 */ /* 0x000f280000300800 */
[----:B------:R0:W-:Y:S01]  /*1b8c0*/  STL [R1+0x770], R7 ;  /* 0x0007700701007387 */ /* 0x0001e20000100800 */
[C---:B-----5:R-:W-:Y:S02]  /*1b8d0*/  SEL R2, R25.reuse, R2, !P4 ;  /* 0x0000000219027207 */ /* 0x060fe40006000000 */
[C---:B0-----:R-:W-:Y:S02]  /*1b8e0*/  SEL R7, R25.reuse, R14, !P4 ;  /* 0x0000000e19077207 */ /* 0x041fe40006000000 */
[----:B--2---:R-:W-:-:S05]  /*1b8f0*/  SEL R6, R25, R6, !P4 ;  /* 0x0000000619067207 */ /* 0x004fca0006000000 */
[----:B------:R0:W-:Y:S04]  /*1b900*/  STL [R1+0x76c], R6 ;  /* 0x00076c0601007387 */ /* 0x0001e80000100800 */
[----:B------:R1:W-:Y:S01]  /*1b910*/  STL [R1+0x768], R2 ;  /* 0x0007680201007387 */ /* 0x0003e20000100800 */
[----:B0-----:R-:W-:-:S03]  /*1b920*/  SEL R6, R25, R20, !P4 ;  /* 0x0000001419067207 */ /* 0x001fc60006000000 */
[----:B------:R-:W-:Y:S01]  /*1b930*/  STL [R1+0x764], R7 ;  /* 0x0007640701007387 */ /* 0x000fe20000100800 */
[----:B-1----:R-:W-:-:S03]  /*1b940*/  SEL R2, R25, R15, !P4 ;  /* 0x0000000f19027207 */ /* 0x002fc60006000000 */
[----:B------:R-:W2:Y:S04]  /*1b950*/  LDL.LU R14, [R1+0x704] ;  /* 0x00070400010e7983 */ /* 0x000ea80000300800 */
[----:B------:R0:W-:Y:S04]  /*1b960*/  STL [R1+0x760], R6 ;  /* 0x0007600601007387 */ /* 0x0001e80000100800 */
[----:B------:R-:W5:Y:S04]  /*1b970*/  LDL.LU R20, [R1+0x6e4] ;  /* 0x0006e40001147983 */ /* 0x000f680000300800 */
[----:B------:R1:W-:Y:S04]  /*1b980*/  STL [R1+0x75c], R2 ;  /* 0x00075c0201007387 */ /* 0x0003e80000100800 */
[----:B------:R-:W5:Y:S01]  /*1b990*/  LDL.LU R15, [R1+0x6e8] ;  /* 0x0006e800010f7983 */ /* 0x000f620000300800 */
[----:B0-----:R-:W-:-:S02]  /*1b9a0*/  SEL R6, R25, R29, !P4 ;  /* 0x0000001d19067207 */ /* 0x001fc40006000000 */
[C---:B------:R-:W-:Y:S02]  /*1b9b0*/  SEL R7, R25.reuse, R26, !P4 ;  /* 0x0000001a19077207 */ /* 0x040fe40006000000 */
[----:B-1----:R-:W-:-:S05]  /*1b9c0*/  SEL R2, R25, R21, !P4 ;  /* 0x0000001519027207 */ /* 0x002fca0006000000 */
[----:B------:R0:W-:Y:S04]  /*1b9d0*/  STL [R1+0x758], R2 ;  /* 0x0007580201007387 */ /* 0x0001e80000100800 */
[----:B------:R1:W-:Y:S04]  /*1b9e0*/  STL [R1+0x754], R6 ;  /* 0x0007540601007387 */ /* 0x0003e80000100800 */
[----:B------:R-:W-:Y:S01]  /*1b9f0*/  STL [R1+0x750], R7 ;  /* 0x0007500701007387 */ /* 0x000fe20000100800 */
[C---:B0-----:R-:W-:Y:S02]  /*1ba00*/  SEL R2, R25.reuse, R27, !P4 ;  /* 0x0000001b19027207 */ /* 0x041fe40006000000 */
[----:B-1----:R-:W-:-:S02]  /*1ba10*/  SEL R6, R25, R18, !P4 ;  /* 0x0000001219067207 */ /* 0x002fc40006000000 */
[----:B------:R-:W5:Y:S04]  /*1ba20*/  LDL.LU R18, [R1+0x6ec] ;  /* 0x0006ec0001127983 */ /* 0x000f680000300800 */
[----:B------:R0:W-:Y:S04]  /*1ba30*/  STL [R1+0x74c], R2 ;  /* 0x00074c0201007387 */ /* 0x0001e80000100800 */
[----:B------:R1:W-:Y:S01]  /*1ba40*/  STL [R1+0x748], R6 ;  /* 0x0007480601007387 */ /* 0x0003e20000100800 */
[----:B0-----:R-:W-:-:S03]  /*1ba50*/  SEL R2, R25, R13, !P4 ;  /* 0x0000000d19027207 */ /* 0x001fc60006000000 */
[----:B------:R-:W5:Y:S01]  /*1ba60*/  LDL.LU R13, [R1+0x6f0] ;  /* 0x0006f000010d7983 */ /* 0x000f620000300800 */
[----:B-1----:R-:W-:-:S03]  /*1ba70*/  SEL R6, R25, R12, !P4 ;  /* 0x0000000c19067207 */ /* 0x002fc60006000000 */
[----:B------:R0:W-:Y:S04]  /*1ba80*/  STL [R1+0x744], R2 ;  /* 0x0007440201007387 */ /* 0x0001e80000100800 */
[----:B------:R-:W5:Y:S01]  /*1ba90*/  LDL.LU R12, [R1+0x6fc] ;  /* 0x0006fc00010c7983 */ /* 0x000f620000300800 */
[C---:B------:R-:W-:Y:S02]  /*1baa0*/  SEL R7, R25.reuse, R23, !P4 ;  /* 0x0000001719077207 */ /* 0x040fe40006000000 */
[C---:B0-----:R-:W-:Y:S01]  /*1bab0*/  SEL R2, R25.reuse, R22, !P4 ;  /* 0x0000001619027207 */ /* 0x041fe20006000000 */
[----:B------:R0:W-:Y:S04]  /*1bac0*/  STL [R1+0x740], R6 ;  /* 0x0007400601007387 */ /* 0x0001e80000100800 */
[----:B------:R1:W-:Y:S04]  /*1bad0*/  STL [R1+0x73c], R2 ;  /* 0x00073c0201007387 */ /* 0x0003e80000100800 */
[----:B------:R-:W-:Y:S01]  /*1bae0*/  STL [R1+0x738], R7 ;  /* 0x0007380701007387 */ /* 0x000fe20000100800 */
[----:B0-----:R-:W-:-:S02]  /*1baf0*/  SEL R6, R25, R24, !P4 ;  /* 0x0000001819067207 */ /* 0x001fc40006000000 */
[C---:B-1----:R-:W-:Y:S02]  /*1bb00*/  SEL R2, R25.reuse, R9, !P4 ;  /* 0x0000000919027207 */ /* 0x042fe40006000000 */
[----:B------:R-:W5:Y:S01]  /*1bb10*/  LDL.LU R9, [R1+0x700] ;  /* 0x0007000001097983 */ /* 0x000f620000300800 */
[----:B------:R-:W-:-:S03]  /*1bb20*/  SEL R5, R25, R5, !P4 ;  /* 0x0000000519057207 */ /* 0x000fc60006000000 */
[----:B------:R-:W-:Y:S04]  /*1bb30*/  STL [R1+0x734], R6 ;  /* 0x0007340601007387 */ /* 0x000fe80000100800 */
[----:B------:R0:W-:Y:S04]  /*1bb40*/  STL [R1+0x730], R2 ;  /* 0x0007300201007387 */ /* 0x0001e80000100800 */
[----:B------:R-:W5:Y:S01]  /*1bb50*/  LDL.LU R8, [R1+0x6f4] ;  /* 0x0006f40001087983 */ /* 0x000f620000300800 */
[----:B0-----:R-:W-:-:S03]  /*1bb60*/  SEL R2, R25, R19, !P4 ;  /* 0x0000001319027207 */ /* 0x001fc60006000000 */
[----:B------:R-:W-:Y:S04]  /*1bb70*/  STL [R1+0x72c], R5 ;  /* 0x00072c0501007387 */ /* 0x000fe80000100800 */
[----:B------:R-:W5:Y:S04]  /*1bb80*/  LDL.LU R7, [R1+0x6f8] ;  /* 0x0006f80001077983 */ /* 0x000f680000300800 */
[----:B------:R3:W-:Y:S04]  /*1bb90*/  STL [R1+0x728], R2 ;  /* 0x0007280201007387 */ /* 0x0007e80000100800 */
[----:B------:R-:W5:Y:S01]  /*1bba0*/  LDL.LU R19, [R1+0x6e0] ;  /* 0x0006e00001137983 */ /* 0x000f620000300800 */
[----:B---3--:R-:W-:-:S03]  /*1bbb0*/  SEL R2, R25, R17, !P4 ;  /* 0x0000001119027207 */ /* 0x008fc60006000000 */
[----:B------:R-:W3:Y:S01]  /*1bbc0*/  LDL.LU R17, [R1+0x6d8] ;  /* 0x0006d80001117983 */ /* 0x000ee20000300800 */
[----:B----4-:R-:W-:-:S03]  /*1bbd0*/  SEL R5, R25, R16, !P4 ;  /* 0x0000001019057207 */ /* 0x010fc60006000000 */
[----:B------:R0:W-:Y:S04]  /*1bbe0*/  STL [R1+0x724], R2 ;  /* 0x0007240201007387 */ /* 0x0001e80000100800 */
[----:B------:R-:W4:Y:S04]  /*1bbf0*/  LDL.LU R6, [R1+0x6d4] ;  /* 0x0006d40001067983 */ /* 0x000f280000300800 */
[----:B0-----:R-:W4:Y:S04]  /*1bc00*/  LDL.LU R2, [R1+0x6d0] ;  /* 0x0006d00001027983 */ /* 0x001f280000300800 */
[----:B------:R0:W-:Y:S04]  /*1bc10*/  STL [R1+0x720], R5 ;  /* 0x0007200501007387 */ /* 0x0001e80000100800 */
[----:B------:R-:W4:Y:S04]  /*1bc20*/  LDL.LU R24, [R1+0x6a8] ;  /* 0x0006a80001187983 */ /* 0x000f280000300800 */
[----:B0-----:R-:W4:Y:S04]  /*1bc30*/  LDL.LU R5, [R1+0x6ac] ;  /* 0x0006ac0001057983 */ /* 0x001f280000300800 */
[----:B------:R-:W4:Y:S01]  /*1bc40*/  LDL.LU R16, [R1+0x6c8] ;  /* 0x0006c80001107983 */ /* 0x000f220000300800 */
[----:B--2---:R-:W-:-:S05]  /*1bc50*/  SEL R21, R25, R14, !P4 ;  /* 0x0000000e19157207 */ /* 0x004fca0006000000 */
[----:B------:R0:W-:Y:S01]  /*1bc60*/  STL [R1+0x71c], R21 ;  /* 0x00071c1501007387 */ /* 0x0001e20000100800 */
[----:B-----5:R-:W-:-:S03]  /*1bc70*/  SEL R20, R25, R20, !P4 ;  /* 0x0000001419147207 */ /* 0x020fc60006000000 */
[----:B0-----:R-:W2:Y:S01]  /*1bc80*/  LDL.LU R21, [R1+0x6b4] ;  /* 0x0006b40001157983 */ /* 0x001ea20000300800 */
[----:B------:R-:W-:-:S03]  /*1bc90*/  SEL R14, R25, R15, !P4 ;  /* 0x0000000f190e7207 */ /* 0x000fc60006000000 */
[----:B------:R0:W-:Y:S04]  /*1bca0*/  STL [R1+0x718], R20 ;  /* 0x0007181401007387 */ /* 0x0001e80000100800 */
[----:B------:R-:W5:Y:S04]  /*1bcb0*/  LDL.LU R29, [R1+0x6c4] ;  /* 0x0006c400011d7983 */ /* 0x000f680000300800 */
[----:B------:R1:W-:Y:S04]  /*1bcc0*/  STL [R1+0x714], R14 ;  /* 0x0007140e01007387 */ /* 0x0003e80000100800 */
[----:B------:R-:W5:Y:S04]  /*1bcd0*/  LDL.LU R26, [R1+0x6b8] ;  /* 0x0006b800011a7983 */ /* 0x000f680000300800 */
[----:B------:R-:W5:Y:S04]  /*1bce0*/  LDL.LU R27, [R1+0x6c0] ;  /* 0x0006c000011b7983 */ /* 0x000f680000300800 */
[----:B------:R-:W5:Y:S01]  /*1bcf0*/  LDL.LU R15, [R1+0x6bc] ;  /* 0x0006bc00010f7983 */ /* 0x000f620000300800 */
[----:B0-----:R-:W-:-:S03]  /*1bd00*/  SEL R20, R25, R18, !P4 ;  /* 0x0000001219147207 */ /* 0x001fc60006000000 */
[----:B------:R-:W5:Y:S04]  /*1bd10*/  LDL.LU R18, [R1+0x6b0] ;  /* 0x0006b00001127983 */ /* 0x000f680000300800 */
[----:B------:R-:W-:Y:S01]  /*1bd20*/  STL [R1+0x70c], R20 ;  /* 0x00070c1401007387 */ /* 0x000fe20000100800 */
[----:B-1----:R-:W-:-:S03]  /*1bd30*/  SEL R14, R25, R13, !P4 ;  /* 0x0000000d190e7207 */ /* 0x002fc60006000000 */
[----:B------:R-:W5:Y:S04]  /*1bd40*/  LDL.LU R13, [R1+0x6a4] ;  /* 0x0006a400010d7983 */ /* 0x000f680000300800 */
[----:B------:R0:W-:Y:S01]  /*1bd50*/  STL [R1+0x708], R14 ;  /* 0x0007080e01007387 */ /* 0x0001e20000100800 */
[----:B------:R-:W-:-:S03]  /*1bd60*/  SEL R12, R25, R12, !P4 ;  /* 0x0000000c190c7207 */ /* 0x000fc60006000000 */
[----:B------:R-:W5:Y:S04]  /*1bd70*/  LDL.LU R22, [R1+0x6a0] ;  /* 0x0006a00001167983 */ /* 0x000f680000300800 */
[----:B------:R-:W5:Y:S04]  /*1bd80*/  LDL.LU R23, [R1+0x69c] ;  /* 0x00069c0001177983 */ /* 0x000f680000300800 */
[----:B------:R1:W-:Y:S04]  /*1bd90*/  STL [R1+0x704], R12 ;  /* 0x0007040c01007387 */ /* 0x0003e80000100800 */
[----:B0-----:R-:W5:Y:S04]  /*1bda0*/  LDL.LU R14, [R1+0x698] ;  /* 0x00069800010e7983 */ /* 0x001f680000300800 */
[----:B-1----:R-:W5:Y:S01]  /*1bdb0*/  LDL.LU R12, [R1+0x694] ;  /* 0x00069400010c7983 */ /* 0x002f620000300800 */
[----:B------:R-:W-:-:S03]  /*1bdc0*/  SEL R9, R25, R9, !P4 ;  /* 0x0000000919097207 */ /* 0x000fc60006000000 */
[----:B------:R-:W5:Y:S04]  /*1bdd0*/  LDL.LU R20, [R1+0x690] ;  /* 0x0006900001147983 */ /* 0x000f680000300800 */
[----:B------:R0:W-:Y:S01]  /*1bde0*/  STL [R1+0x700], R9 ;  /* 0x0007000901007387 */ /* 0x0001e20000100800 */
[----:B------:R-:W-:-:S03]  /*1bdf0*/  SEL R8, R25, R8, !P4 ;  /* 0x0000000819087207 */ /* 0x000fc60006000000 */
[----:B0-----:R-:W5:Y:S04]  /*1be00*/  LDL.LU R9, [R1+0x68c] ;  /* 0x00068c0001097983 */ /* 0x001f680000300800 */
[----:B------:R0:W-:Y:S02]  /*1be10*/  STL [R1+0x6fc], R8 ;  /* 0x0006fc0801007387 */ /* 0x0001e40000100800 */
[C---:B0-----:R-:W-:Y:S02]  /*1be20*/  SEL R8, R25.reuse, R7, !P4 ;  /* 0x0000000719087207 */ /* 0x041fe40006000000 */
[C---:B------:R-:W-:Y:S02]  /*1be30*/  SEL R7, R25.reuse, R19, !P4 ;  /* 0x0000001319077207 */ /* 0x040fe40006000000 */
[----:B------:R-:W5:Y:S04]  /*1be40*/  LDL.LU R19, [R1+0x688] ;  /* 0x0006880001137983 */ /* 0x000f680000300800 */
[----:B------:R3:W-:Y:S04]  /*1be50*/  STL [R1+0x6f8], R8 ;  /* 0x0006f80801007387 */ /* 0x0007e80000100800 */
[----:B------:R4:W-:Y:S01]  /*1be60*/  STL [R1+0x6f4], R7 ;  /* 0x0006f40701007387 */ /* 0x0009e20000100800 */
[----:B---3--:R-:W-:-:S03]  /*1be70*/  SEL R8, R25, R17, !P4 ;  /* 0x0000001119087207 */ /* 0x008fc60006000000 */
[----:B------:R-:W3:Y:S01]  /*1be80*/  LDL.LU R17, [R1+0x684] ;  /* 0x0006840001117983 */ /* 0x000ee20000300800 */
[C---:B----4-:R-:W-:Y:S02]  /*1be90*/  SEL R7, R25.reuse, R6, !P4 ;  /* 0x0000000619077207 */ /* 0x050fe40006000000 */
[C---:B------:R-:W-:Y:S01]  /*1bea0*/  SEL R2, R25.reuse, R2, !P4 ;  /* 0x0000000219027207 */ /* 0x040fe20006000000 */
[----:B------:R-:W-:Y:S04]  /*1beb0*/  STL [R1+0x6f0], R8 ;  /* 0x0006f00801007387 */ /* 0x000fe80000100800 */
[----:B------:R-:W-:Y:S01]  /*1bec0*/  STL [R1+0x6ec], R7 ;  /* 0x0006ec0701007387 */ /* 0x000fe20000100800 */
[----:B------:R-:W-:-:S03]  /*1bed0*/  SEL R6, R25, R24, !P4 ;  /* 0x0000001819067207 */ /* 0x000fc60006000000 */
[----:B------:R0:W-:Y:S01]  /*1bee0*/  STL [R1+0x6e8], R2 ;  /* 0x0006e80201007387 */ /* 0x0001e20000100800 */
[----:B------:R-:W-:-:S03]  /*1bef0*/  SEL R5, R25, R5, !P4 ;  /* 0x0000000519057207 */ /* 0x000fc60006000000 */
[----:B------:R-:W-:Y:S01]  /*1bf00*/  STL [R1+0x6e4], R6 ;  /* 0x0006e40601007387 */ /* 0x000fe20000100800 */
[----:B0-----:R-:W-:-:S03]  /*1bf10*/  SEL R2, R25, R16, !P4 ;  /* 0x0000001019027207 */ /* 0x001fc60006000000 */
[----:B------:R-:W4:Y:S04]  /*1bf20*/  LDL.LU R24, [R1+0x680] ;  /* 0x0006800001187983 */ /* 0x000f280000300800 */
[----:B------:R0:W-:Y:S04]  /*1bf30*/  STL [R1+0x6e0], R5 ;  /* 0x0006e00501007387 */ /* 0x0001e80000100800 */
[----:B0-----:R-:W4:Y:S04]  /*1bf40*/  LDL.LU R5, [R1+0x67c] ;  /* 0x00067c0001057983 */ /* 0x001f280000300800 */
[----:B------:R2:W-:Y:S04]  /*1bf50*/  STL [R1+0x6dc], R2 ;  /* 0x0006dc0201007387 */ /* 0x0005e80000100800 */
[----:B------:R-:W4:Y:S01]  /*1bf60*/  LDL.LU R16, [R1+0x660] ;  /* 0x0006600001107983 */ /* 0x000f220000300800 */
[----:B--2---:R-:W-:-:S02]  /*1bf70*/  SEL R2, R25, R21, !P4 ;  /* 0x0000001519027207 */ /* 0x004fc40006000000 */
[----:B-----5:R-:W-:-:S03]  /*1bf80*/  SEL R6, R25, R29, !P4 ;  /* 0x0000001d19067207 */ /* 0x020fc60006000000 */
[----:B------:R0:W-:Y:S04]  /*1bf90*/  STL [R1+0x6d8], R2 ;  /* 0x0006d80201007387 */ /* 0x0001e80000100800 */
[----:B------:R1:W-:Y:S01]  /*1bfa0*/  STL [R1+0x6d4], R6 ;  /* 0x0006d40601007387 */ /* 0x0003e20000100800 */
[C---:B------:R-:W-:Y:S02]  /*1bfb0*/  SEL R7, R25.reuse, R26, !P4 ;  /* 0x0000001a19077207 */ /* 0x040fe40006000000 */
[----:B0-----:R-:W-:-:S03]  /*1bfc0*/  SEL R2, R25, R27, !P4 ;  /* 0x0000001b19027207 */ /* 0x001fc60006000000 */
[----:B------:R-:W-:Y:S01]  /*1bfd0*/  STL [R1+0x6d0], R7 ;  /* 0x0006d00701007387 */ /* 0x000fe20000100800 */
[----:B-1----:R-:W-:-:S03]  /*1bfe0*/  SEL R6, R25, R15, !P4 ;  /* 0x0000000f19067207 */ /* 0x002fc60006000000 */
[----:B------:R-:W2:Y:S04]  /*1bff0*/  LDL.LU R15, [R1+0x664] ;  /* 0x00066400010f7983 */ /* 0x000ea80000300800 */
[----:B------:R0:W-:Y:S04]  /*1c000*/  STL [R1+0x6cc], R2 ;  /* 0x0006cc0201007387 */ /* 0x0001e80000100800 */
[----:B------:R1:W-:Y:S01]  /*1c010*/  STL [R1+0x6c8], R6 ;  /* 0x0006c80601007387 */ /* 0x0003e20000100800 */
[----:B0-----:R-:W-:-:S03]  /*1c020*/  SEL R2, R25, R18, !P4 ;  /* 0x0000001219027207 */ /* 0x001fc60006000000 */
[----:B------:R-:W5:Y:S01]  /*1c030*/  LDL.LU R18, [R1+0x668] ;  /* 0x0006680001127983 */ /* 0x000f620000300800 */
[----:B-1----:R-:W-:-:S03]  /*1c040*/  SEL R6, R25, R13, !P4 ;  /* 0x0000000d19067207 */ /* 0x002fc60006000000 */
[----:B------:R0:W-:Y:S04]  /*1c050*/  STL [R1+0x6c4], R2 ;  /* 0x0006c40201007387 */ /* 0x0001e80000100800 */
[----:B------:R-:W5:Y:S01]  /*1c060*/  LDL.LU R13, [R1+0x670] ;  /* 0x00067000010d7983 */ /* 0x000f620000300800 */
[C---:B0-----:R-:W-:Y:S02]  /*1c070*/  SEL R2, R25.reuse, R22, !P4 ;  /* 0x0000001619027207 */ /* 0x041fe40006000000 */
[C---:B------:R-:W-:Y:S01]  /*1c080*/  SEL R7, R25.reuse, R23, !P4 ;  /* 0x0000001719077207 */ /* 0x040fe20006000000 */
[----:B------:R0:W-:Y:S04]  /*1c090*/  STL [R1+0x6c0], R6 ;  /* 0x0006c00601007387 */ /* 0x0001e80000100800 */
[----:B------:R1:W-:Y:S04]  /*1c0a0*/  STL [R1+0x6bc], R2 ;  /* 0x0006bc0201007387 */ /* 0x0003e80000100800 */
[----:B------:R-:W-:Y:S01]  /*1c0b0*/  STL [R1+0x6b8], R7 ;  /* 0x0006b80701007387 */ /* 0x000fe20000100800 */
[----:B0-----:R-:W-:-:S02]  /*1c0c0*/  SEL R6, R25, R14, !P4 ;  /* 0x0000000e19067207 */ /* 0x001fc40006000000 */
[C---:B-1----:R-:W-:Y:S02]  /*1c0d0*/  SEL R2, R25.reuse, R12, !P4 ;  /* 0x0000000c19027207 */ /* 0x042fe40006000000 */
[----:B------:R-:W5:Y:S04]  /*1c0e0*/  LDL.LU R12, [R1+0x674] ;  /* 0x00067400010c7983 */ /* 0x000f680000300800 */
[----:B------:R0:W-:Y:S04]  /*1c0f0*/  STL [R1+0x6b4], R6 ;  /* 0x0006b40601007387 */ /* 0x0001e80000100800 */
[----:B------:R1:W-:Y:S04]  /*1c100*/  STL [R1+0x6b0], R2 ;  /* 0x0006b00201007387 */ /* 0x0003e80000100800 */
[----:B------:R-:W5:Y:S01]  /*1c110*/  LDL.LU R8, [R1+0x678] ;  /* 0x0006780001087983 */ /* 0x000f620000300800 */
[----:B0-----:R-:W-:-:S02]  /*1c120*/  SEL R6, R25, R20, !P4 ;  /* 0x0000001419067207 */ /* 0x001fc40006000000 */
[----:B-1----:R-:W-:-:S03]  /*1c130*/  SEL R2, R25, R9, !P4 ;  /* 0x0000000919027207 */ /* 0x002fc60006000000 */
[----:B------:R-:W-:Y:S04]  /*1c140*/  STL [R1+0x6ac], R6 ;  /* 0x0006ac0601007387 */ /* 0x000fe80000100800 */
[----:B------:R-:W5:Y:S04]  /*1c150*/  LDL.LU R7, [R1+0x66c] ;  /* 0x00066c0001077983 */ /* 0x000f680000300800 */
[----:B------:R0:W-:Y:S04]  /*1c160*/  STL [R1+0x6a8], R2 ;  /* 0x0006a80201007387 */ /* 0x0001e80000100800 */
[----:B------:R-:W5:Y:S01]  /*1c170*/  LDL.LU R9, [R1+0x65c] ;  /* 0x00065c0001097983 */ /* 0x000f620000300800 */
[----:B0-----:R-:W-:-:S03]  /*1c180*/  SEL R2, R25, R19, !P4 ;  /* 0x0000001319027207 */ /* 0x001fc60006000000 */
[----:B------:R-:W5:Y:S04]  /*1c190*/  LDL.LU R19, [R1+0x658] ;  /* 0x0006580001137983 */ /* 0x000f680000300800 */
[----:B------:R0:W-:Y:S04]  /*1c1a0*/  STL [R1+0x6a4], R2 ;  /* 0x0006a40201007387 */ /* 0x0001e80000100800 */
[----:B------:R-:W5:Y:S01]  /*1c1b0*/  LDL.LU R6, [R1+0x654] ;  /* 0x0006540001067983 */ /* 0x000f620000300800 */
[----:B---3--:R-:W-:-:S03]  /*1c1c0*/  SEL R14, R25, R17, !P4 ;  /* 0x00000011190e7207 */ /* 0x008fc60006000000 */
[----:B0-----:R-:W3:Y:S04]  /*1c1d0*/  LDL.LU R2, [R1+0x650] ;  /* 0x0006500001027983 */ /* 0x001ee80000300800 */
[----:B------:R0:W-:Y:S04]  /*1c1e0*/  STL [R1+0x6a0], R14 ;  /* 0x0006a00e01007387 */ /* 0x0001e80000100800 */
[----:B0-----:R-:W3:Y:S04]  /*1c1f0*/  LDL.LU R14, [R1+0x64c] ;  /* 0x00064c00010e7983 */ /* 0x001ee80000300800 */
[----:B------:R-:W3:Y:S04]  /*1c200*/  LDL.LU R20, [R1+0x648] ;  /* 0x0006480001147983 */ /* 0x000ee80000300800 */
[----:B------:R-:W3:Y:S01]  /*1c210*/  LDL.LU R17, [R1+0x644] ;  /* 0x0006440001117983 */ /* 0x000ee20000300800 */
[----:B----4-:R-:W-:-:S05]  /*1c220*/  SEL R21, R25, R24, !P4 ;  /* 0x0000001819157207 */ /* 0x010fca0006000000 */
[----:B------:R0:W-:Y:S01]  /*1c230*/  STL [R1+0x69c], R21 ;  /* 0x00069c1501007387 */ /* 0x0001e20000100800 */
[----:B------:R-:W-:-:S03]  /*1c240*/  SEL R22, R25, R5, !P4 ;  /* 0x0000000519167207 */ /* 0x000fc60006000000 */
[----:B0-----:R-:W4:Y:S01]  /*1c250*/  LDL.LU R21, [R1+0x640] ;  /* 0x0006400001157983 */ /* 0x001f220000300800 */
[----:B------:R-:W-:-:S03]  /*1c260*/  SEL R5, R25, R16, !P4 ;  /* 0x0000001019057207 */ /* 0x000fc60006000000 */
[----:B------:R-:W-:Y:S04]  /*1c270*/  STL [R1+0x698], R22 ;  /* 0x0006981601007387 */ /* 0x000fe80000100800 */
[----:B------:R-:W4:Y:S04]  /*1c280*/  LDL.LU R29, [R1+0x624] ;  /* 0x00062400011d7983 */ /* 0x000f280000300800 */
[----:B------:R2:W-:Y:S04]  /*1c290*/  STL [R1+0x694], R5 ;  /* 0x0006940501007387 */ /* 0x0005e80000100800 */
[----:B------:R-:W4:Y:S04]  /*1c2a0*/  LDL.LU R26, [R1+0x628] ;  /* 0x00062800011a7983 */ /* 0x000f280000300800 */
[----:B------:R-:W4:Y:S04]  /*1c2b0*/  LDL.LU R27, [R1+0x62c] ;  /* 0x00062c00011b7983 */ /* 0x000f280000300800 */
[----:B------:R-:W4:Y:S01]  /*1c2c0*/  LDL.LU R16, [R1+0x630] ;  /* 0x0006300001107983 */ /* 0x000f220000300800 */
[----:B--2---:R-:W-:-:S03]  /*1c2d0*/  SEL R5, R25, R15, !P4 ;  /* 0x0000000f19057207 */ /* 0x004fc60006000000 */
[----:B------:R-:W2:Y:S04]  /*1c2e0*/  LDL.LU R15, [R1+0x63c] ;  /* 0x00063c00010f7983 */ /* 0x000ea80000300800 */
[----:B------:R0:W-:Y:S01]  /*1c2f0*/  STL [R1+0x690], R5 ;  /* 0x0006900501007387 */ /* 0x0001e20000100800 */
[----:B-----5:R-:W-:-:S03]  /*1c300*/  SEL R22, R25, R18, !P4 ;  /* 0x0000001219167207 */ /* 0x020fc60006000000 */
[----:B------:R-:W5:Y:S04]  /*1c310*/  LDL.LU R18, [R1+0x638] ;  /* 0x0006380001127983 */ /* 0x000f680000300800 */
[----:B------:R1:W-:Y:S01]  /*1c320*/  STL [R1+0x68c], R22 ;  /* 0x00068c1601007387 */ /* 0x0003e20000100800 */
[----:B0-----:R-:W-:-:S03]  /*1c330*/  SEL R5, R25, R13, !P4 ;  /* 0x0000000d19057207 */ /* 0x001fc60006000000 */
[----:B-1----:R-:W5:Y:S04]  /*1c340*/  LDL.LU R22, [R1+0x634] ;  /* 0x0006340001167983 */ /* 0x002f680000300800 */
[----:B------:R-:W5:Y:S04]  /*1c350*/  LDL.LU R23, [R1+0x610] ;  /* 0x0006100001177983 */ /* 0x000f680000300800 */
[----:B------:R0:W-:Y:S04]  /*1c360*/  STL [R1+0x688], R5 ;  /* 0x0006880501007387 */ /* 0x0001e80000100800 */
[----:B------:R-:W5:Y:S04]  /*1c370*/  LDL.LU R24, [R1+0x614] ;  /* 0x0006140001187983 */ /* 0x000f680000300800 */
[----:B------:R-:W5:Y:S01]  /*1c380*/  LDL.LU R13, [R1+0x618] ;  /* 0x00061800010d7983 */ /* 0x000f620000300800 */
[----:B------:R-:W-:-:S03]  /*1c390*/  SEL R12, R25, R12, !P4 ;  /* 0x0000000c190c7207 */ /* 0x000fc60006000000 */
[----:B0-----:R-:W5:Y:S04]  /*1c3a0*/  LDL.LU R5, [R1+0x61c] ;  /* 0x00061c0001057983 */ /* 0x001f680000300800 */
[----:B------:R0:W-:Y:S01]  /*1c3b0*/  STL [R1+0x684], R12 ;  /* 0x0006840c01007387 */ /* 0x0001e20000100800 */
[----:B------:R-:W-:-:S03]  /*1c3c0*/  SEL R8, R25, R8, !P4 ;  /* 0x0000000819087207 */ /* 0x000fc60006000000 */
[----:B0-----:R-:W5:Y:S04]  /*1c3d0*/  LDL.LU R12, [R1+0x620] ;  /* 0x00062000010c7983 */ /* 0x001f680000300800 */
[----:B------:R0:W-:Y:S01]  /*1c3e0*/  STL [R1+0x680], R8 ;  /* 0x0006800801007387 */ /* 0x0001e20000100800 */
[C---:B------:R-:W-:Y:S02]  /*1c3f0*/  SEL R7, R25.reuse, R7, !P4 ;  /* 0x0000000719077207 */ /* 0x040fe40006000000 */
[C---:B0-----:R-:W-:Y:S02]  /*1c400*/  SEL R8, R25.reuse, R9, !P4 ;  /* 0x0000000919087207 */ /* 0x041fe40006000000 */
[----:B------:R-:W5:Y:S04]  /*1c410*/  LDL.LU R9, [R1+0x5a8] ;  /* 0x0005a80001097983 */ /* 0x000f680000300800 */
[----:B------:R0:W-:Y:S04]  /*1c420*/  STL [R1+0x67c], R7 ;  /* 0x00067c0701007387 */ /* 0x0001e80000100800 */
[----:B------:R-:W-:Y:S01]  /*1c430*/  STL [R1+0x678], R8 ;  /* 0x0006780801007387 */ /* 0x000fe20000100800 */
[----:B0-----:R-:W-:-:S03]  /*1c440*/  SEL R7, R25, R19, !P4 ;  /* 0x0000001319077207 */ /* 0x001fc60006000000 */
[----:B------:R-:W5:Y:S01]  /*1c450*/  LDL.LU R19, [R1+0x5ac] ;  /* 0x0005ac0001137983 */ /* 0x000f620000300800 */
[C---:B------:R-:W-:Y:S02]  /*1c460*/  SEL R6, R25.reuse, R6, !P4 ;  /* 0x0000000619067207 */ /* 0x040fe40006000000 */
[C---:B---3--:R-:W-:Y:S01]  /*1c470*/  SEL R2, R25.reuse, R2, !P4 ;  /* 0x0000000219027207 */ /* 0x048fe20006000000 */
[----:B------:R0:W-:Y:S04]  /*1c480*/  STL [R1+0x674], R7 ;  /* 0x0006740701007387 */ /* 0x0001e80000100800 */
[----:B------:R1:W-:Y:S04]  /*1c490*/  STL [R1+0x670], R6 ;  /* 0x0006700601007387 */ /* 0x0003e80000100800 */
[----:B------:R3:W-:Y:S01]  /*1c4a0*/  STL [R1+0x66c], R2 ;  /* 0x00066c0201007387 */ /* 0x0007e20000100800 */
[----:B0-----:R-:W-:-:S02]  /*1c4b0*/  SEL R7, R25, R14, !P4 ;  /* 0x0000000e19077207 */ /* 0x001fc40006000000 */
[----:B-1----:R-:W-:-:S03]  /*1c4c0*/  SEL R6, R25, R20, !P4 ;  /* 0x0000001419067207 */ /* 0x002fc60006000000 */
[----:B------:R-:W-:Y:S01]  /*1c4d0*/  STL [R1+0x668], R7 ;  /* 0x0006680701007387 */ /* 0x000fe20000100800 */
[----:B---3--:R-:W-:-:S03]  /*1c4e0*/  SEL R2, R25, R17, !P4 ;  /* 0x0000001119027207 */ /* 0x008fc60006000000 */
[----:B------:R-:W3:Y:S04]  /*1c4f0*/  LDL.LU R14, [R1+0x5bc] ;  /* 0x0005bc00010e7983 */ /* 0x000ee80000300800 */
[----:B------:R-:W-:Y:S04]  /*1c500*/  STL [R1+0x664], R6 ;  /* 0x0006640601007387 */ /* 0x000fe80000100800 */
[----:B------:R-:W3:Y:S04]  /*1c510*/  LDL.LU R20, [R1+0x600] ;  /* 0x0006000001147983 */ /* 0x000ee80000300800 */
[----:B------:R4:W-:Y:S04]  /*1c520*/  STL [R1+0x660], R2 ;  /* 0x0006600201007387 */ /* 0x0009e80000100800 */
[----:B------:R-:W3:Y:S01]  /*1c530*/  LDL.LU R17, [R1+0x604] ;  /* 0x0006040001117983 */ /* 0x000ee20000300800 */
[----:B----4-:R-:W-:-:S02]  /*1c540*/  SEL R2, R25, R21, !P4 ;  /* 0x0000001519027207 */ /* 0x010fc40006000000 */
[----:B------:R-:W-:-:S03]  /*1c550*/  SEL R6, R25, R29, !P4 ;  /* 0x0000001d19067207 */ /* 0x000fc60006000000 */
[----:B------:R0:W-:Y:S01]  /*1c560*/  STL [R1+0x65c], R2 ;  /* 0x00065c0201007387 */ /* 0x0001e20000100800 */
[----:B------:R-:W-:-:S03]  /*1c570*/  SEL R7, R25, R26, !P4 ;  /* 0x0000001a19077207 */ /* 0x000fc60006000000 */
[----:B------:R1:W-:Y:S01]  /*1c580*/  STL [R1+0x658], R6 ;  /* 0x0006580601007387 */ /* 0x0003e20000100800 */
[----:B0-----:R-:W-:-:S03]  /*1c590*/  SEL R2, R25, R27, !P4 ;  /* 0x0000001b19027207 */ /* 0x001fc60006000000 */
[----:B------:R-:W-:Y:S01]  /*1c5a0*/  STL [R1+0x654], R7 ;  /* 0x0006540701007387 */ /* 0x000fe20000100800 */
[----:B-1----:R-:W-:-:S03]  /*1c5b0*/  SEL R6, R25, R16, !P4 ;  /* 0x0000001019067207 */ /* 0x002fc60006000000 */
[----:B------:R-:W4:Y:S04]  /*1c5c0*/  LDL.LU R16, [R1+0x60c] ;  /* 0x00060c0001107983 */ /* 0x000f280000300800 */
[----:B------:R2:W-:Y:S04]  /*1c5d0*/  STL [R1+0x650], R2 ;  /* 0x0006500201007387 */ /* 0x0005e80000100800 */
[----:B------:R5:W-:Y:S01]  /*1c5e0*/  STL [R1+0x64c], R6 ;  /* 0x00064c0601007387 */ /* 0x000be20000100800 */
[----:B--2---:R-:W-:-:S03]  /*1c5f0*/  SEL R2, R25, R15, !P4 ;  /* 0x0000000f19027207 */ /* 0x004fc60006000000 */
[----:B------:R-:W2:Y:S04]  /*1c600*/  LDL.LU R15, [R1+0x608] ;  /* 0x00060800010f7983 */ /* 0x000ea80000300800 */
[----:B------:R0:W-:Y:S01]  /*1c610*/  STL [R1+0x648], R2 ;  /* 0x0006480201007387 */ /* 0x0001e20000100800 */
[----:B-----5:R-:W-:-:S03]  /*1c620*/  SEL R6, R25, R18, !P4 ;  /* 0x0000001219067207 */ /* 0x020fc60006000000 */
[----:B------:R-:W5:Y:S04]  /*1c630*/  LDL.LU R18, [R1+0x5e4] ;  /* 0x0005e40001127983 */ /* 0x000f680000300800 */
[----:B------:R1:W-:Y:S01]  /*1c640*/  STL [R1+0x644], R6 ;  /* 0x0006440601007387 */ /* 0x0003e20000100800 */
[C---:B0-----:R-:W-:Y:S02]  /*1c650*/  SEL R2, R25.reuse, R22, !P4 ;  /* 0x0000001619027207 */ /* 0x041fe40006000000 */
[----:B------:R-:W-:-:S03]  /*1c660*/  SEL R7, R25, R23, !P4 ;  /* 0x0000001719077207 */ /* 0x000fc60006000000 */
[----:B------:R0:W-:Y:S04]  /*1c670*/  STL [R1+0x640], R2 ;  /* 0x0006400201007387 */ /* 0x0001e80000100800 */
[----:B------:R-:W-:Y:S01]  /*1c680*/  STL [R1+0x63c], R7 ;  /* 0x00063c0701007387 */ /* 0x000fe20000100800 */
[C---:B-1----:R-:W-:Y:S02]  /*1c690*/  SEL R6, R25.reuse, R24, !P4 ;  /* 0x0000001819067207 */ /* 0x042fe40006000000 */
[C---:B0-----:R-:W-:Y:S02]  /*1c6a0*/  SEL R2, R25.reuse, R13, !P4 ;  /* 0x0000000d19027207 */ /* 0x041fe40006000000 */
        /* <DEDUP_REMOVED lines=14> */
[----:B------:R-:W-:-:S03]  /*1c790*/  SEL R5, R25, R19, !P4 ;  /* 0x0000001319057207 */ /* 0x000fc60006000000 */
[----:B0-----:R-:W5:Y:S04]  /*1c7a0*/  LDL.LU R2, [R1+0x5e0] ;  /* 0x0005e00001027983 */ /* 0x001f680000300800 */
[----:B------:R0:W-:Y:S04]  /*1c7b0*/  STL [R1+0x624], R5 ;  /* 0x0006240501007387 */ /* 0x0001e80000100800 */
[----:B------:R-:W5:Y:S04]  /*1c7c0*/  LDL.LU R24, [R1+0x5dc] ;  /* 0x0005dc0001187983 */ /* 0x000f680000300800 */
[----:B0-----:R-:W5:Y:S04]  /*1c7d0*/  LDL.LU R5, [R1+0x5d8] ;  /* 0x0005d80001057983 */ /* 0x001f680000300800 */
[----:B------:R-:W5:Y:S01]  /*1c7e0*/  LDL.LU R19, [R1+0x5d4] ;  /* 0x0005d40001137983 */ /* 0x000f620000300800 */
[----:B---3--:R-:W-:-:S05]  /*1c7f0*/  SEL R21, R25, R14, !P4 ;  /* 0x0000000e19157207 */ /* 0x008fca0006000000 */
[----:B------:R0:W-:Y:S01]  /*1c800*/  STL [R1+0x620], R21 ;  /* 0x0006201501007387 */ /* 0x0001e20000100800 */
[----:B------:R-:W-:-:S03]  /*1c810*/  SEL R20, R25, R20, !P4 ;  /* 0x0000001419147207 */ /* 0x000fc60006000000 */
[----:B0-----:R-:W3:Y:S01]  /*1c820*/  LDL.LU R21, [R1+0x5c0] ;  /* 0x0005c00001157983 */ /* 0x001ee20000300800 */
[----:B------:R-:W-:-:S03]  /*1c830*/  SEL R14, R25, R17, !P4 ;  /* 0x00000011190e7207 */ /* 0x000fc60006000000 */
[----:B------:R-:W-:Y:S04]  /*1c840*/  STL [R1+0x61c], R20 ;  /* 0x00061c1401007387 */ /* 0x000fe80000100800 */
[----:B------:R-:W3:Y:S04]  /*1c850*/  LDL.LU R29, [R1+0x5cc] ;  /* 0x0005cc00011d7983 */ /* 0x000ee80000300800 */
[----:B------:R4:W-:Y:S04]  /*1c860*/  STL [R1+0x618], R14 ;  /* 0x0006180e01007387 */ /* 0x0009e80000100800 */
[----:B------:R-:W3:Y:S04]  /*1c870*/  LDL.LU R26, [R1+0x5d0] ;  /* 0x0005d000011a7983 */ /* 0x000ee80000300800 */
[----:B------:R-:W3:Y:S04]  /*1c880*/  LDL.LU R27, [R1+0x5c4] ;  /* 0x0005c400011b7983 */ /* 0x000ee80000300800 */
[----:B------:R-:W3:Y:S01]  /*1c890*/  LDL.LU R17, [R1+0x5c8] ;  /* 0x0005c80001117983 */ /* 0x000ee20000300800 */
[----:B----4-:R-:W-:-:S03]  /*1c8a0*/  SEL R14, R25, R16, !P4 ;  /* 0x00000010190e7207 */ /* 0x010fc60006000000 */
[----:B------:R-:W4:Y:S04]  /*1c8b0*/  LDL.LU R16, [R1+0x5b8] ;  /* 0x0005b80001107983 */ /* 0x000f280000300800 */
[----:B------:R5:W-:Y:S01]  /*1c8c0*/  STL [R1+0x614], R14 ;  /* 0x0006140e01007387 */ /* 0x000be20000100800 */
[----:B--2---:R-:W-:-:S03]  /*1c8d0*/  SEL R20, R25, R15, !P4 ;  /* 0x0000000f19147207 */ /* 0x004fc60006000000 */
[----:B------:R-:W2:Y:S04]  /*1c8e0*/  LDL.LU R15, [R1+0x5b4] ;  /* 0x0005b400010f7983 */ /* 0x000ea80000300800 */
[----:B------:R-:W-:Y:S04]  /*1c8f0*/  STL [R1+0x610], R20 ;  /* 0x0006101401007387 */ /* 0x000fe80000100800 */
[----:B------:R-:W2:Y:S04]  /*1c900*/  LDL.LU R22, [R1+0x5b0] ;  /* 0x0005b00001167983 */ /* 0x000ea80000300800 */
[----:B------:R-:W2:Y:S01]  /*1c910*/  LDL.LU R23, [R1+0x5a4] ;  /* 0x0005a40001177983 */ /* 0x000ea20000300800 */
[----:B-----5:R-:W-:-:S05]  /*1c920*/  SEL R14, R25, R18, !P4 ;  /* 0x00000012190e7207 */ /* 0x020fca0006000000 */
[----:B------:R0:W-:Y:S04]  /*1c930*/  STL [R1+0x60c], R14 ;  /* 0x00060c0e01007387 */ /* 0x0001e80000100800 */
[----:B0-----:R-:W5:Y:S04]  /*1c940*/  LDL.LU R14, [R1+0x5a0] ;  /* 0x0005a000010e7983 */ /* 0x001f680000300800 */
[----:B------:R-:W5:Y:S04]  /*1c950*/  LDL.LU R18, [R1+0x59c] ;  /* 0x00059c0001127983 */ /* 0x000f680000300800 */
[----:B------:R-:W5:Y:S01]  /*1c960*/  LDL.LU R20, [R1+0x598] ;  /* 0x0005980001147983 */ /* 0x000f620000300800 */
[----:B------:R-:W-:-:S05]  /*1c970*/  SEL R13, R25, R13, !P4 ;  /* 0x0000000d190d7207 */ /* 0x000fca0006000000 */
        /* <DEDUP_REMOVED lines=9> */
[----:B0-----:R-:W-:-:S03]  /*1ca10*/  SEL R8, R25, R9, !P4 ;  /* 0x0000000919087207 */ /* 0x001fc60006000000 */
[----:B------:R-:W5:Y:S01]  /*1ca20*/  LDL.LU R9, [R1+0x58c] ;  /* 0x00058c0001097983 */ /* 0x000f620000300800 */
[C---:B-1----:R-:W-:Y:S02]  /*1ca30*/  SEL R7, R25.reuse, R6, !P4 ;  /* 0x0000000619077207 */ /* 0x042fe40006000000 */
        /* <DEDUP_REMOVED lines=8> */
[----:B------:R-:W5:Y:S04]  /*1cac0*/  LDL.LU R24, [R1+0x53c] ;  /* 0x00053c0001187983 */ /* 0x000f680000300800 */
[----:B------:R0:W-:Y:S04]  /*1cad0*/  STL [R1+0x5e8], R5 ;  /* 0x0005e80501007387 */ /* 0x0001e80000100800 */
[----:B0-----:R-:W5:Y:S04]  /*1cae0*/  LDL.LU R5, [R1+0x588] ;  /* 0x0005880001057983 */ /* 0x001f680000300800 */
[----:B------:R0:W-:Y:S04]  /*1caf0*/  STL [R1+0x5e4], R2 ;  /* 0x0005e40201007387 */ /* 0x0001e80000100800 */
[----:B------:R-:W5:Y:S01]  /*1cb00*/  LDL.LU R19, [R1+0x550] ;  /* 0x0005500001137983 */ /* 0x000f620000300800 */
[----:B---3--:R-:W-:-:S02]  /*1cb10*/  SEL R6, R25, R29, !P4 ;  /* 0x0000001d19067207 */ /* 0x008fc40006000000 */
[C---:B0-----:R-:W-:Y:S02]  /*1cb20*/  SEL R2, R25.reuse, R21, !P4 ;  /* 0x0000001519027207 */ /* 0x041fe40006000000 */
[----:B------:R-:W-:-:S03]  /*1cb30*/  SEL R7, R25, R26, !P4 ;  /* 0x0000001a19077207 */ /* 0x000fc60006000000 */
[----:B------:R-:W-:Y:S04]  /*1cb40*/  STL [R1+0x5e0], R2 ;  /* 0x0005e00201007387 */ /* 0x000fe80000100800 */
[----:B------:R0:W-:Y:S04]  /*1cb50*/  STL [R1+0x5dc], R6 ;  /* 0x0005dc0601007387 */ /* 0x0001e80000100800 */
[----:B------:R-:W-:Y:S01]  /*1cb60*/  STL [R1+0x5d8], R7 ;  /* 0x0005d80701007387 */ /* 0x000fe20000100800 */
[----:B0-----:R-:W-:-:S03]  /*1cb70*/  SEL R6, R25, R17, !P4 ;  /* 0x0000001119067207 */ /* 0x001fc60006000000 */
[----:B------:R-:W3:Y:S01]  /*1cb80*/  LDL.LU R17, [R1+0x584] ;  /* 0x0005840001117983 */ /* 0x000ee20000300800 */
[----:B------:R-:W-:-:S05]  /*1cb90*/  SEL R2, R25, R27, !P4 ;  /* 0x0000001b19027207 */ /* 0x000fca0006000000 */
[----:B------:R4:W-:Y:S04]  /*1cba0*/  STL [R1+0x5d4], R2 ;  /* 0x0005d40201007387 */ /* 0x0009e80000100800 */
[----:B------:R2:W-:Y:S01]  /*1cbb0*/  STL [R1+0x5d0], R6 ;  /* 0x0005d00601007387 */ /* 0x0005e20000100800 */
[----:B----4-:R-:W-:-:S03]  /*1cbc0*/  SEL R2, R25, R16, !P4 ;  /* 0x0000001019027207 */ /* 0x010fc60006000000 */
[----:B------:R-:W4:Y:S04]  /*1cbd0*/  LDL.LU R16, [R1+0x570] ;  /* 0x0005700001107983 */ /* 0x000f280000300800 */
[----:B------:R0:W-:Y:S01]  /*1cbe0*/  STL [R1+0x5cc], R2 ;  /* 0x0005cc0201007387 */ /* 0x0001e20000100800 */
[----:B--2---:R-:W-:-:S03]  /*1cbf0*/  SEL R6, R25, R15, !P4 ;  /* 0x0000000f19067207 */ /* 0x004fc60006000000 */
[----:B------:R-:W2:Y:S01]  /*1cc00*/  LDL.LU R15, [R1+0x578] ;  /* 0x00057800010f7983 */ /* 0x000ea20000300800 */
[----:B0-----:R-:W-:-:S03]  /*1cc10*/  SEL R2, R25, R22, !P4 ;  /* 0x0000001619027207 */ /* 0x001fc60006000000 */
[----:B------:R5:W-:Y:S01]  /*1cc20*/  STL [R1+0x5c8], R6 ;  /* 0x0005c80601007387 */ /* 0x000be20000100800 */
[----:B------:R-:W-:-:S03]  /*1cc30*/  SEL R7, R25, R23, !P4 ;  /* 0x0000001719077207 */ /* 0x000fc60006000000 */
[----:B------:R0:W-:Y:S04]  /*1cc40*/  STL [R1+0x5c4], R2 ;  /* 0x0005c40201007387 */ /* 0x0001e80000100800 */
[----:B------:R-:W-:Y:S01]  /*1cc50*/  STL [R1+0x5c0], R7 ;  /* 0x0005c00701007387 */ /* 0x000fe20000100800 */
[C---:B-----5:R-:W-:Y:S02]  /*1cc60*/  SEL R6, R25.reuse, R14, !P4 ;  /* 0x0000000e19067207 */ /* 0x060fe40006000000 */
[C---:B0-----:R-:W-:Y:S02]  /*1cc70*/  SEL R2, R25.reuse, R18, !P4 ;  /* 0x0000001219027207 */ /* 0x041fe40006000000 */
[----:B------:R-:W5:Y:S04]  /*1cc80*/  LDL.LU R18, [R1+0x57c] ;  /* 0x00057c0001127983 */ /* 0x000f680000300800 */
[----:B------:R0:W-:Y:S04]  /*1cc90*/  STL [R1+0x5bc], R6 ;  /* 0x0005bc0601007387 */ /* 0x0001e80000100800 */
[----:B------:R1:W-:Y:S04]  /*1cca0*/  STL [R1+0x5b8], R2 ;  /* 0x0005b80201007387 */ /* 0x0003e80000100800 */
[----:B------:R-:W5:Y:S01]  /*1ccb0*/  LDL.LU R8, [R1+0x580] ;  /* 0x0005800001087983 */ /* 0x000f620000300800 */
[----:B0-----:R-:W-:-:S05]  /*1ccc0*/  SEL R6, R25, R20, !P4 ;  /* 0x0000001419067207 */ /* 0x001fca0006000000 */
[----:B------:R-:W-:Y:S04]  /*1ccd0*/  STL [R1+0x5b4], R6 ;  /* 0x0005b40601007387 */ /* 0x000fe80000100800 */
[----:B------:R-:W5:Y:S01]  /*1cce0*/  LDL.LU R7, [R1+0x574] ;  /* 0x0005740001077983 */ /* 0x000f620000300800 */
[----:B-1----:R-:W-:-:S05]  /*1ccf0*/  SEL R2, R25, R13, !P4 ;  /* 0x0000000d19027207 */ /* 0x002fca0006000000 */
        /* <DEDUP_REMOVED lines=10> */
[----:B------:R-:W5:Y:S04]  /*1cda0*/  LDL.LU R20, [R1+0x558] ;  /* 0x0005580001147983 */ /* 0x000f680000300800 */
[----:B0-----:R-:W5:Y:S01]  /*1cdb0*/  LDL.LU R9, [R1+0x554] ;  /* 0x0005540001097983 */ /* 0x001f620000300800 */
[----:B------:R-:W-:-:S05]  /*1cdc0*/  SEL R21, R25, R24, !P4 ;  /* 0x0000001819157207 */ /* 0x000fca0006000000 */
[----:B------:R0:W-:Y:S01]  /*1cdd0*/  STL [R1+0x5a4], R21 ;  /* 0x0005a41501007387 */ /* 0x0001e20000100800 */
[----:B------:R-:W-:-:S03]  /*1cde0*/  SEL R22, R25, R5, !P4 ;  /* 0x0000000519167207 */ /* 0x000fc60006000000 */
[----:B0-----:R-:W5:Y:S04]  /*1cdf0*/  LDL.LU R21, [R1+0x54c] ;  /* 0x00054c0001157983 */ /* 0x001f680000300800 */
[----:B------:R-:W-:Y:S01]  /*1ce00*/  STL [R1+0x5a0], R22 ;  /* 0x0005a01601007387 */ /* 0x000fe20000100800 */
[----:B------:R-:W-:-:S03]  /*1ce10*/  SEL R5, R25, R19, !P4 ;  /* 0x0000001319057207 */ /* 0x000fc60006000000 */
[----:B------:R-:W5:Y:S04]  /*1ce20*/  LDL.LU R29, [R1+0x548] ;  /* 0x00054800011d7983 */ /* 0x000f680000300800 */
[----:B------:R3:W-:Y:S04]  /*1ce30*/  STL [R1+0x59c], R5 ;  /* 0x00059c0501007387 */ /* 0x0007e80000100800 */
[----:B------:R-:W5:Y:S04]  /*1ce40*/  LDL.LU R26, [R1+0x540] ;  /* 0x00054000011a7983 */ /* 0x000f680000300800 */
[----:B------:R-:W5:Y:S04]  /*1ce50*/  LDL.LU R27, [R1+0x544] ;  /* 0x00054400011b7983 */ /* 0x000f680000300800 */
[----:B------:R-:W5:Y:S01]  /*1ce60*/  LDL.LU R19, [R1+0x500] ;  /* 0x0005000001137983 */ /* 0x000f620000300800 */
[----:B---3--:R-:W-:-:S03]  /*1ce70*/  SEL R5, R25, R17, !P4 ;  /* 0x0000001119057207 */ /* 0x008fc60006000000 */
[----:B------:R-:W3:Y:S04]  /*1ce80*/  LDL.LU R17, [R1+0x510] ;  /* 0x0005100001117983 */ /* 0x000ee80000300800 */
[----:B------:R-:W-:Y:S01]  /*1ce90*/  STL [R1+0x598], R5 ;  /* 0x0005980501007387 */ /* 0x000fe20000100800 */
[----:B----4-:R-:W-:-:S03]  /*1cea0*/  SEL R22, R25, R16, !P4 ;  /* 0x0000001019167207 */ /* 0x010fc60006000000 */
[----:B------:R-:W4:Y:S04]  /*1ceb0*/  LDL.LU R16, [R1+0x538] ;  /* 0x0005380001107983 */ /* 0x000f280000300800 */
[----:B------:R0:W-:Y:S04]  /*1cec0*/  STL [R1+0x594], R22 ;  /* 0x0005941601007387 */ /* 0x0001e80000100800 */
[----:B0-----:R-:W4:Y:S04]  /*1ced0*/  LDL.LU R22, [R1+0x518] ;  /* 0x0005180001167983 */ /* 0x001f280000300800 */
[----:B------:R-:W4:Y:S01]  /*1cee0*/  LDL.LU R23, [R1+0x51c] ;  /* 0x00051c0001177983 */ /* 0x000f220000300800 */
[----:B--2---:R-:W-:-:S05]  /*1cef0*/  SEL R5, R25, R15, !P4 ;  /* 0x0000000f19057207 */ /* 0x004fca0006000000 */
[----:B------:R0:W-:Y:S04]  /*1cf00*/  STL [R1+0x590], R5 ;  /* 0x0005900501007387 */ /* 0x0001e80000100800 */
[----:B------:R-:W2:Y:S04]  /*1cf10*/  LDL.LU R24, [R1+0x520] ;  /* 0x0005200001187983 */ /* 0x000ea80000300800 */
[----:B------:R-:W2:Y:S04]  /*1cf20*/  LDL.LU R15, [R1+0x524] ;  /* 0x00052400010f7983 */ /* 0x000ea80000300800 */
[----:B0-----:R-:W2:Y:S01]  /*1cf30*/  LDL.LU R5, [R1+0x530] ;  /* 0x0005300001057983 */ /* 0x001ea20000300800 */
[----:B-----5:R-:W-:-:S05]  /*1cf40*/  SEL R18, R25, R18, !P4 ;  /* 0x0000001219127207 */ /* 0x020fca0006000000 */
        /* <DEDUP_REMOVED lines=11> */
[----:B------:R-:W-:-:S03]  /*1d000*/  SEL R6, R25, R6, !P4 ;  /* 0x0000000619067207 */ /* 0x000fc60006000000 */
[----:B------:R0:W-:Y:S01]  /*1d010*/  STL [R1+0x57c], R7 ;  /* 0x00057c0701007387 */ /* 0x0001e20000100800 */
[----:B------:R-:W-:-:S03]  /*1d020*/  SEL R2, R25, R2, !P4 ;  /* 0x0000000219027207 */ /* 0x000fc60006000000 */
[----:B------:R1:W-:Y:S04]  /*1d030*/  STL [R1+0x578], R6 ;  /* 0x0005780601007387 */ /* 0x0003e80000100800 */
[----:B------:R1:W-:Y:S01]  /*1d040*/  STL [R1+0x574], R2 ;  /* 0x0005740201007387 */ /* 0x0003e20000100800 */
[C---:B0-----:R-:W-:Y:S02]  /*1d050*/  SEL R7, R25.reuse, R14, !P4 ;  /* 0x0000000e19077207 */ /* 0x041fe40006000000 */
[----:B-1----:R-:W-:-:S03]  /*1d060*/  SEL R6, R25, R20, !P4 ;  /* 0x0000001419067207 */ /* 0x002fc60006000000 */
[----:B------:R-:W-:Y:S01]  /*1d070*/  STL [R1+0x570], R7 ;  /* 0x0005700701007387 */ /* 0x000fe20000100800 */
[----:B------:R-:W-:-:S03]  /*1d080*/  SEL R2, R25, R9, !P4 ;  /* 0x0000000919027207 */ /* 0x000fc60006000000 */
[----:B------:R-:W5:Y:S04]  /*1d090*/  LDL.LU R14, [R1+0x514] ;  /* 0x00051400010e7983 */ /* 0x000f680000300800 */
[----:B------:R-:W-:Y:S04]  /*1d0a0*/  STL [R1+0x56c], R6 ;  /* 0x00056c0601007387 */ /* 0x000fe80000100800 */
[----:B------:R-:W5:Y:S04]  /*1d0b0*/  LDL.LU R20, [R1+0x50c] ;  /* 0x00050c0001147983 */ /* 0x000f680000300800 */
[----:B------:R0:W-:Y:S04]  /*1d0c0*/  STL [R1+0x568], R2 ;  /* 0x0005680201007387 */ /* 0x0001e80000100800 */
[----:B------:R-:W5:Y:S01]  /*1d0d0*/  LDL.LU R9, [R1+0x508] ;  /* 0x0005080001097983 */ /* 0x000f620000300800 */
[----:B0-----:R-:W-:-:S02]  /*1d0e0*/  SEL R2, R25, R21, !P4 ;  /* 0x0000001519027207 */ /* 0x001fc40006000000 */
[----:B------:R-:W-:-:S03]  /*1d0f0*/  SEL R6, R25, R29, !P4 ;  /* 0x0000001d19067207 */ /* 0x000fc60006000000 */
[----:B------:R0:W-:Y:S01]  /*1d100*/  STL [R1+0x564], R2 ;  /* 0x0005640201007387 */ /* 0x0001e20000100800 */
[----:B------:R-:W-:-:S03]  /*1d110*/  SEL R7, R25, R26, !P4 ;  /* 0x0000001a19077207 */ /* 0x000fc60006000000 */
[----:B------:R1:W-:Y:S01]  /*1d120*/  STL [R1+0x560], R6 ;  /* 0x0005600601007387 */ /* 0x0003e20000100800 */
[----:B0-----:R-:W-:-:S03]  /*1d130*/  SEL R2, R25, R27, !P4 ;  /* 0x0000001b19027207 */ /* 0x001fc60006000000 */
[----:B------:R-:W-:Y:S01]  /*1d140*/  STL [R1+0x55c], R7 ;  /* 0x00055c0701007387 */ /* 0x000fe20000100800 */
[----:B-1----:R-:W-:-:S03]  /*1d150*/  SEL R6, R25, R19, !P4 ;  /* 0x0000001319067207 */ /* 0x002fc60006000000 */
[----:B------:R-:W5:Y:S04]  /*1d160*/  LDL.LU R19, [R1+0x504] ;  /* 0x0005040001137983 */ /* 0x000f680000300800 */
[----:B------:R3:W-:Y:S04]  /*1d170*/  STL [R1+0x558], R2 ;  /* 0x0005580201007387 */ /* 0x0007e80000100800 */
[----:B------:R4:W-:Y:S01]  /*1d180*/  STL [R1+0x554], R6 ;  /* 0x0005540601007387 */ /* 0x0009e20000100800 */
[----:B---3--:R-:W-:-:S03]  /*1d190*/  SEL R2, R25, R17, !P4 ;  /* 0x0000001119027207 */ /* 0x008fc60006000000 */
[----:B------:R-:W3:Y:S04]  /*1d1a0*/  LDL.LU R17, [R1+0x4dc] ;  /* 0x0004dc0001117983 */ /* 0x000ee80000300800 */
[----:B------:R0:W-:Y:S01]  /*1d1b0*/  STL [R1+0x550], R2 ;  /* 0x0005500201007387 */ /* 0x0001e20000100800 */
[----:B----4-:R-:W-:-:S03]  /*1d1c0*/  SEL R6, R25, R16, !P4 ;  /* 0x0000001019067207 */ /* 0x010fc60006000000 */
[----:B------:R-:W4:Y:S04]  /*1d1d0*/  LDL.LU R16, [R1+0x4e0] ;  /* 0x0004e00001107983 */ /* 0x000f280000300800 */
[----:B------:R2:W-:Y:S01]  /*1d1e0*/  STL [R1+0x54c], R6 ;  /* 0x00054c0601007387 */ /* 0x0005e20000100800 */
[C---:B0-----:R-:W-:Y:S02]  /*1d1f0*/  SEL R2, R25.reuse, R22, !P4 ;  /* 0x0000001619027207 */ /* 0x041fe40006000000 */
[----:B------:R-:W-:-:S03]  /*1d200*/  SEL R7, R25, R23, !P4 ;  /* 0x0000001719077207 */ /* 0x000fc60006000000 */
[----:B------:R0:W-:Y:S04]  /*1d210*/  STL [R1+0x548], R2 ;  /* 0x0005480201007387 */ /* 0x0001e80000100800 */
[----:B------:R1:W-:Y:S01]  /*1d220*/  STL [R1+0x544], R7 ;  /* 0x0005440701007387 */ /* 0x0003e20000100800 */
[C---:B--2---:R-:W-:Y:S02]  /*1d230*/  SEL R6, R25.reuse, R24, !P4 ;  /* 0x0000001819067207 */ /* 0x044fe40006000000 */
[C---:B0-----:R-:W-:Y:S02]  /*1d240*/  SEL R2, R25.reuse, R15, !P4 ;  /* 0x0000000f19027207 */ /* 0x041fe40006000000 */
[----:B------:R-:W2:Y:S01]  /*1d250*/  LDL.LU R15, [R1+0x4fc] ;  /* 0x0004fc00010f7983 */ /* 0x000ea20000300800 */
[----:B------:R-:W-:-:S03]  /*1d260*/  SEL R5, R25, R5, !P4 ;  /* 0x0000000519057207 */ /* 0x000fc60006000000 */
[----:B------:R-:W-:Y:S04]  /*1d270*/  STL [R1+0x540], R6 ;  /* 0x0005400601007387 */ /* 0x000fe80000100800 */
[----:B------:R5:W-:Y:S04]  /*1d280*/  STL [R1+0x53c], R2 ;  /* 0x00053c0201007387 */ /* 0x000be80000100800 */
[----:B------:R-:W2:Y:S04]  /*1d290*/  LDL.LU R8, [R1+0x4e8] ;  /* 0x0004e80001087983 */ /* 0x000ea80000300800 */
[----:B------:R-:W-:Y:S04]  /*1d2a0*/  STL [R1+0x538], R5 ;  /* 0x0005380501007387 */ /* 0x000fe80000100800 */
[----:B-1----:R-:W2:Y:S01]  /*1d2b0*/  LDL.LU R7, [R1+0x4f8] ;  /* 0x0004f80001077983 */ /* 0x002ea20000300800 */
[----:B-----5:R-:W-:-:S05]  /*1d2c0*/  SEL R2, R25, R18, !P4 ;  /* 0x0000001219027207 */ /* 0x020fca0006000000 */
        /* <DEDUP_REMOVED lines=12> */
[----:B------:R-:W-:-:S05]  /*1d390*/  SEL R21, R25, R14, !P4 ;  /* 0x0000000e19157207 */ /* 0x000fca0006000000 */
[----:B------:R0:W-:Y:S01]  /*1d3a0*/  STL [R1+0x528], R21 ;  /* 0x0005281501007387 */ /* 0x0001e20000100800 */
[----:B------:R-:W-:-:S03]  /*1d3b0*/  SEL R14, R25, R20, !P4 ;  /* 0x00000014190e7207 */ /* 0x000fc60006000000 */
[----:B0-----:R-:W5:Y:S01]  /*1d3c0*/  LDL.LU R21, [R1+0x4cc] ;  /* 0x0004cc0001157983 */ /* 0x001f620000300800 */
[----:B------:R-:W-:-:S03]  /*1d3d0*/  SEL R9, R25, R9, !P4 ;  /* 0x0000000919097207 */ /* 0x000fc60006000000 */
[----:B------:R-:W-:Y:S04]  /*1d3e0*/  STL [R1+0x524], R14 ;  /* 0x0005240e01007387 */ /* 0x000fe80000100800 */
[----:B------:R-:W5:Y:S04]  /*1d3f0*/  LDL.LU R29, [R1+0x4c8] ;  /* 0x0004c800011d7983 */ /* 0x000f680000300800 */
[----:B------:R0:W-:Y:S04]  /*1d400*/  STL [R1+0x520], R9 ;  /* 0x0005200901007387 */ /* 0x0001e80000100800 */
[----:B------:R-:W5:Y:S04]  /*1d410*/  LDL.LU R26, [R1+0x4c4] ;  /* 0x0004c400011a7983 */ /* 0x000f680000300800 */
[----:B------:R-:W5:Y:S04]  /*1d420*/  LDL.LU R27, [R1+0x4c0] ;  /* 0x0004c000011b7983 */ /* 0x000f680000300800 */
[----:B0-----:R-:W5:Y:S01]  /*1d430*/  LDL.LU R9, [R1+0x4bc] ;  /* 0x0004bc0001097983 */ /* 0x001f620000300800 */
[----:B------:R-:W-:-:S03]  /*1d440*/  SEL R14, R25, R19, !P4 ;  /* 0x00000013190e7207 */ /* 0x000fc60006000000 */
[----:B------:R-:W5:Y:S04]  /*1d450*/  LDL.LU R19, [R1+0x4b8] ;  /* 0x0004b80001137983 */ /* 0x000f680000300800 */
[----:B------:R4:W-:Y:S01]  /*1d460*/  STL [R1+0x51c], R14 ;  /* 0x00051c0e01007387 */ /* 0x0009e20000100800 */
[----:B---3--:R-:W-:-:S03]  /*1d470*/  SEL R20, R25, R17, !P4 ;  /* 0x0000001119147207 */ /* 0x008fc60006000000 */
[----:B------:R-:W3:Y:S04]  /*1d480*/  LDL.LU R17, [R1+0x4b4] ;  /* 0x0004b40001117983 */ /* 0x000ee80000300800 */
[----:B------:R-:W-:Y:S04]  /*1d490*/  STL [R1+0x518], R20 ;  /* 0x0005181401007387 */ /* 0x000fe80000100800 */
[----:B------:R-:W3:Y:S01]  /*1d4a0*/  LDL.LU R22, [R1+0x4b0] ;  /* 0x0004b00001167983 */ /* 0x000ee20000300800 */
[----:B----4-:R-:W-:-:S03]  /*1d4b0*/  SEL R14, R25, R16, !P4 ;  /* 0x00000010190e7207 */ /* 0x010fc60006000000 */
[----:B------:R-:W4:Y:S04]  /*1d4c0*/  LDL.LU R23, [R1+0x494] ;  /* 0x0004940001177983 */ /* 0x000f280000300800 */
[----:B------:R0:W-:Y:S04]  /*1d4d0*/  STL [R1+0x514], R14 ;  /* 0x0005140e01007387 */ /* 0x0001e80000100800 */
[----:B0-----:R-:W4:Y:S04]  /*1d4e0*/  LDL.LU R14, [R1+0x498] ;  /* 0x00049800010e7983 */ /* 0x001f280000300800 */
[----:B------:R-:W4:Y:S04]  /*1d4f0*/  LDL.LU R16, [R1+0x49c] ;  /* 0x00049c0001107983 */ /* 0x000f280000300800 */
[----:B------:R-:W4:Y:S01]  /*1d500*/  LDL.LU R20, [R1+0x4a4] ;  /* 0x0004a40001147983 */ /* 0x000f220000300800 */
[----:B--2---:R-:W-:-:S05]  /*1d510*/  SEL R15, R25, R15, !P4 ;  /* 0x0000000f190f7207 */ /* 0x004fca0006000000 */
[----:B------:R0:W-:Y:S01]  /*1d520*/  STL [R1+0x510], R15 ;  /* 0x0005100f01007387 */ /* 0x0001e20000100800 */
[----:B------:R-:W-:-:S03]  /*1d530*/  SEL R8, R25, R8, !P4 ;  /* 0x0000000819087207 */ /* 0x000fc60006000000 */
[----:B0-----:R-:W2:Y:S04]  /*1d540*/  LDL.LU R15, [R1+0x4a8] ;  /* 0x0004a800010f7983 */ /* 0x001ea80000300800 */
[----:B------:R0:W-:Y:S02]  /*1d550*/  STL [R1+0x50c], R8 ;  /* 0x00050c0801007387 */ /* 0x0001e40000100800 */
[C---:B0-----:R-:W-:Y:S02]  /*1d560*/  SEL R8, R25.reuse, R7, !P4 ;  /* 0x0000000719087207 */ /* 0x041fe40006000000 */
[C---:B-----5:R-:W-:Y:S02]  /*1d570*/  SEL R7, R25.reuse, R18, !P4 ;  /* 0x0000001219077207 */ /* 0x060fe40006000000 */
[----:B------:R-:W5:Y:S04]  /*1d580*/  LDL.LU R18, [R1+0x4ac] ;  /* 0x0004ac0001127983 */ /* 0x000f680000300800 */
[----:B------:R0:W-:Y:S04]  /*1d590*/  STL [R1+0x508], R8 ;  /* 0x0005080801007387 */ /* 0x0001e80000100800 */
[----:B------:R1:W-:Y:S01]  /*1d5a0*/  STL [R1+0x504], R7 ;  /* 0x0005040701007387 */ /* 0x0003e20000100800 */
[----:B0-----:R-:W-:-:S03]  /*1d5b0*/  SEL R8, R25, R13, !P4 ;  /* 0x0000000d19087207 */ /* 0x001fc60006000000 */
[----:B------:R-:W5:Y:S01]  /*1d5c0*/  LDL.LU R13, [R1+0x4a0] ;  /* 0x0004a000010d7983 */ /* 0x000f620000300800 */
[----:B-1----:R-:W-:-:S03]  /*1d5d0*/  SEL R7, R25, R6, !P4 ;  /* 0x0000000619077207 */ /* 0x002fc60006000000 */
[----:B------:R-:W-:Y:S01]  /*1d5e0*/  STL [R1+0x500], R8 ;  /* 0x0005000801007387 */ /* 0x000fe20000100800 */
[----:B------:R-:W-:-:S03]  /*1d5f0*/  SEL R2, R25, R2, !P4 ;  /* 0x0000000219027207 */ /* 0x000fc60006000000 */
[----:B------:R-:W-:Y:S04]  /*1d600*/  STL [R1+0x4fc], R7 ;  /* 0x0004fc0701007387 */ /* 0x000fe80000100800 */
[----:B------:R0:W-:Y:S01]  /*1d610*/  STL [R1+0x4f8], R2 ;  /* 0x0004f80201007387 */ /* 0x0001e20000100800 */
[C---:B------:R-:W-:Y:S02]  /*1d620*/  SEL R6, R25.reuse, R24, !P4 ;  /* 0x0000001819067207 */ /* 0x040fe40006000000 */
        /* <DEDUP_REMOVED lines=8> */
[----:B0-----:R-:W-:-:S02]  /*1d6b0*/  SEL R2, R25, R21, !P4 ;  /* 0x0000001519027207 */ /* 0x001fc40006000000 */
[----:B------:R-:W-:-:S03]  /*1d6c0*/  SEL R6, R25, R29, !P4 ;  /* 0x0000001d19067207 */ /* 0x000fc60006000000 */
[----:B------:R0:W-:Y:S01]  /*1d6d0*/  STL [R1+0x4e8], R2 ;  /* 0x0004e80201007387 */ /* 0x0001e20000100800 */
[----:B------:R-:W-:-:S03]  /*1d6e0*/  SEL R7, R25, R26, !P4 ;  /* 0x0000001a19077207 */ /* 0x000fc60006000000 */
[----:B------:R1:W-:Y:S04]  /*1d6f0*/  STL [R1+0x4e4], R6 ;  /* 0x0004e40601007387 */ /* 0x0003e80000100800 */
[----:B------:R-:W-:Y:S01]  /*1d700*/  STL [R1+0x4e0], R7 ;  /* 0x0004e00701007387 */ /* 0x000fe20000100800 */
[C---:B0-----:R-:W-:Y:S02]  /*1d710*/  SEL R2, R25.reuse, R27, !P4 ;  /* 0x0000001b19027207 */ /* 0x041fe40006000000 */
[C---:B-1----:R-:W-:Y:S02]  /*1d720*/  SEL R6, R25.reuse, R9, !P4 ;  /* 0x0000000919067207 */ /* 0x042fe40006000000 */
[----:B------:R-:W5:Y:S04]  /*1d730*/  LDL.LU R9, [R1+0x484] ;  /* 0x0004840001097983 */ /* 0x000f680000300800 */
[----:B------:R0:W-:Y:S04]  /*1d740*/  STL [R1+0x4dc], R2 ;  /* 0x0004dc0201007387 */ /* 0x0001e80000100800 */
[----:B------:R3:W-:Y:S01]  /*1d750*/  STL [R1+0x4d8], R6 ;  /* 0x0004d80601007387 */ /* 0x0007e20000100800 */
[----:B0-----:R-:W-:-:S03]  /*1d760*/  SEL R2, R25, R19, !P4 ;  /* 0x0000001319027207 */ /* 0x001fc60006000000 */
[----:B------:R-:W5:Y:S04]  /*1d770*/  LDL.LU R19, [R1+0x480] ;  /* 0x0004800001137983 */ /* 0x000f680000300800 */
[----:B------:R0:W-:Y:S01]  /*1d780*/  STL [R1+0x4d4], R2 ;  /* 0x0004d40201007387 */ /* 0x0001e20000100800 */
[----:B---3--:R-:W-:-:S03]  /*1d790*/  SEL R6, R25, R17, !P4 ;  /* 0x0000001119067207 */ /* 0x008fc60006000000 */
[----:B------:R-:W3:Y:S01]  /*1d7a0*/  LDL.LU R17, [R1+0x47c] ;  /* 0x00047c0001117983 */ /* 0x000ee20000300800 */
[----:B0-----:R-:W-:-:S03]  /*1d7b0*/  SEL R2, R25, R22, !P4 ;  /* 0x0000001619027207 */ /* 0x001fc60006000000 */
[----:B------:R0:W-:Y:S01]  /*1d7c0*/  STL [R1+0x4d0], R6 ;  /* 0x0004d00601007387 */ /* 0x0001e20000100800 */
[----:B----4-:R-:W-:-:S03]  /*1d7d0*/  SEL R7, R25, R23, !P4 ;  /* 0x0000001719077207 */ /* 0x010fc60006000000 */
[----:B------:R1:W-:Y:S04]  /*1d7e0*/  STL [R1+0x4cc], R2 ;  /* 0x0004cc0201007387 */ /* 0x0003e80000100800 */
[----:B------:R-:W-:Y:S01]  /*1d7f0*/  STL [R1+0x4c8], R7 ;  /* 0x0004c80701007387 */ /* 0x000fe20000100800 */
[C---:B0-----:R-:W-:Y:S02]  /*1d800*/  SEL R6, R25.reuse, R14, !P4 ;  /* 0x0000000e19067207 */ /* 0x041fe40006000000 */
[C---:B-1----:R-:W-:Y:S02]  /*1d810*/  SEL R2, R25.reuse, R16, !P4 ;  /* 0x0000001019027207 */ /* 0x042fe40006000000 */
[----:B------:R-:W4:Y:S04]  /*1d820*/  LDL.LU R16, [R1+0x478] ;  /* 0x0004780001107983 */ /* 0x000f280000300800 */
[----:B------:R0:W-:Y:S04]  /*1d830*/  STL [R1+0x4c4], R6 ;  /* 0x0004c40601007387 */ /* 0x0001e80000100800 */
[----:B------:R2:W-:Y:S04]  /*1d840*/  STL [R1+0x4c0], R2 ;  /* 0x0004c00201007387 */ /* 0x0005e80000100800 */
[----:B------:R-:W4:Y:S01]  /*1d850*/  LDL.LU R8, [R1+0x474] ;  /* 0x0004740001087983 */ /* 0x000f220000300800 */
[----:B0-----:R-:W-:-:S05]  /*1d860*/  SEL R6, R25, R20, !P4 ;  /* 0x0000001419067207 */ /* 0x001fca0006000000 */
[----:B------:R-:W-:Y:S04]  /*1d870*/  STL [R1+0x4bc], R6 ;  /* 0x0004bc0601007387 */ /* 0x000fe80000100800 */
[----:B------:R-:W4:Y:S01]  /*1d880*/  LDL.LU R7, [R1+0x458] ;  /* 0x0004580001077983 */ /* 0x000f220000300800 */
[----:B--2---:R-:W-:-:S05]  /*1d890*/  SEL R2, R25, R15, !P4 ;  /* 0x0000000f19027207 */ /* 0x004fca0006000000 */
[----:B------:R5:W-:Y:S04]  /*1d8a0*/  STL [R1+0x4b8], R2 ;  /* 0x0004b80201007387 */ /* 0x000be80000100800 */
[----:B------:R-:W2:Y:S01]  /*1d8b0*/  LDL.LU R15, [R1+0x45c] ;  /* 0x00045c00010f7983 */ /* 0x000ea20000300800 */
[----:B-----5:R-:W-:-:S03]  /*1d8c0*/  SEL R2, R25, R18, !P4 ;  /* 0x0000001219027207 */ /* 0x020fc60006000000 */
        /* <DEDUP_REMOVED lines=20> */
[----:B0-----:R-:W-:-:S03]  /*1da10*/  SEL R5, R25, R9, !P4 ;  /* 0x0000000919057207 */ /* 0x001fc60006000000 */
[----:B------:R-:W5:Y:S04]  /*1da20*/  LDL.LU R9, [R1+0x3e0] ;  /* 0x0003e00001097983 */ /* 0x000f680000300800 */
[----:B------:R3:W-:Y:S01]  /*1da30*/  STL [R1+0x4a0], R5 ;  /* 0x0004a00501007387 */ /* 0x0007e20000100800 */
[----:B------:R-:W-:-:S03]  /*1da40*/  SEL R22, R25, R19, !P4 ;  /* 0x0000001319167207 */ /* 0x000fc60006000000 */
[----:B------:R-:W5:Y:S04]  /*1da50*/  LDL.LU R19, [R1+0x3f0] ;  /* 0x0003f00001137983 */ /* 0x000f680000300800 */
[----:B------:R0:W-:Y:S01]  /*1da60*/  STL [R1+0x49c], R22 ;  /* 0x00049c1601007387 */ /* 0x0001e20000100800 */
[----:B---3--:R-:W-:-:S03]  /*1da70*/  SEL R5, R25, R17, !P4 ;  /* 0x0000001119057207 */ /* 0x008fc60006000000 */
[----:B0-----:R-:W3:Y:S04]  /*1da80*/  LDL.LU R22, [R1+0x434] ;  /* 0x0004340001167983 */ /* 0x001ee80000300800 */
[----:B------:R-:W3:Y:S04]  /*1da90*/  LDL.LU R23, [R1+0x438] ;  /* 0x0004380001177983 */ /* 0x000ee80000300800 */
[----:B------:R0:W-:Y:S04]  /*1daa0*/  STL [R1+0x498], R5 ;  /* 0x0004980501007387 */ /* 0x0001e80000100800 */
[----:B------:R-:W3:Y:S04]  /*1dab0*/  LDL.LU R24, [R1+0x440] ;  /* 0x0004400001187983 */ /* 0x000ee80000300800 */
[----:B------:R-:W3:Y:S04]  /*1dac0*/  LDL.LU R17, [R1+0x43c] ;  /* 0x00043c0001117983 */ /* 0x000ee80000300800 */
[----:B0-----:R-:W3:Y:S01]  /*1dad0*/  LDL.LU R5, [R1+0x418] ;  /* 0x0004180001057983 */ /* 0x001ee20000300800 */
[----:B----4-:R-:W-:-:S05]  /*1dae0*/  SEL R16, R25, R16, !P4 ;  /* 0x0000001019107207 */ /* 0x010fca0006000000 */
[----:B------:R0:W-:Y:S01]  /*1daf0*/  STL [R1+0x494], R16 ;  /* 0x0004941001007387 */ /* 0x0001e20000100800 */
[----:B------:R-:W-:-:S03]  /*1db00*/  SEL R8, R25, R8, !P4 ;  /* 0x0000000819087207 */ /* 0x000fc60006000000 */
[----:B0-----:R-:W4:Y:S04]  /*1db10*/  LDL.LU R16, [R1+0x41c] ;  /* 0x00041c0001107983 */ /* 0x001f280000300800 */
[----:B------:R2:W-:Y:S01]  /*1db20*/  STL [R1+0x490], R8 ;  /* 0x0004900801007387 */ /* 0x0005e20000100800 */
[C---:B------:R-:W-:Y:S02]  /*1db30*/  SEL R7, R25.reuse, R7, !P4 ;  /* 0x0000000719077207 */ /* 0x040fe40006000000 */
[C---:B--2---:R-:W-:Y:S02]  /*1db40*/  SEL R8, R25.reuse, R15, !P4 ;  /* 0x0000000f19087207 */ /* 0x044fe40006000000 */
[----:B------:R-:W2:Y:S04]  /*1db50*/  LDL.LU R15, [R1+0x430] ;  /* 0x00043000010f7983 */ /* 0x000ea80000300800 */
[----:B------:R5:W-:Y:S04]  /*1db60*/  STL [R1+0x48c], R7 ;  /* 0x00048c0701007387 */ /* 0x000be80000100800 */
[----:B------:R-:W-:Y:S01]  /*1db70*/  STL [R1+0x488], R8 ;  /* 0x0004880801007387 */ /* 0x000fe20000100800 */
[----:B-----5:R-:W-:-:S03]  /*1db80*/  SEL R7, R25, R18, !P4 ;  /* 0x0000001219077207 */ /* 0x020fc60006000000 */
[----:B------:R-:W5:Y:S01]  /*1db90*/  LDL.LU R18, [R1+0x42c] ;  /* 0x00042c0001127983 */ /* 0x000f620000300800 */
[----:B------:R-:W-:-:S03]  /*1dba0*/  SEL R6, R25, R6, !P4 ;  /* 0x0000000619067207 */ /* 0x000fc60006000000 */
[----:B------:R0:W-:Y:S04]  /*1dbb0*/  STL [R1+0x484], R7 ;  /* 0x0004840701007387 */ /* 0x0001e80000100800 */
[----:B------:R1:W-:Y:S01]  /*1dbc0*/  STL [R1+0x480], R6 ;  /* 0x0004800601007387 */ /* 0x0003e20000100800 */
[C---:B------:R-:W-:Y:S02]  /*1dbd0*/  SEL R2, R25.reuse, R2, !P4 ;  /* 0x0000000219027207 */ /* 0x040fe40006000000 */
[----:B0-----:R-:W-:-:S03]  /*1dbe0*/  SEL R7, R25, R14, !P4 ;  /* 0x0000000e19077207 */ /* 0x001fc60006000000 */
[----:B------:R0:W-:Y:S01]  /*1dbf0*/  STL [R1+0x47c], R2 ;  /* 0x00047c0201007387 */ /* 0x0001e20000100800 */
[----:B-1----:R-:W-:-:S03]  /*1dc00*/  SEL R6, R25, R20, !P4 ;  /* 0x0000001419067207 */ /* 0x002fc60006000000 */
[----:B------:R-:W-:Y:S04]  /*1dc10*/  STL [R1+0x478], R7 ;  /* 0x0004780701007387 */ /* 0x000fe80000100800 */
[----:B------:R-:W5:Y:S01]  /*1dc20*/  LDL.LU R14, [R1+0x424] ;  /* 0x00042400010e7983 */ /* 0x000f620000300800 */
[----:B0-----:R-:W-:-:S03]  /*1dc30*/  SEL R2, R25, R13, !P4 ;  /* 0x0000000d19027207 */ /* 0x001fc60006000000 */
        /* <DEDUP_REMOVED lines=15> */
[----:B0-----:R-:W-:-:S03]  /*1dd30*/  SEL R2, R25, R9, !P4 ;  /* 0x0000000919027207 */ /* 0x001fc60006000000 */
[----:B------:R-:W5:Y:S04]  /*1dd40*/  LDL.LU R9, [R1+0x410] ;  /* 0x0004100001097983 */ /* 0x000f680000300800 */
[----:B------:R3:W-:Y:S01]  /*1dd50*/  STL [R1+0x458], R2 ;  /* 0x0004580201007387 */ /* 0x0007e20000100800 */
[----:B-1----:R-:W-:-:S03]  /*1dd60*/  SEL R6, R25, R19, !P4 ;  /* 0x0000001319067207 */ /* 0x002fc60006000000 */
[----:B------:R-:W5:Y:S04]  /*1dd70*/  LDL.LU R19, [R1+0x40c] ;  /* 0x00040c0001137983 */ /* 0x000f680000300800 */
[----:B------:R-:W-:Y:S01]  /*1dd80*/  STL [R1+0x454], R6 ;  /* 0x0004540601007387 */ /* 0x000fe20000100800 */
[C---:B---3--:R-:W-:Y:S02]  /*1dd90*/  SEL R2, R25.reuse, R22, !P4 ;  /* 0x0000001619027207 */ /* 0x048fe40006000000 */
[----:B------:R-:W-:-:S03]  /*1dda0*/  SEL R7, R25, R23, !P4 ;  /* 0x0000001719077207 */ /* 0x000fc60006000000 */
[----:B------:R0:W-:Y:S04]  /*1ddb0*/  STL [R1+0x450], R2 ;  /* 0x0004500201007387 */ /* 0x0001e80000100800 */
[----:B------:R-:W-:Y:S01]  /*1ddc0*/  STL [R1+0x44c], R7 ;  /* 0x00044c0701007387 */ /* 0x000fe20000100800 */
[----:B0-----:R-:W-:-:S03]  /*1ddd0*/  SEL R2, R25, R17, !P4 ;  /* 0x0000001119027207 */ /* 0x001fc60006000000 */
[----:B------:R-:W3:Y:S01]  /*1dde0*/  LDL.LU R17, [R1+0x408] ;  /* 0x0004080001117983 */ /* 0x000ee20000300800 */
[C---:B------:R-:W-:Y:S02]  /*1ddf0*/  SEL R6, R25.reuse, R24, !P4 ;  /* 0x0000001819067207 */ /* 0x040fe40006000000 */
[----:B------:R-:W-:-:S03]  /*1de00*/  SEL R5, R25, R5, !P4 ;  /* 0x0000000519057207 */ /* 0x000fc60006000000 */
[----:B------:R-:W-:Y:S04]  /*1de10*/  STL [R1+0x448], R6 ;  /* 0x0004480601007387 */ /* 0x000fe80000100800 */
[----:B------:R4:W-:Y:S04]  /*1de20*/  STL [R1+0x444], R2 ;  /* 0x0004440201007387 */ /* 0x0009e80000100800 */
[----:B------:R-:W3:Y:S04]  /*1de30*/  LDL.LU R8, [R1+0x3f4] ;  /* 0x0003f40001087983 */ /* 0x000ee80000300800 */
[----:B------:R-:W-:Y:S01]  /*1de40*/  STL [R1+0x440], R5 ;  /* 0x0004400501007387 */ /* 0x000fe20000100800 */
[----:B----4-:R-:W-:-:S03]  /*1de50*/  SEL R2, R25, R16, !P4 ;  /* 0x0000001019027207 */ /* 0x010fc60006000000 */
[----:B------:R-:W4:Y:S04]  /*1de60*/  LDL.LU R7, [R1+0x400] ;  /* 0x0004000001077983 */ /* 0x000f280000300800 */
[----:B------:R2:W-:Y:S04]  /*1de70*/  STL [R1+0x43c], R2 ;  /* 0x00043c0201007387 */ /* 0x0005e80000100800 */
[----:B------:R-:W4:Y:S01]  /*1de80*/  LDL.LU R16, [R1+0x404] ;  /* 0x0004040001107983 */ /* 0x000f220000300800 */
[----:B--2---:R-:W-:-:S03]  /*1de90*/  SEL R2, R25, R15, !P4 ;  /* 0x0000000f19027207 */ /* 0x004fc60006000000 */
[----:B------:R-:W2:Y:S04]  /*1dea0*/  LDL.LU R15, [R1+0x3f8] ;  /* 0x0003f800010f7983 */ /* 0x000ea80000300800 */
[----:B------:R0:W-:Y:S04]  /*1deb0*/  STL [R1+0x438], R2 ;  /* 0x0004380201007387 */ /* 0x0001e80000100800 */
[----:B------:R-:W2:Y:S04]  /*1dec0*/  LDL.LU R6, [R1+0x3fc] ;  /* 0x0003fc0001067983 */ /* 0x000ea80000300800 */
[----:B0-----:R-:W2:Y:S01]  /*1ded0*/  LDL.LU R2, [R1+0x3ec] ;  /* 0x0003ec0001027983 */ /* 0x001ea20000300800 */
[----:B-----5:R-:W-:-:S05]  /*1dee0*/  SEL R5, R25, R18, !P4 ;  /* 0x0000001219057207 */ /* 0x020fca0006000000 */
        /* <DEDUP_REMOVED lines=18> */
[----:B------:R-:W-:-:S03]  /*1e010*/  SEL R20, R25, R9, !P4 ;  /* 0x0000000919147207 */ /* 0x000fc60006000000 */
[----:B------:R-:W5:Y:S04]  /*1e020*/  LDL.LU R9, [R1+0x370] ;  /* 0x0003700001097983 */ /* 0x000f680000300800 */
[----:B------:R-:W-:Y:S01]  /*1e030*/  STL [R1+0x420], R20 ;  /* 0x0004201401007387 */ /* 0x000fe20000100800 */
[----:B0-----:R-:W-:-:S03]  /*1e040*/  SEL R14, R25, R19, !P4 ;  /* 0x00000013190e7207 */ /* 0x001fc60006000000 */
[----:B------:R-:W5:Y:S04]  /*1e050*/  LDL.LU R22, [R1+0x3bc] ;  /* 0x0003bc0001167983 */ /* 0x000f680000300800 */
[----:B------:R-:W5:Y:S04]  /*1e060*/  LDL.LU R23, [R1+0x384] ;  /* 0x0003840001177983 */ /* 0x000f680000300800 */
[----:B------:R0:W-:Y:S04]  /*1e070*/  STL [R1+0x41c], R14 ;  /* 0x00041c0e01007387 */ /* 0x0001e80000100800 */
[----:B0-----:R-:W5:Y:S04]  /*1e080*/  LDL.LU R14, [R1+0x3b8] ;  /* 0x0003b800010e7983 */ /* 0x001f680000300800 */
[----:B------:R-:W5:Y:S04]  /*1e090*/  LDL.LU R19, [R1+0x3a4] ;  /* 0x0003a40001137983 */ /* 0x000f680000300800 */
[----:B------:R-:W5:Y:S01]  /*1e0a0*/  LDL.LU R20, [R1+0x3ac] ;  /* 0x0003ac0001147983 */ /* 0x000f620000300800 */
[----:B---3--:R-:W-:-:S05]  /*1e0b0*/  SEL R17, R25, R17, !P4 ;  /* 0x0000001119117207 */ /* 0x008fca0006000000 */
[----:B------:R0:W-:Y:S04]  /*1e0c0*/  STL [R1+0x418], R17 ;  /* 0x0004181101007387 */ /* 0x0001e80000100800 */
[----:B0-----:R-:W3:Y:S01]  /*1e0d0*/  LDL.LU R17, [R1+0x3b0] ;  /* 0x0003b00001117983 */ /* 0x001ee20000300800 */
[----:B------:R-:W-:-:S05]  /*1e0e0*/  SEL R8, R25, R8, !P4 ;  /* 0x0000000819087207 */ /* 0x000fca0006000000 */
[----:B------:R4:W-:Y:S02]  /*1e0f0*/  STL [R1+0x414], R8 ;  /* 0x0004140801007387 */ /* 0x0009e40000100800 */
[C---:B----4-:R-:W-:Y:S02]  /*1e100*/  SEL R8, R25.reuse, R7, !P4 ;  /* 0x0000000719087207 */ /* 0x050fe40006000000 */
[C---:B------:R-:W-:Y:S02]  /*1e110*/  SEL R7, R25.reuse, R16, !P4 ;  /* 0x0000001019077207 */ /* 0x040fe40006000000 */
[----:B------:R-:W4:Y:S04]  /*1e120*/  LDL.LU R16, [R1+0x3b4] ;  /* 0x0003b40001107983 */ /* 0x000f280000300800 */
[----:B------:R2:W-:Y:S04]  /*1e130*/  STL [R1+0x410], R8 ;  /* 0x0004100801007387 */ /* 0x0005e80000100800 */
[----:B------:R0:W-:Y:S01]  /*1e140*/  STL [R1+0x40c], R7 ;  /* 0x00040c0701007387 */ /* 0x0001e20000100800 */
[----:B--2---:R-:W-:-:S03]  /*1e150*/  SEL R8, R25, R15, !P4 ;  /* 0x0000000f19087207 */ /* 0x004fc60006000000 */
[----:B------:R-:W2:Y:S01]  /*1e160*/  LDL.LU R15, [R1+0x3a8] ;  /* 0x0003a800010f7983 */ /* 0x000ea20000300800 */
[----:B0-----:R-:W-:-:S03]  /*1e170*/  SEL R7, R25, R6, !P4 ;  /* 0x0000000619077207 */ /* 0x001fc60006000000 */
[----:B------:R-:W-:Y:S01]  /*1e180*/  STL [R1+0x408], R8 ;  /* 0x0004080801007387 */ /* 0x000fe20000100800 */
[----:B------:R-:W-:-:S03]  /*1e190*/  SEL R2, R25, R2, !P4 ;  /* 0x0000000219027207 */ /* 0x000fc60006000000 */
[----:B------:R-:W-:Y:S04]  /*1e1a0*/  STL [R1+0x404], R7 ;  /* 0x0004040701007387 */ /* 0x000fe80000100800 */
[----:B------:R0:W-:Y:S01]  /*1e1b0*/  STL [R1+0x400], R2 ;  /* 0x0004000201007387 */ /* 0x0001e20000100800 */
[C---:B-----5:R-:W-:Y:S02]  /*1e1c0*/  SEL R6, R25.reuse, R24, !P4 ;  /* 0x0000001819067207 */ /* 0x060fe40006000000 */
        /* <DEDUP_REMOVED lines=10> */
[----:B------:R0:W-:Y:S04]  /*1e270*/  STL [R1+0x3f0], R2 ;  /* 0x0003f00201007387 */ /* 0x0001e80000100800 */
[----:B------:R1:W-:Y:S01]  /*1e280*/  STL [R1+0x3ec], R6 ;  /* 0x0003ec0601007387 */ /* 0x0003e20000100800 */
[C---:B------:R-:W-:Y:S02]  /*1e290*/  SEL R7, R25.reuse, R26, !P4 ;  /* 0x0000001a19077207 */ /* 0x040fe40006000000 */
        /* <DEDUP_REMOVED lines=10> */
[----:B------:R-:W5:Y:S01]  /*1e340*/  LDL.LU R9, [R1+0x38c] ;  /* 0x00038c0001097983 */ /* 0x000f620000300800 */
[----:B0-----:R-:W-:-:S03]  /*1e350*/  SEL R2, R25, R22, !P4 ;  /* 0x0000001619027207 */ /* 0x001fc60006000000 */
        /* <DEDUP_REMOVED lines=8> */
[----:B------:R3:W-:Y:S04]  /*1e3e0*/  STL [R1+0x3c8], R2 ;  /* 0x0003c80201007387 */ /* 0x0007e80000100800 */
[----:B------:R-:W5:Y:S01]  /*1e3f0*/  LDL.LU R8, [R1+0x380] ;  /* 0x0003800001087983 */ /* 0x000f620000300800 */
[----:B0-----:R-:W-:-:S02]  /*1e400*/  SEL R6, R25, R20, !P4 ;  /* 0x0000001419067207 */ /* 0x001fc40006000000 */
[----:B---3--:R-:W-:-:S03]  /*1e410*/  SEL R2, R25, R17, !P4 ;  /* 0x0000001119027207 */ /* 0x008fc60006000000 */
[----:B------:R-:W-:Y:S04]  /*1e420*/  STL [R1+0x3c4], R6 ;  /* 0x0003c40601007387 */ /* 0x000fe80000100800 */
[----:B------:R-:W3:Y:S04]  /*1e430*/  LDL.LU R7, [R1+0x37c] ;  /* 0x00037c0001077983 */ /* 0x000ee80000300800 */
[----:B------:R4:W-:Y:S04]  /*1e440*/  STL [R1+0x3c0], R2 ;  /* 0x0003c00201007387 */ /* 0x0009e80000100800 */
[----:B------:R-:W3:Y:S01]  /*1e450*/  LDL.LU R17, [R1+0x374] ;  /* 0x0003740001117983 */ /* 0x000ee20000300800 */
[----:B----4-:R-:W-:-:S03]  /*1e460*/  SEL R2, R25, R16, !P4 ;  /* 0x0000001019027207 */ /* 0x010fc60006000000 */
[----:B------:R-:W4:Y:S04]  /*1e470*/  LDL.LU R16, [R1+0x378] ;  /* 0x0003780001107983 */ /* 0x000f280000300800 */
[----:B------:R0:W-:Y:S04]  /*1e480*/  STL [R1+0x3bc], R2 ;  /* 0x0003bc0201007387 */ /* 0x0001e80000100800 */
[----:B------:R-:W4:Y:S04]  /*1e490*/  LDL.LU R6, [R1+0x328] ;  /* 0x0003280001067983 */ /* 0x000f280000300800 */
[----:B0-----:R-:W4:Y:S01]  /*1e4a0*/  LDL.LU R2, [R1+0x338] ;  /* 0x0003380001027983 */ /* 0x001f220000300800 */
[----:B--2---:R-:W-:-:S05]  /*1e4b0*/  SEL R14, R25, R15, !P4 ;  /* 0x0000000f190e7207 */ /* 0x004fca0006000000 */
[----:B------:R0:W-:Y:S04]  /*1e4c0*/  STL [R1+0x3b8], R14 ;  /* 0x0003b80e01007387 */ /* 0x0001e80000100800 */
[----:B0-----:R-:W2:Y:S04]  /*1e4d0*/  LDL.LU R14, [R1+0x36c] ;  /* 0x00036c00010e7983 */ /* 0x001ea80000300800 */
[----:B------:R-:W2:Y:S04]  /*1e4e0*/  LDL.LU R20, [R1+0x34c] ;  /* 0x00034c0001147983 */ /* 0x000ea80000300800 */
[----:B------:R-:W2:Y:S01]  /*1e4f0*/  LDL.LU R15, [R1+0x350] ;  /* 0x00035000010f7983 */ /* 0x000ea20000300800 */
[----:B-----5:R-:W-:-:S05]  /*1e500*/  SEL R21, R25, R24, !P4 ;  /* 0x0000001819157207 */ /* 0x020fca0006000000 */
        /* <DEDUP_REMOVED lines=16> */
[----:B0-----:R-:W-:-:S03]  /*1e610*/  SEL R5, R25, R9, !P4 ;  /* 0x0000000919057207 */ /* 0x001fc60006000000 */
[----:B-1----:R-:W5:Y:S04]  /*1e620*/  LDL.LU R22, [R1+0x334] ;  /* 0x0003340001167983 */ /* 0x002f680000300800 */
[----:B------:R-:W5:Y:S04]  /*1e630*/  LDL.LU R23, [R1+0x330] ;  /* 0x0003300001177983 */ /* 0x000f680000300800 */
        /* <DEDUP_REMOVED lines=8> */
[----:B------:R3:W-:Y:S02]  /*1e6c0*/  STL [R1+0x398], R8 ;  /* 0x0003980801007387 */ /* 0x0007e40000100800 */
[C---:B---3--:R-:W-:Y:S02]  /*1e6d0*/  SEL R8, R25.reuse, R17, !P4 ;  /* 0x0000001119087207 */ /* 0x048fe40006000000 */
[----:B------:R-:W3:Y:S01]  /*1e6e0*/  LDL.LU R17, [R1+0x310] ;  /* 0x0003100001117983 */ /* 0x000ee20000300800 */
[----:B------:R-:W-:-:S05]  /*1e6f0*/  SEL R7, R25, R7, !P4 ;  /* 0x0000000719077207 */ /* 0x000fca0006000000 */
[----:B------:R4:W-:Y:S04]  /*1e700*/  STL [R1+0x394], R7 ;  /* 0x0003940701007387 */ /* 0x0009e80000100800 */
[----:B------:R-:W-:Y:S01]  /*1e710*/  STL [R1+0x390], R8 ;  /* 0x0003900801007387 */ /* 0x000fe20000100800 */
[----:B----4-:R-:W-:-:S03]  /*1e720*/  SEL R7, R25, R16, !P4 ;  /* 0x0000001019077207 */ /* 0x010fc60006000000 */
[----:B------:R-:W4:Y:S01]  /*1e730*/  LDL.LU R16, [R1+0x320] ;  /* 0x0003200001107983 */ /* 0x000f220000300800 */
[C---:B------:R-:W-:Y:S02]  /*1e740*/  SEL R6, R25.reuse, R6, !P4 ;  /* 0x0000000619067207 */ /* 0x040fe40006000000 */
[C---:B------:R-:W-:Y:S01]  /*1e750*/  SEL R2, R25.reuse, R2, !P4 ;  /* 0x0000000219027207 */ /* 0x040fe20006000000 */
[----:B------:R2:W-:Y:S04]  /*1e760*/  STL [R1+0x38c], R7 ;  /* 0x00038c0701007387 */ /* 0x0005e80000100800 */
[----:B------:R0:W-:Y:S04]  /*1e770*/  STL [R1+0x388], R6 ;  /* 0x0003880601007387 */ /* 0x0001e80000100800 */
[----:B------:R1:W-:Y:S01]  /*1e780*/  STL [R1+0x384], R2 ;  /* 0x0003840201007387 */ /* 0x0003e20000100800 */
[----:B--2---:R-:W-:-:S02]  /*1e790*/  SEL R7, R25, R14, !P4 ;  /* 0x0000000e19077207 */ /* 0x004fc40006000000 */
[----:B0-----:R-:W-:-:S03]  /*1e7a0*/  SEL R6, R25, R20, !P4 ;  /* 0x0000001419067207 */ /* 0x001fc60006000000 */
[----:B------:R-:W-:Y:S01]  /*1e7b0*/  STL [R1+0x380], R7 ;  /* 0x0003800701007387 */ /* 0x000fe20000100800 */
[----:B-1----:R-:W-:-:S03]  /*1e7c0*/  SEL R2, R25, R15, !P4 ;  /* 0x0000000f19027207 */ /* 0x002fc60006000000 */
[----:B------:R-:W2:Y:S04]  /*1e7d0*/  LDL.LU R14, [R1+0x314] ;  /* 0x00031400010e7983 */ /* 0x000ea80000300800 */
[----:B------:R-:W-:Y:S04]  /*1e7e0*/  STL [R1+0x37c], R6 ;  /* 0x00037c0601007387 */ /* 0x000fe80000100800 */
[----:B------:R-:W2:Y:S04]  /*1e7f0*/  LDL.LU R20, [R1+0x31c] ;  /* 0x00031c0001147983 */ /* 0x000ea80000300800 */
[----:B------:R5:W-:Y:S04]  /*1e800*/  STL [R1+0x378], R2 ;  /* 0x0003780201007387 */ /* 0x000be80000100800 */
[----:B------:R-:W2:Y:S01]  /*1e810*/  LDL.LU R15, [R1+0x318] ;  /* 0x00031800010f7983 */ /* 0x000ea20000300800 */
[----:B-----5:R-:W-:-:S05]  /*1e820*/  SEL R2, R25, R21, !P4 ;  /* 0x0000001519027207 */ /* 0x020fca0006000000 */
[----:B------:R0:W-:Y:S01]  /*1e830*/  STL [R1+0x374], R2 ;  /* 0x0003740201007387 */ /* 0x0001e20000100800 */
[----:B------:R-:W-:-:S05]  /*1e840*/  SEL R6, R25, R29, !P4 ;  /* 0x0000001d19067207 */ /* 0x000fca0006000000 */
        /* <DEDUP_REMOVED lines=13> */
[----:B------:R1:W-:Y:S01]  /*1e920*/  STL [R1+0x35c], R6 ;  /* 0x00035c0601007387 */ /* 0x0003e20000100800 */
[C---:B0-----:R-:W-:Y:S02]  /*1e930*/  SEL R2, R25.reuse, R22, !P4 ;  /* 0x0000001619027207 */ /* 0x041fe40006000000 */
[----:B------:R-:W-:-:S03]  /*1e940*/  SEL R7, R25, R23, !P4 ;  /* 0x0000001719077207 */ /* 0x000fc60006000000 */
[----:B------:R0:W-:Y:S04]  /*1e950*/  STL [R1+0x358], R2 ;  /* 0x0003580201007387 */ /* 0x0001e80000100800 */
[----:B------:R0:W-:Y:S01]  /*1e960*/  STL [R1+0x354], R7 ;  /* 0x0003540701007387 */ /* 0x0001e20000100800 */
[C---:B-1----:R-:W-:Y:S02]  /*1e970*/  SEL R6, R25.reuse, R24, !P4 ;  /* 0x0000001819067207 */ /* 0x042fe40006000000 */
[C---:B0-----:R-:W-:Y:S02]  /*1e980*/  SEL R2, R25.reuse, R9, !P4 ;  /* 0x0000000919027207 */ /* 0x041fe40006000000 */
[----:B------:R-:W5:Y:S01]  /*1e990*/  LDL.LU R9, [R1+0x2f8] ;  /* 0x0002f80001097983 */ /* 0x000f620000300800 */
[----:B------:R-:W-:-:S03]  /*1e9a0*/  SEL R5, R25, R5, !P4 ;  /* 0x0000000519057207 */ /* 0x000fc60006000000 */
[----:B------:R-:W-:Y:S04]  /*1e9b0*/  STL [R1+0x350], R6 ;  /* 0x0003500601007387 */ /* 0x000fe80000100800 */
[----:B------:R0:W-:Y:S04]  /*1e9c0*/  STL [R1+0x34c], R2 ;  /* 0x00034c0201007387 */ /* 0x0001e80000100800 */
[----:B------:R-:W5:Y:S04]  /*1e9d0*/  LDL.LU R8, [R1+0x2f4] ;  /* 0x0002f40001087983 */ /* 0x000f680000300800 */
[----:B------:R-:W-:Y:S04]  /*1e9e0*/  STL [R1+0x33c], R5 ;  /* 0x00033c0501007387 */ /* 0x000fe80000100800 */
[----:B------:R-:W5:Y:S01]  /*1e9f0*/  LDL.LU R7, [R1+0x2f0] ;  /* 0x0002f00001077983 */ /* 0x000f620000300800 */
[----:B0-----:R-:W-:-:S05]  /*1ea00*/  SEL R2, R25, R19, !P4 ;  /* 0x0000001319027207 */ /* 0x001fca0006000000 */
[----:B------:R3:W-:Y:S04]  /*1ea10*/  STL [R1+0x338], R2 ;  /* 0x0003380201007387 */ /* 0x0007e80000100800 */
[----:B------:R-:W5:Y:S01]  /*1ea20*/  LDL.LU R19, [R1+0x2ec] ;  /* 0x0002ec0001137983 */ /* 0x000f620000300800 */
[----:B---3--:R-:W-:-:S03]  /*1ea30*/  SEL R2, R25, R17, !P4 ;  /* 0x0000001119027207 */ /* 0x008fc60006000000 */
[----:B------:R-:W3:Y:S04]  /*1ea40*/  LDL.LU R17, [R1+0x2e8] ;  /* 0x0002e80001117983 */ /* 0x000ee80000300800 */
[----:B------:R0:W-:Y:S04]  /*1ea50*/  STL [R1+0x334], R2 ;  /* 0x0003340201007387 */ /* 0x0001e80000100800 */
[----:B------:R-:W3:Y:S04]  /*1ea60*/  LDL.LU R6, [R1+0x2e4] ;  /* 0x0002e40001067983 */ /* 0x000ee80000300800 */
[----:B0-----:R-:W3:Y:S01]  /*1ea70*/  LDL.LU R2, [R1+0x2e0] ;  /* 0x0002e00001027983 */ /* 0x001ee20000300800 */
[----:B----4-:R-:W-:-:S05]  /*1ea80*/  SEL R5, R25, R16, !P4 ;  /* 0x0000001019057207 */ /* 0x010fca0006000000 */
[----:B------:R0:W-:Y:S04]  /*1ea90*/  STL [R1+0x330], R5 ;  /* 0x0003300501007387 */ /* 0x0001e80000100800 */
[----:B------:R-:W4:Y:S04]  /*1eaa0*/  LDL.LU R24, [R1+0x2dc] ;  /* 0x0002dc0001187983 */ /* 0x000f280000300800 */
[----:B0-----:R-:W4:Y:S04]  /*1eab0*/  LDL.LU R5, [R1+0x2d8] ;  /* 0x0002d80001057983 */ /* 0x001f280000300800 */
[----:B------:R-:W4:Y:S01]  /*1eac0*/  LDL.LU R16, [R1+0x2bc] ;  /* 0x0002bc0001107983 */ /* 0x000f220000300800 */
[----:B--2---:R-:W-:-:S05]  /*1ead0*/  SEL R21, R25, R14, !P4 ;  /* 0x0000000e19157207 */ /* 0x004fca0006000000 */
[----:B------:R0:W-:Y:S01]  /*1eae0*/  STL [R1+0x32c], R21 ;  /* 0x00032c1501007387 */ /* 0x0001e20000100800 */
[----:B------:R-:W-:-:S03]  /*1eaf0*/  SEL R20, R25, R20, !P4 ;  /* 0x0000001419147207 */ /* 0x000fc60006000000 */
[----:B0-----:R-:W2:Y:S01]  /*1eb00*/  LDL.LU R21, [R1+0x2c0] ;  /* 0x0002c00001157983 */ /* 0x001ea20000300800 */
[----:B------:R-:W-:-:S03]  /*1eb10*/  SEL R14, R25, R15, !P4 ;  /* 0x0000000f190e7207 */ /* 0x000fc60006000000 */
[----:B------:R5:W-:Y:S04]  /*1eb20*/  STL [R1+0x328], R20 ;  /* 0x0003281401007387 */ /* 0x000be80000100800 */
[----:B------:R-:W2:Y:S04]  /*1eb30*/  LDL.LU R29, [R1+0x2c4] ;  /* 0x0002c400011d7983 */ /* 0x000ea80000300800 */
[----:B------:R0:W-:Y:S04]  /*1eb40*/  STL [R1+0x324], R14 ;  /* 0x0003240e01007387 */ /* 0x0001e80000100800 */
[----:B------:R-:W2:Y:S04]  /*1eb50*/  LDL.LU R26, [R1+0x2cc] ;  /* 0x0002cc00011a7983 */ /* 0x000ea80000300800 */
[----:B------:R-:W2:Y:S04]  /*1eb60*/  LDL.LU R27, [R1+0x2d0] ;  /* 0x0002d000011b7983 */ /* 0x000ea80000300800 */
[----:B------:R-:W2:Y:S01]  /*1eb70*/  LDL.LU R15, [R1+0x2d4] ;  /* 0x0002d400010f7983 */ /* 0x000ea20000300800 */
[----:B-----5:R-:W-:-:S03]  /*1eb80*/  SEL R20, R25, R18, !P4 ;  /* 0x0000001219147207 */ /* 0x020fc60006000000 */
[----:B------:R-:W5:Y:S04]  /*1eb90*/  LDL.LU R18, [R1+0x2c8] ;  /* 0x0002c80001127983 */ /* 0x000f680000300800 */
[----:B------:R-:W-:Y:S01]  /*1eba0*/  STL [R1+0x320], R20 ;  /* 0x0003201401007387 */ /* 0x000fe20000100800 */
[----:B0-----:R-:W-:-:S03]  /*1ebb0*/  SEL R14, R25, R13, !P4 ;  /* 0x0000000d190e7207 */ /* 0x001fc60006000000 */
[----:B------:R-:W5:Y:S04]  /*1ebc0*/  LDL.LU R13, [R1+0x2b8] ;  /* 0x0002b800010d7983 */ /* 0x000f680000300800 */
[----:B------:R0:W-:Y:S04]  /*1ebd0*/  STL [R1+0x31c], R14 ;  /* 0x00031c0e01007387 */ /* 0x0001e80000100800 */
[----:B------:R-:W5:Y:S04]  /*1ebe0*/  LDL.LU R22, [R1+0x2b4] ;  /* 0x0002b40001167983 */ /* 0x000f680000300800 */
[----:B------:R-:W5:Y:S01]  /*1ebf0*/  LDL.LU R23, [R1+0x2b0] ;  /* 0x0002b00001177983 */ /* 0x000f620000300800 */
[----:B------:R-:W-:-:S05]  /*1ec00*/  SEL R12, R25, R12, !P4 ;  /* 0x0000000c190c7207 */ /* 0x000fca0006000000 */
[----:B------:R1:W-:Y:S04]  /*1ec10*/  STL [R1+0x318], R12 ;  /* 0x0003180c01007387 */ /* 0x0003e80000100800 */
[----:B0-----:R-:W5:Y:S04]  /*1ec20*/  LDL.LU R14, [R1+0x2ac] ;  /* 0x0002ac00010e7983 */ /* 0x001f680000300800 */
[----:B-1----:R-:W5:Y:S04]  /*1ec30*/  LDL.LU R12, [R1+0x2a8] ;  /* 0x0002a800010c7983 */ /* 0x002f680000300800 */
        /* <DEDUP_REMOVED lines=13> */
[----:B0-----:R-:W-:-:S03]  /*1ed10*/  SEL R7, R25, R6, !P4 ;  /* 0x0000000619077207 */ /* 0x001fc60006000000 */
[----:B------:R-:W-:Y:S01]  /*1ed20*/  STL [R1+0x304], R8 ;  /* 0x0003040801007387 */ /* 0x000fe20000100800 */
[----:B------:R-:W-:-:S03]  /*1ed30*/  SEL R2, R25, R2, !P4 ;  /* 0x0000000219027207 */ /* 0x000fc60006000000 */
[----:B------:R-:W-:Y:S04]  /*1ed40*/  STL [R1+0x300], R7 ;  /* 0x0003000701007387 */ /* 0x000fe80000100800 */
[----:B------:R0:W-:Y:S01]  /*1ed50*/  STL [R1+0x2fc], R2 ;  /* 0x0002fc0201007387 */ /* 0x0001e20000100800 */
[C---:B----4-:R-:W-:Y:S02]  /*1ed60*/  SEL R6, R25.reuse, R24, !P4 ;  /* 0x0000001819067207 */ /* 0x050fe40006000000 */
        /* <DEDUP_REMOVED lines=9> */
[----:B------:R-:W-:-:S03]  /*1ee00*/  SEL R6, R25, R29, !P4 ;  /* 0x0000001d19067207 */ /* 0x000fc60006000000 */
        /* <DEDUP_REMOVED lines=9> */
[----:B-----5:R-:W-:-:S03]  /*1eea0*/  SEL R2, R25, R18, !P4 ;  /* 0x0000001219027207 */ /* 0x020fc60006000000 */
[----:B------:R-:W5:Y:S04]  /*1eeb0*/  LDL.LU R18, [R1+0x294] ;  /* 0x0002940001127983 */ /* 0x000f680000300800 */
[----:B------:R1:W-:Y:S01]  /*1eec0*/  STL [R1+0x2d8], R2 ;  /* 0x0002d80201007387 */ /* 0x0003e20000100800 */
[----:B0-----:R-:W-:-:S03]  /*1eed0*/  SEL R6, R25, R13, !P4 ;  /* 0x0000000d19067207 */ /* 0x001fc60006000000 */
[----:B------:R-:W5:Y:S01]  /*1eee0*/  LDL.LU R13, [R1+0x290] ;  /* 0x00029000010d7983 */ /* 0x000f620000300800 */
[----:B-1----:R-:W-:-:S03]  /*1eef0*/  SEL R2, R25, R22, !P4 ;  /* 0x0000001619027207 */ /* 0x002fc60006000000 */
        /* <DEDUP_REMOVED lines=15> */
[----:B------:R-:W5:Y:S04]  /*1eff0*/  LDL.LU R9, [R1+0x278] ;  /* 0x0002780001097983 */ /* 0x000f680000300800 */
[----:B------:R-:W5:Y:S01]  /*1f000*/  LDL.LU R14, [R1+0x27c] ;  /* 0x00027c00010e7983 */ /* 0x000f620000300800 */
[----:B0-----:R-:W-:-:S05]  /*1f010*/  SEL R2, R25, R19, !P4 ;  /* 0x0000001319027207 */ /* 0x001fca0006000000 */
[----:B------:R0:W-:Y:S04]  /*1f020*/  STL [R1+0x2b8], R2 ;  /* 0x0002b80201007387 */ /* 0x0001e80000100800 */
[----:B------:R-:W5:Y:S04]  /*1f030*/  LDL.LU R6, [R1+0x1f8] ;  /* 0x0001f80001067983 */ /* 0x000f680000300800 */
[----:B0-----:R-:W5:Y:S01]  /*1f040*/  LDL.LU R2, [R1+0x1fc] ;  /* 0x0001fc0001027983 */ /* 0x001f620000300800 */
[----:B---3--:R-:W-:-:S05]  /*1f050*/  SEL R17, R25, R17, !P4 ;  /* 0x0000001119117207 */ /* 0x008fca0006000000 */
        /* <DEDUP_REMOVED lines=8> */
[----:B------:R-:W-:Y:S01]  /*1f0e0*/  STL [R1+0x2ac], R22 ;  /* 0x0002ac1601007387 */ /* 0x000fe20000100800 */
[----:B------:R-:W-:-:S03]  /*1f0f0*/  SEL R5, R25, R16, !P4 ;  /* 0x0000001019057207 */ /* 0x000fc60006000000 */
        /* <DEDUP_REMOVED lines=35> */
[C---:B---3--:R-:W-:Y:S02]  /*1f330*/  SEL R7, R25.reuse, R20, !P4 ;  /* 0x0000001419077207 */ /* 0x048fe40006000000 */
[----:B0-----:R-:W-:-:S03]  /*1f340*/  SEL R6, R25, R19, !P4 ;  /* 0x0000001319067207 */ /* 0x001fc60006000000 */
[----:B------:R-:W-:Y:S01]  /*1f350*/  STL [R1+0x27c], R7 ;  /* 0x00027c0701007387 */ /* 0x000fe20000100800 */
[----:B-1----:R-:W-:-:S03]  /*1f360*/  SEL R2, R25, R17, !P4 ;  /* 0x0000001119027207 */ /* 0x002fc60006000000 */
[----:B------:R-:W3:Y:S04]  /*1f370*/  LDL.LU R20, [R1+0x22c] ;  /* 0x00022c0001147983 */ /* 0x000ee80000300800 */
[----:B------:R-:W-:Y:S04]  /*1f380*/  STL [R1+0x278], R6 ;  /* 0x0002780601007387 */ /* 0x000fe80000100800 */
[----:B------:R-:W3:Y:S04]  /*1f390*/  LDL.LU R19, [R1+0x218] ;  /* 0x0002180001137983 */ /* 0x000ee80000300800 */
[----:B------:R4:W-:Y:S04]  /*1f3a0*/  STL [R1+0x274], R2 ;  /* 0x0002740201007387 */ /* 0x0009e80000100800 */
[----:B------:R-:W3:Y:S01]  /*1f3b0*/  LDL.LU R17, [R1+0x21c] ;  /* 0x00021c0001117983 */ /* 0x000ee20000300800 */
[----:B----4-:R-:W-:-:S05]  /*1f3c0*/  SEL R2, R25, R21, !P4 ;  /* 0x0000001519027207 */ /* 0x010fca0006000000 */
[----:B------:R0:W-:Y:S01]  /*1f3d0*/  STL [R1+0x270], R2 ;  /* 0x0002700201007387 */ /* 0x0001e20000100800 */
[C---:B------:R-:W-:Y:S02]  /*1f3e0*/  SEL R6, R25.reuse, R29, !P4 ;  /* 0x0000001d19067207 */ /* 0x040fe40006000000 */
        /* <DEDUP_REMOVED lines=43> */
[----:B------:R-:W3:Y:S04]  /*1f6a0*/  LDL.LU R21, [R1+0x1d0] ;  /* 0x0001d00001157983 */ /* 0x000ee80000300800 */
[----:B------:R1:W-:Y:S01]  /*1f6b0*/  STL [R1+0x230], R19 ;  /* 0x0002301301007387 */ /* 0x0003e20000100800 */
[----:B------:R-:W-:-:S03]  /*1f6c0*/  SEL R17, R25, R17, !P4 ;  /* 0x0000001119117207 */ /* 0x000fc60006000000 */
[----:B------:R-:W3:Y:S04]  /*1f6d0*/  LDL.LU R29, [R1+0x1bc] ;  /* 0x0001bc00011d7983 */ /* 0x000ee80000300800 */
[----:B------:R4:W-:Y:S04]  /*1f6e0*/  STL [R1+0x22c], R17 ;  /* 0x00022c1101007387 */ /* 0x0009e80000100800 */
[----:B------:R-:W3:Y:S04]  /*1f6f0*/  LDL.LU R26, [R1+0x1c4] ;  /* 0x0001c400011a7983 */ /* 0x000ee80000300800 */
[----:B------:R-:W3:Y:S04]  /*1f700*/  LDL.LU R27, [R1+0x1c8] ;  /* 0x0001c800011b7983 */ /* 0x000ee80000300800 */
[----:B0-----:R-:W3:Y:S04]  /*1f710*/  LDL.LU R20, [R1+0x1cc] ;  /* 0x0001cc0001147983 */ /* 0x001ee80000300800 */
[----:B-1----:R-:W3:Y:S01]  /*1f720*/  LDL.LU R19, [R1+0x1c0] ;  /* 0x0001c00001137983 */ /* 0x002ee20000300800 */
[----:B----4-:R-:W-:-:S05]  /*1f730*/  SEL R17, R25, R16, !P4 ;  /* 0x0000001019117207 */ /* 0x010fca0006000000 */
[----:B------:R0:W-:Y:S04]  /*1f740*/  STL [R1+0x224], R17 ;  /* 0x0002241101007387 */ /* 0x0001e80000100800 */
[----:B0-----:R-:W4:Y:S01]  /*1f750*/  LDL.LU R17, [R1+0x1ac] ;  /* 0x0001ac0001117983 */ /* 0x001f220000300800 */
[----:B--2---:R-:W-:-:S05]  /*1f760*/  SEL R16, R25, R15, !P4 ;  /* 0x0000000f19107207 */ /* 0x004fca0006000000 */
[----:B------:R0:W-:Y:S04]  /*1f770*/  STL [R1+0x21c], R16 ;  /* 0x00021c1001007387 */ /* 0x0001e80000100800 */
[----:B------:R-:W2:Y:S04]  /*1f780*/  LDL.LU R22, [R1+0x1b0] ;  /* 0x0001b00001167983 */ /* 0x000ea80000300800 */
[----:B------:R-:W2:Y:S01]  /*1f790*/  LDL.LU R23, [R1+0x1b4] ;  /* 0x0001b40001177983 */ /* 0x000ea20000300800 */
[----:B-----5:R-:W-:-:S05]  /*1f7a0*/  SEL R15, R25, R18, !P4 ;  /* 0x00000012190f7207 */ /* 0x020fca0006000000 */
[----:B------:R1:W-:Y:S04]  /*1f7b0*/  STL [R1+0x218], R15 ;  /* 0x0002180f01007387 */ /* 0x0003e80000100800 */
[----:B0-----:R-:W5:Y:S04]  /*1f7c0*/  LDL.LU R16, [R1+0x1a8] ;  /* 0x0001a80001107983 */ /* 0x001f680000300800 */
[----:B------:R-:W5:Y:S04]  /*1f7d0*/  LDL.LU R18, [R1+0x1a0] ;  /* 0x0001a00001127983 */ /* 0x000f680000300800 */
[----:B-1----:R-:W5:Y:S01]  /*1f7e0*/  LDL.LU R15, [R1+0x19c] ;  /* 0x00019c00010f7983 */ /* 0x002f620000300800 */
        /* <DEDUP_REMOVED lines=15> */
[----:B------:R-:W-:Y:S01]  /*1f8e0*/  STL [R1+0x1fc], R7 ;  /* 0x0001fc0701007387 */ /* 0x000fe20000100800 */
[----:B------:R-:W-:-:S03]  /*1f8f0*/  SEL R6, R25, R24, !P4 ;  /* 0x0000001819067207 */ /* 0x000fc60006000000 */
[----:B------:R0:W-:Y:S04]  /*1f900*/  STL [R1+0x1f8], R2 ;  /* 0x0001f80201007387 */ /* 0x0001e80000100800 */
[----:B------:R-:W-:Y:S01]  /*1f910*/  STL [R1+0x1f4], R6 ;  /* 0x0001f40601007387 */ /* 0x000fe20000100800 */
[----:B------:R-:W-:-:S03]  /*1f920*/  SEL R5, R25, R5, !P4 ;  /* 0x0000000519057207 */ /* 0x000fc60006000000 */
[----:B------:R-:W5:Y:S01]  /*1f930*/  LDL.LU R24, [R1+0x14c] ;  /* 0x00014c0001187983 */ /* 0x000f620000300800 */
[----:B0-----:R-:W-:-:S03]  /*1f940*/  SEL R2, R25, R14, !P4 ;  /* 0x0000000e19027207 */ /* 0x001fc60006000000 */
[----:B------:R0:W-:Y:S04]  /*1f950*/  STL [R1+0x1f0], R5 ;  /* 0x0001f00501007387 */ /* 0x0001e80000100800 */
[----:B0-----:R-:W5:Y:S04]  /*1f960*/  LDL.LU R5, [R1+0x18c] ;  /* 0x00018c0001057983 */ /* 0x001f680000300800 */
[----:B------:R3:W-:Y:S04]  /*1f970*/  STL [R1+0x1ec], R2 ;  /* 0x0001ec0201007387 */ /* 0x0007e80000100800 */
[----:B------:R-:W5:Y:S01]  /*1f980*/  LDL.LU R14, [R1+0x194] ;  /* 0x00019400010e7983 */ /* 0x000f620000300800 */
[----:B---3--:R-:W-:-:S02]  /*1f990*/  SEL R2, R25, R21, !P4 ;  /* 0x0000001519027207 */ /* 0x008fc40006000000 */
[----:B------:R-:W-:-:S03]  /*1f9a0*/  SEL R6, R25, R29, !P4 ;  /* 0x0000001d19067207 */ /* 0x000fc60006000000 */
[----:B------:R-:W-:Y:S01]  /*1f9b0*/  STL [R1+0x1e4], R2 ;  /* 0x0001e40201007387 */ /* 0x000fe20000100800 */
[----:B------:R-:W-:-:S03]  /*1f9c0*/  SEL R7, R25, R26, !P4 ;  /* 0x0000001a19077207 */ /* 0x000fc60006000000 */
[----:B------:R0:W-:Y:S04]  /*1f9d0*/  STL [R1+0x1e0], R6 ;  /* 0x0001e00601007387 */ /* 0x0001e80000100800 */
[----:B------:R-:W-:Y:S01]  /*1f9e0*/  STL [R1+0x1dc], R7 ;  /* 0x0001dc0701007387 */ /* 0x000fe20000100800 */
[----:B0-----:R-:W-:-:S03]  /*1f9f0*/  SEL R6, R25, R20, !P4 ;  /* 0x0000001419067207 */ /* 0x001fc60006000000 */
[----:B------:R-:W3:Y:S01]  /*1fa00*/  LDL.LU R20, [R1+0x190] ;  /* 0x0001900001147983 */ /* 0x000ee20000300800 */
[----:B------:R-:W-:-:S05]  /*1fa10*/  SEL R2, R25, R27, !P4 ;  /* 0x0000001b19027207 */ /* 0x000fca0006000000 */
[----:B------:R0:W-:Y:S04]  /*1fa20*/  STL [R1+0x1d8], R2 ;  /* 0x0001d80201007387 */ /* 0x0001e80000100800 */
[----:B------:R4:W-:Y:S01]  /*1fa30*/  STL [R1+0x1d4], R6 ;  /* 0x0001d40601007387 */ /* 0x0009e20000100800 */
[----:B0-----:R-:W-:-:S03]  /*1fa40*/  SEL R2, R25, R19, !P4 ;  /* 0x0000001319027207 */ /* 0x001fc60006000000 */
[----:B------:R-:W3:Y:S04]  /*1fa50*/  LDL.LU R19, [R1+0x174] ;  /* 0x0001740001137983 */ /* 0x000ee80000300800 */
[----:B------:R2:W-:Y:S01]  /*1fa60*/  STL [R1+0x1d0], R2 ;  /* 0x0001d00201007387 */ /* 0x0005e20000100800 */
[----:B----4-:R-:W-:-:S03]  /*1fa70*/  SEL R6, R25, R17, !P4 ;  /* 0x0000001119067207 */ /* 0x010fc60006000000 */
[----:B------:R-:W4:Y:S04]  /*1fa80*/  LDL.LU R17, [R1+0x180] ;  /* 0x0001800001117983 */ /* 0x000f280000300800 */
[----:B------:R5:W-:Y:S01]  /*1fa90*/  STL [R1+0x1cc], R6 ;  /* 0x0001cc0601007387 */ /* 0x000be20000100800 */
[C---:B--2---:R-:W-:Y:S02]  /*1faa0*/  SEL R2, R25.reuse, R22, !P4 ;  /* 0x0000001619027207 */ /* 0x044fe40006000000 */
[----:B------:R-:W-:-:S03]  /*1fab0*/  SEL R7, R25, R23, !P4 ;  /* 0x0000001719077207 */ /* 0x000fc60006000000 */
[----:B------:R0:W-:Y:S04]  /*1fac0*/  STL [R1+0x1c8], R2 ;  /* 0x0001c80201007387 */ /* 0x0001e80000100800 */
[----:B------:R-:W-:Y:S01]  /*1fad0*/  STL [R1+0x1c4], R7 ;  /* 0x0001c40701007387 */ /* 0x000fe20000100800 */
[C---:B-----5:R-:W-:Y:S02]  /*1fae0*/  SEL R6, R25.reuse, R16, !P4 ;  /* 0x0000001019067207 */ /* 0x060fe40006000000 */
[C---:B0-----:R-:W-:Y:S02]  /*1faf0*/  SEL R2, R25.reuse, R18, !P4 ;  /* 0x0000001219027207 */ /* 0x041fe40006000000 */
[----:B------:R-:W2:Y:S04]  /*1fb00*/  LDL.LU R18, [R1+0x188] ;  /* 0x0001880001127983 */ /* 0x000ea80000300800 */
[----:B------:R0:W-:Y:S04]  /*1fb10*/  STL [R1+0x1c0], R6 ;  /* 0x0001c00601007387 */ /* 0x0001e80000100800 */
[----:B------:R1:W-:Y:S04]  /*1fb20*/  STL [R1+0x1bc], R2 ;  /* 0x0001bc0201007387 */ /* 0x0003e80000100800 */
[----:B------:R-:W5:Y:S01]  /*1fb30*/  LDL.LU R21, [R1+0x178] ;  /* 0x0001780001157983 */ /* 0x000f620000300800 */
[----:B0-----:R-:W-:-:S05]  /*1fb40*/  SEL R6, R25, R15, !P4 ;  /* 0x0000000f19067207 */ /* 0x001fca0006000000 */
[----:B------:R0:W-:Y:S01]  /*1fb50*/  STL [R1+0x1b8], R6 ;  /* 0x0001b80601007387 */ /* 0x0001e20000100800 */
[----:B-1----:R-:W-:-:S03]  /*1fb60*/  SEL R2, R25, R13, !P4 ;  /* 0x0000000d19027207 */ /* 0x002fc60006000000 */
[----:B------:R-:W5:Y:S04]  /*1fb70*/  LDL.LU R13, [R1+0x150] ;  /* 0x00015000010d7983 */ /* 0x000f680000300800 */
[----:B------:R1:W-:Y:S04]  /*1fb80*/  STL [R1+0x1b4], R2 ;  /* 0x0001b40201007387 */ /* 0x0003e80000100800 */
[----:B------:R-:W5:Y:S04]  /*1fb90*/  LDL.LU R16, [R1+0x154] ;  /* 0x0001540001107983 */ /* 0x000f680000300800 */
[----:B------:R-:W5:Y:S01]  /*1fba0*/  LDL.LU R15, [R1+0x168] ;  /* 0x00016800010f7983 */ /* 0x000f620000300800 */
[----:B0-----:R-:W-:-:S05]  /*1fbb0*/  SEL R6, R25, R12, !P4 ;  /* 0x0000000c19067207 */ /* 0x001fca0006000000 */
[----:B------:R0:W-:Y:S04]  /*1fbc0*/  STL [R1+0x1b0], R6 ;  /* 0x0001b00601007387 */ /* 0x0001e80000100800 */
[----:B------:R-:W5:Y:S01]  /*1fbd0*/  LDL.LU R12, [R1+0x16c] ;  /* 0x00016c00010c7983 */ /* 0x000f620000300800 */
[----:B-1----:R-:W-:-:S03]  /*1fbe0*/  SEL R2, R25, R9, !P4 ;  /* 0x0000000919027207 */ /* 0x002fc60006000000 */
[----:B------:R-:W5:Y:S04]  /*1fbf0*/  LDL.LU R9, [R1+0x160] ;  /* 0x0001600001097983 */ /* 0x000f680000300800 */
[----:B------:R1:W-:Y:S04]  /*1fc00*/  STL [R1+0x1ac], R2 ;  /* 0x0001ac0201007387 */ /* 0x0003e80000100800 */
[----:B------:R-:W5:Y:S04]  /*1fc10*/  LDL.LU R26, [R1+0x164] ;  /* 0x00016400011a7983 */ /* 0x000f680000300800 */
[----:B------:R-:W5:Y:S04]  /*1fc20*/  LDL.LU R27, [R1+0x13c] ;  /* 0x00013c00011b7983 */ /* 0x000f680000300800 */
[----:B------:R-:W5:Y:S01]  /*1fc30*/  LDL.LU R23, [R1+0x138] ;  /* 0x0001380001177983 */ /* 0x000f620000300800 */
[----:B0-----:R-:W-:-:S05]  /*1fc40*/  SEL R6, R25, R24, !P4 ;  /* 0x0000001819067207 */ /* 0x001fca0006000000 */
[----:B------:R0:W-:Y:S04]  /*1fc50*/  STL [R1+0x1a8], R6 ;  /* 0x0001a80601007387 */ /* 0x0001e80000100800 */
[----:B------:R-:W5:Y:S01]  /*1fc60*/  LDL.LU R8, [R1+0x134] ;  /* 0x0001340001087983 */ /* 0x000f620000300800 */
[----:B------:R-:W-:-:S05]  /*1fc70*/  SEL R5, R25, R5, !P4 ;  /* 0x0000000519057207 */ /* 0x000fca0006000000 */
[----:B------:R-:W-:Y:S01]  /*1fc80*/  STL [R1+0x1a0], R5 ;  /* 0x0001a00501007387 */ /* 0x000fe20000100800 */
[----:B-1----:R-:W-:-:S03]  /*1fc90*/  SEL R2, R25, R14, !P4 ;  /* 0x0000000e19027207 */ /* 0x002fc60006000000 */
[----:B------:R-:W5:Y:S04]  /*1fca0*/  LDL.LU R7, [R1+0x130] ;  /* 0x0001300001077983 */ /* 0x000f680000300800 */
[----:B------:R1:W-:Y:S04]  /*1fcb0*/  STL [R1+0x19c], R2 ;  /* 0x00019c0201007387 */ /* 0x0003e80000100800 */
[----:B0-----:R-:W5:Y:S04]  /*1fcc0*/  LDL.LU R6, [R1+0x12c] ;  /* 0x00012c0001067983 */ /* 0x001f680000300800 */
[----:B-1----:R-:W5:Y:S04]  /*1fcd0*/  LDL.LU R2, [R1+0x128] ;  /* 0x0001280001027983 */ /* 0x002f680000300800 */
[----:B------:R-:W5:Y:S04]  /*1fce0*/  LDL.LU R24, [R1+0x120] ;  /* 0x0001200001187983 */ /* 0x000f680000300800 */
[----:B------:R-:W5:Y:S01]  /*1fcf0*/  LDL.LU R5, [R1+0x11c] ;  /* 0x00011c0001057983 */ /* 0x000f620000300800 */
[----:B---3--:R-:W-:-:S05]  /*1fd00*/  SEL R14, R25, R20, !P4 ;  /* 0x00000014190e7207 */ /* 0x008fca0006000000 */
[----:B------:R0:W-:Y:S04]  /*1fd10*/  STL [R1+0x198], R14 ;  /* 0x0001980e01007387 */ /* 0x0001e80000100800 */
[----:B0-----:R-:W3:Y:S01]  /*1fd20*/  LDL.LU R14, [R1+0x118] ;  /* 0x00011800010e7983 */ /* 0x001ee20000300800 */
[----:B------:R-:W-:-:S05]  /*1fd30*/  SEL R19, R25, R19, !P4 ;  /* 0x0000001319137207 */ /* 0x000fca0006000000 */
[----:B------:R0:W-:Y:S04]  /*1fd40*/  STL [R1+0x194], R19 ;  /* 0x0001941301007387 */ /* 0x0001e80000100800 */
[----:B------:R-:W3:Y:S04]  /*1fd50*/  LDL.LU R29, [R1+0x114] ;  /* 0x00011400011d7983 */ /* 0x000ee80000300800 */
[----:B------:R-:W3:Y:S01]  /*1fd60*/  LDL.LU R22, [R1+0x110] ;  /* 0x0001100001167983 */ /* 0x000ee20000300800 */
[----:B----4-:R-:W-:-:S05]  /*1fd70*/  SEL R17, R25, R17, !P4 ;  /* 0x0000001119117207 */ /* 0x010fca0006000000 */
[----:B------:R1:W-:Y:S04]  /*1fd80*/  STL [R1+0x190], R17 ;  /* 0x0001901101007387 */ /* 0x0003e80000100800 */
[----:B------:R-:W4:Y:S04]  /*1fd90*/  LDL.LU R20, [R1+0x108] ;  /* 0x0001080001147983 */ /* 0x000f280000300800 */
[----:B0-----:R-:W4:Y:S04]  /*1fda0*/  LDL.LU R19, [R1+0x104] ;  /* 0x0001040001137983 */ /* 0x001f280000300800 */
[----:B-1----:R-:W4:Y:S01]  /*1fdb0*/  LDL.LU R17, [R1+0xc8] ;  /* 0x0000c80001117983 */ /* 0x002f220000300800 */
[----:B--2---:R-:W-:-:S05]  /*1fdc0*/  SEL R18, R25, R18, !P4 ;  /* 0x0000001219127207 */ /* 0x004fca0006000000 */
[----:B------:R0:W-:Y:S01]  /*1fdd0*/  STL [R1+0x18c], R18 ;  /* 0x00018c1201007387 */ /* 0x0001e20000100800 */
[----:B-----5:R-:W-:-:S03]  /*1fde0*/  SEL R21, R25, R21, !P4 ;  /* 0x0000001519157207 */ /* 0x020fc60006000000 */
[----:B0-----:R-:W2:Y:S04]  /*1fdf0*/  LDL.LU R18, [R1+0xcc] ;  /* 0x0000cc0001127983 */ /* 0x001ea80000300800 */
[----:B------:R0:W-:Y:S04]  /*1fe00*/  STL [R1+0x188], R21 ;  /* 0x0001881501007387 */ /* 0x0001e80000100800 */
[----:B0-----:R-:W5:Y:S01]  /*1fe10*/  LDL.LU R21, [R1+0x19e0] ;  /* 0x0019e00001157983 */ /* 0x001f620000300800 */
[----:B------:R-:W-:-:S05]  /*1fe20*/  SEL R13, R25, R13, !P4 ;  /* 0x0000000d190d7207 */ /* 0x000fca0006000000 */
[----:B------:R0:W-:Y:S01]  /*1fe30*/  STL [R1+0x180], R13 ;  /* 0x0001800d01007387 */ /* 0x0001e20000100800 */
[C---:B------:R-:W-:Y:S02]  /*1fe40*/  SEL R16, R25.reuse, R16, !P4 ;  /* 0x0000001019107207 */ /* 0x040fe40006000000 */
[C---:B------:R-:W-:Y:S01]  /*1fe50*/  SEL R15, R25.reuse, R15, !P4 ;  /* 0x0000000f190f7207 */ /* 0x040fe20006000000 */
[----:B0-----:R-:W5:Y:S04]  /*1fe60*/  LDL.LU R13, [R1+0x19dc] ;  /* 0x0019dc00010d7983 */ /* 0x001f680000300800 */
[----:B------:R0:W-:Y:S01]  /*1fe70*/  STL [R1+0x178], R16 ;  /* 0x0001781001007387 */ /* 0x0001e20000100800 */
[----:B------:R-:W-:-:S03]  /*1fe80*/  SEL R12, R25, R12, !P4 ;  /* 0x0000000c190c7207 */ /* 0x000fc60006000000 */
[----:B0-----:R-:W5:Y:S04]  /*1fe90*/  LDL.LU R16, [R1+0xd0] ;  /* 0x0000d00001107983 */ /* 0x001f680000300800 */
[----:B------:R0:W-:Y:S01]  /*1fea0*/  STL [R1+0x174], R15 ;  /* 0x0001740f01007387 */ /* 0x0001e20000100800 */
[----:B------:R-:W-:-:S03]  /*1feb0*/  SEL R9, R25, R9, !P4 ;  /* 0x0000000919097207 */ /* 0x000fc60006000000 */
[----:B0-----:R-:W5:Y:S04]  /*1fec0*/  LDL.LU R15, [R1+0xd4] ;  /* 0x0000d400010f7983 */ /* 0x001f680000300800 */
        /* <DEDUP_REMOVED lines=10> */
[----:B------:R0:W-:Y:S04]  /*1ff70*/  STL [R1+0x164], R27 ;  /* 0x0001641b01007387 */ /* 0x0001e80000100800 */
[----:B0-----:R-:W5:Y:S04]  /*1ff80*/  LDL.LU R27, [R1+0xf0] ;  /* 0x0000f000011b7983 */ /* 0x001f680000300800 */
[----:B------:R0:W-:Y:S01]  /*1ff90*/  STL [R1+0x160], R23 ;  /* 0x0001601701007387 */ /* 0x0001e20000100800 */
[----:B------:R-:W-:-:S03]  /*1ffa0*/  SEL R2, R25, R2, !P4 ;  /* 0x0000000219027207 */ /* 0x000fc60006000000 */
[----:B0-----:R-:W5:Y:S04]  /*1ffb0*/  LDL.LU R23, [R1+0xf4] ;  /* 0x0000f40001177983 */ /* 0x001f680000300800 */
[----:B------:R0:W-:Y:S02]  /*1ffc0*/  STL [R1+0x154], R8 ;  /* 0x0001540801007387 */ /* 0x0001e40000100800 */
[C---:B0-----:R-:W-:Y:S02]  /*1ffd0*/  SEL R8, R25.reuse, R7, !P4 ;  /* 0x0000000719087207 */ /* 0x041fe40006000000 */
[C---:B------:R-:W-:Y:S02]  /*1ffe0*/  SEL R7, R25.reuse, R6, !P4 ;  /* 0x0000000619077207 */ /* 0x040fe40006000000 */
[C---:B------:R-:W-:Y:S01]  /*1fff0*/  SEL R6, R25.reuse, R24, !P4 ;  /* 0x0000001819067207 */ /* 0x040fe20006000000 */
[----:B------:R-:W-:Y:S04]  /*20000*/  STL [R1+0x150], R8 ;  /* 0x0001500801007387 */ /* 0x000fe80000100800 */
[----:B------:R-:W-:Y:S04]  /*20010*/  STL [R1+0x14c], R7 ;  /* 0x00014c0701007387 */ /* 0x000fe80000100800 */
[----:B------:R-:W5:Y:S04]  /*20020*/  LDL.LU R24, [R1+0xf8] ;  /* 0x0000f80001187983 */ /* 0x000f680000300800 */
[----:B------:R0:W-:Y:S04]  /*20030*/  STL [R1+0x148], R2 ;  /* 0x0001480201007387 */ /* 0x0001e80000100800 */
[----:B------:R3:W-:Y:S01]  /*20040*/  STL [R1+0x140], R6 ;  /* 0x0001400601007387 */ /* 0x0007e20000100800 */
[----:B0-----:R-:W-:-:S03]  /*20050*/  SEL R2, R25, R5, !P4 ;  /* 0x0000000519027207 */ /* 0x001fc60006000000 */
[----:B------:R-:W5:Y:S01]  /*20060*/  LDL.LU R5, [R1+0xd8] ;  /* 0x0000d80001057983 */ /* 0x000f620000300800 */
[----:B---3--:R-:W-:-:S03]  /*20070*/  SEL R6, R25, R14, !P4 ;  /* 0x0000000e19067207 */ /* 0x008fc60006000000 */
[----:B------:R0:W-:Y:S04]  /*20080*/  STL [R1+0x13c], R2 ;  /* 0x00013c0201007387 */ /* 0x0001e80000100800 */
[----:B------:R-:W3:Y:S01]  /*20090*/  LDL.LU R14, [R1+0xe4] ;  /* 0x0000e400010e7983 */ /* 0x000ee20000300800 */
[----:B------:R-:W-:-:S03]  /*200a0*/  SEL R7, R25, R22, !P4 ;  /* 0x0000001619077207 */ /* 0x000fc60006000000 */
[----:B------:R4:W-:Y:S01]  /*200b0*/  STL [R1+0x138], R6 ;  /* 0x0001380601007387 */ /* 0x0009e20000100800 */
[----:B0-----:R-:W-:-:S05]  /*200c0*/  SEL R2, R25, R29, !P4 ;  /* 0x0000001d19027207 */ /* 0x001fca0006000000 */
[----:B------:R0:W-:Y:S01]  /*200d0*/  STL [R1+0x134], R2 ;  /* 0x0001340201007387 */ /* 0x0001e20000100800 */
[----:B----4-:R-:W-:-:S03]  /*200e0*/  SEL R6, R25, R20, !P4 ;  /* 0x0000001419067207 */ /* 0x010fc60006000000 */
[----:B------:R-:W-:Y:S04]  /*200f0*/  STL [R1+0x130], R7 ;  /* 0x0001300701007387 */ /* 0x000fe80000100800 */
[----:B------:R1:W-:Y:S01]  /*20100*/  STL [R1+0x12c], R6 ;  /* 0x00012c0601007387 */ /* 0x0003e20000100800 */
[----:B0-----:R-:W-:-:S05]  /*20110*/  SEL R2, R25, R19, !P4 ;  /* 0x0000001319027207 */ /* 0x001fca0006000000 */
[----:B------:R2:W-:Y:S01]  /*20120*/  STL [R1+0x128], R2 ;  /* 0x0001280201007387 */ /* 0x0005e20000100800 */
[C---:B-1----:R-:W-:Y:S02]  /*20130*/  SEL R6, R25.reuse, R17, !P4 ;  /* 0x0000001119067207 */ /* 0x042fe40006000000 */
[C---:B--2---:R-:W-:Y:S02]  /*20140*/  SEL R2, R25.reuse, R18, !P4 ;  /* 0x0000001219027207 */ /* 0x044fe40006000000 */
[----:B-----5:R-:W-:-:S05]  /*20150*/  SEL R7, R25, R9, !P4 ;  /* 0x0000000919077207 */ /* 0x020fca0006000000 */
[----:B------:R-:W-:Y:S04]  /*20160*/  STL [R1+0x120], R7 ;  /* 0x0001200701007387 */ /* 0x000fe80000100800 */
[----:B------:R-:W2:Y:S04]  /*20170*/  LDL.LU R22, [R1+0x50] ;  /* 0x0000500001167983 */ /* 0x000ea80000300800 */
[----:B------:R0:W-:Y:S04]  /*20180*/  STL [R1+0x11c], R6 ;  /* 0x00011c0601007387 */ /* 0x0001e80000100800 */
[----:B------:R-:W4:Y:S04]  /*20190*/  LDL.LU R18, [R1+0xc4] ;  /* 0x0000c40001127983 */ /* 0x000f280000300800 */
[----:B------:R1:W-:Y:S01]  /*201a0*/  STL [R1+0x118], R2 ;  /* 0x0001180201007387 */ /* 0x0003e20000100800 */
[----:B0-----:R-:W-:-:S03]  /*201b0*/  SEL R6, R25, R16, !P4 ;  /* 0x0000001019067207 */ /* 0x001fc60006000000 */
[----:B------:R-:W5:Y:S01]  /*201c0*/  LDL.LU R20, [R1+0x54] ;  /* 0x0000540001147983 */ /* 0x000f620000300800 */
[----:B------:R-:W-:-:S03]  /*201d0*/  SEL R7, R25, R26, !P4 ;  /* 0x0000001a19077207 */ /* 0x000fc60006000000 */
[----:B------:R-:W5:Y:S01]  /*201e0*/  LDL.LU R19, [R1+0xbc] ;  /* 0x0000bc0001137983 */ /* 0x000f620000300800 */
[----:B-1----:R-:W-:-:S03]  /*201f0*/  SEL R2, R25, R15, !P4 ;  /* 0x0000000f19027207 */ /* 0x002fc60006000000 */
[----:B------:R0:W-:Y:S04]  /*20200*/  STL [R1+0x114], R6 ;  /* 0x0001140601007387 */ /* 0x0001e80000100800 */
[----:B------:R-:W5:Y:S04]  /*20210*/  LDL.LU R9, [R1+0xa8] ;  /* 0x0000a80001097983 */ /* 0x000f680000300800 */
[----:B------:R-:W5:Y:S01]  /*20220*/  LDL.LU R8, [R1+0xb0] ;  /* 0x0000b00001087983 */ /* 0x000f620000300800 */
[----:B0-----:R-:W-:-:S03]  /*20230*/  SEL R6, R25, R27, !P4 ;  /* 0x0000001b19067207 */ /* 0x001fc60006000000 */
[----:B------:R0:W-:Y:S04]  /*20240*/  STL [R1+0x110], R2 ;  /* 0x0001100201007387 */ /* 0x0001e80000100800 */
[----:B------:R-:W5:Y:S04]  /*20250*/  LDL.LU R17, [R1+0xac] ;  /* 0x0000ac0001117983 */ /* 0x000f680000300800 */
[----:B------:R-:W5:Y:S01]  /*20260*/  LDL.LU R16, [R1+0x78] ;  /* 0x0000780001107983 */ /* 0x000f620000300800 */
[----:B0-----:R-:W-:-:S03]  /*20270*/  SEL R2, R25, R23, !P4 ;  /* 0x0000001719027207 */ /* 0x001fc60006000000 */
[----:B------:R-:W5:Y:S04]  /*20280*/  LDL.LU R15, [R1+0x88] ;  /* 0x00008800010f7983 */ /* 0x000f680000300800 */
[----:B------:R0:W-:Y:S04]  /*20290*/  STL [R1+0x10c], R7 ;  /* 0x00010c0701007387 */ /* 0x0001e80000100800 */
[----:B0-----:R-:W5:Y:S01]  /*202a0*/  LDL.LU R7, [R1+0x90] ;  /* 0x0000900001077983 */ /* 0x001f620000300800 */
[----:B------:R-:W-:-:S03]  /*202b0*/  SEL R23, R25, R24, !P4 ;  /* 0x0000001819177207 */ /* 0x000fc60006000000 */
[----:B------:R0:W-:Y:S04]  /*202c0*/  STL [R1+0x108], R6 ;  /* 0x0001080601007387 */ /* 0x0001e80000100800 */
[----:B0-----:R-:W5:Y:S01]  /*202d0*/  LDL.LU R6, [R1+0x94] ;  /* 0x0000940001067983 */ /* 0x001f620000300800 */
[----:B------:R-:W-:-:S03]  /*202e0*/  SEL R24, R25, R5, !P4 ;  /* 0x0000000519187207 */ /* 0x000fc60006000000 */
[----:B------:R0:W-:Y:S01]  /*202f0*/  STL [R1+0x104], R2 ;  /* 0x0001040201007387 */ /* 0x0001e20000100800 */
[----:B---3--:R-:W-:-:S03]  /*20300*/  SEL R5, R25, R14, !P4 ;  /* 0x0000000e19057207 */ /* 0x008fc60006000000 */
[----:B0-----:R-:W3:Y:S04]  /*20310*/  LDL.LU R2, [R1+0x9c] ;  /* 0x00009c0001027983 */ /* 0x001ee80000300800 */
[----:B------:R-:W3:Y:S04]  /*20320*/  LDL.LU R29, [R1+0x8c] ;  /* 0x00008c00011d7983 */ /* 0x000ee80000300800 */
[----:B------:R-:W3:Y:S01]  /*20330*/  LDL.LU R26, [R1+0x7c] ;  /* 0x00007c00011a7983 */ /* 0x000ee20000300800 */
[----:B------:R-:W-:-:S03]  /*20340*/  SEL R14, R25, R12, !P4 ;  /* 0x0000000c190e7207 */ /* 0x000fc60006000000 */
[----:B------:R-:W3:Y:S04]  /*20350*/  LDL.LU R27, [R1+0x84] ;  /* 0x00008400011b7983 */ /* 0x000ee80000300800 */
[----:B------:R0:W-:Y:S04]  /*20360*/  STL [R1+0xfc], R23 ;  /* 0x0000fc1701007387 */ /* 0x0001e80000100800 */
[----:B0-----:R-:W3:Y:S04]  /*20370*/  LDL.LU R23, [R1+0x80] ;  /* 0x0000800001177983 */ /* 0x001ee80000300800 */
[----:B------:R0:W-:Y:S04]  /*20380*/  STL [R1+0xf8], R24 ;  /* 0x0000f81801007387 */ /* 0x0001e80000100800 */
[----:B0-----:R-:W3:Y:S04]  /*20390*/  LDL.LU R24, [R1+0x70] ;  /* 0x0000700001187983 */ /* 0x001ee80000300800 */
[----:B------:R0:W-:Y:S04]  /*203a0*/  STL [R1+0xf4], R5 ;  /* 0x0000f40501007387 */ /* 0x0001e80000100800 */
[----:B------:R-:W3:Y:S04]  /*203b0*/  LDL.LU R12, [R1+0xa4] ;  /* 0x0000a400010c7983 */ /* 0x000ee80000300800 */
[----:B0-----:R-:W3:Y:S04]  /*203c0*/  LDL.LU R5, [R1+0x6c] ;  /* 0x00006c0001057983 */ /* 0x001ee80000300800 */
[----:B------:R0:W-:Y:S02]  /*203d0*/  STL [R1+0xf0], R14 ;  /* 0x0000f00e01007387 */ /* 0x0001e40000100800 */
[----:B0-----:R-:W-:-:S02]  /*203e0*/  SEL R14, R25, R13, !P4 ;  /* 0x0000000d190e7207 */ /* 0x001fc40006000000 */
[----:B------:R-:W3:Y:S04]  /*203f0*/  LDL.LU R13, [R1+0x74] ;  /* 0x00007400010d7983 */ /* 0x000ee80000300800 */
[----:B------:R0:W-:Y:S04]  /*20400*/  STL [R1+0xec], R14 ;  /* 0x0000ec0e01007387 */ /* 0x0001e80000100800 */
[----:B0-----:R-:W3:Y:S01]  /*20410*/  LDL.LU R14, [R1+0x58] ;  /* 0x00005800010e7983 */ /* 0x001ee20000300800 */
[----:B--2---:R-:W-:-:S05]  /*20420*/  SEL R22, R25, R22, !P4 ;  /* 0x0000001619167207 */ /* 0x004fca0006000000 */
[----:B------:R0:W-:Y:S01]  /*20430*/  STL [R1+0xe4], R22 ;  /* 0x0000e41601007387 */ /* 0x0001e20000100800 */
[----:B----4-:R-:W-:-:S03]  /*20440*/  SEL R18, R25, R18, !P4 ;  /* 0x0000001219127207 */ /* 0x010fc60006000000 */
[----:B0-----:R-:W2:Y:S01]  /*20450*/  LDL.LU R22, [R1+0x19d0] ;  /* 0x0019d00001167983 */ /* 0x001ea20000300800 */
[----:B-----5:R-:W-:-:S03]  /*20460*/  SEL R20, R25, R20, !P4 ;  /* 0x0000001419147207 */ /* 0x020fc60006000000 */
[----:B------:R0:W-:Y:S01]  /*20470*/  STL [R1+0xd8], R18 ;  /* 0x0000d81201007387 */ /* 0x0001e20000100800 */
[----:B------:R-:W-:-:S03]  /*20480*/  SEL R19, R25, R19, !P4 ;  /* 0x0000001319137207 */ /* 0x000fc60006000000 */
[----:B0-----:R-:W4:Y:S04]  /*20490*/  LDL.LU R18, [R1+0x19cc] ;  /* 0x0019cc0001127983 */ /* 0x001f280000300800 */
[----:B------:R0:W-:Y:S01]  /*204a0*/  STL [R1+0xd4], R20 ;  /* 0x0000d41401007387 */ /* 0x0001e20000100800 */
[C---:B------:R-:W-:Y:S02]  /*204b0*/  SEL R9, R25.reuse, R9, !P4 ;  /* 0x0000000919097207 */ /* 0x040fe40006000000 */
[C---:B------:R-:W-:Y:S01]  /*204c0*/  SEL R8, R25.reuse, R8, !P4 ;  /* 0x0000000819087207 */ /* 0x040fe20006000000 */
[----:B0-----:R-:W5:Y:S04]  /*204d0*/  LDL.LU R20, [R1+0x20] ;  /* 0x0000200001147983 */ /* 0x001f680000300800 */
[----:B------:R0:W-:Y:S04]  /*204e0*/  STL [R1+0xd0], R19 ;  /* 0x0000d01301007387 */ /* 0x0001e80000100800 */
[----:B0-----:R-:W2:Y:S01]  /*204f0*/  LDL.LU R19, [R1+0x24] ;  /* 0x0000240001137983 */ /* 0x001ea20000300800 */
[----:B---3--:R-:W-:-:S02]  /*20500*/  SEL R12, R25, R12, !P4 ;  /* 0x0000000c190c7207 */ /* 0x008fc40006000000 */
[----:B------:R-:W-:-:S05]  /*20510*/  SEL R13, R25, R13, !P4 ;  /* 0x0000000d190d7207 */ /* 0x000fca0006000000 */
[----:B------:R-:W-:Y:S04]  /*20520*/  STL [R1+0xcc], R13 ;  /* 0x0000cc0d01007387 */ /* 0x000fe80000100800 */
[----:B------:R0:W-:Y:S04]  /*20530*/  STL [R1+0xc8], R12 ;  /* 0x0000c80c01007387 */ /* 0x0001e80000100800 */
[----:B------:R1:W-:Y:S01]  /*20540*/  STL [R1+0xc4], R9 ;  /* 0x0000c40901007387 */ /* 0x0003e20000100800 */
[----:B0-----:R-:W-:-:S03]  /*20550*/  SEL R12, R25, R17, !P4 ;  /* 0x00000011190c7207 */ /* 0x001fc60006000000 */
[----:B------:R0:W-:Y:S01]  /*20560*/  STL [R1+0xbc], R8 ;  /* 0x0000bc0801007387 */ /* 0x0001e20000100800 */
[----:B-1----:R-:W-:-:S03]  /*20570*/  SEL R9, R25, R16, !P4 ;  /* 0x0000001019097207 */ /* 0x002fc60006000000 */
[----:B------:R-:W-:Y:S04]  /*20580*/  STL [R1+0xb0], R12 ;  /* 0x0000b00c01007387 */ /* 0x000fe80000100800 */
[----:B------:R-:W3:Y:S01]  /*20590*/  LDL.LU R17, [R1+0x28] ;  /* 0x0000280001117983 */ /* 0x000ee20000300800 */
[----:B0-----:R-:W-:-:S03]  /*205a0*/  SEL R8, R25, R15, !P4 ;  /* 0x0000000f19087207 */ /* 0x001fc60006000000 */
[----:B------:R0:W-:Y:S04]  /*205b0*/  STL [R1+0xac], R9 ;  /* 0x0000ac0901007387 */ /* 0x0001e80000100800 */
[----:B------:R-:W3:Y:S04]  /*205c0*/  LDL.LU R16, [R1+0x30] ;  /* 0x0000300001107983 */ /* 0x000ee80000300800 */
[----:B------:R1:W-:Y:S04]  /*205d0*/  STL [R1+0xa8], R8 ;  /* 0x0000a80801007387 */ /* 0x0003e80000100800 */
[----:B------:R-:W3:Y:S01]  /*205e0*/  LDL.LU R15, [R1+0x3c] ;  /* 0x00003c00010f7983 */ /* 0x000ee20000300800 */
[----:B0-----:R-:W-:-:S02]  /*205f0*/  SEL R9, R25, R7, !P4 ;  /* 0x0000000719097207 */ /* 0x001fc40006000000 */
[C---:B------:R-:W-:Y:S02]  /*20600*/  SEL R7, R25.reuse, R2, !P4 ;  /* 0x0000000219077207 */ /* 0x040fe40006000000 */
[C---:B-1----:R-:W-:Y:S01]  /*20610*/  SEL R8, R25.reuse, R6, !P4 ;  /* 0x0000000619087207 */ /* 0x042fe20006000000 */
[----:B------:R-:W-:Y:S01]  /*20620*/  STL [R1+0xa4], R9 ;  /* 0x0000a40901007387 */ /* 0x000fe20000100800 */
[C---:B------:R-:W-:Y:S02]  /*20630*/  SEL R6, R25.reuse, R29, !P4 ;  /* 0x0000001d19067207 */ /* 0x040fe40006000000 */
[C---:B------:R-:W-:Y:S01]  /*20640*/  SEL R2, R25.reuse, R26, !P4 ;  /* 0x0000001a19027207 */ /* 0x040fe20006000000 */
[----:B------:R-:W-:Y:S04]  /*20650*/  STL [R1+0xa0], R8 ;  /* 0x0000a00801007387 */ /* 0x000fe80000100800 */
[----:B------:R-:W-:Y:S04]  /*20660*/  STL [R1+0x9c], R7 ;  /* 0x00009c0701007387 */ /* 0x000fe80000100800 */
[----:B------:R-:W3:Y:S04]  /*20670*/  LDL.LU R29, [R1+0x4c] ;  /* 0x00004c00011d7983 */ /* 0x000ee80000300800 */
[----:B------:R0:W-:Y:S04]  /*20680*/  STL [R1+0x94], R6 ;  /* 0x0000940601007387 */ /* 0x0001e80000100800 */
[----:B------:R1:W-:Y:S01]  /*20690*/  STL [R1+0x90], R2 ;  /* 0x0000900201007387 */ /* 0x0003e20000100800 */
[----:B0-----:R-:W-:-:S03]  /*206a0*/  SEL R6, R25, R27, !P4 ;  /* 0x0000001b19067207 */ /* 0x001fc60006000000 */
[----:B------:R-:W3:Y:S01]  /*206b0*/  LDL.LU R27, [R1+0x48] ;  /* 0x00004800011b7983 */ /* 0x000ee20000300800 */
[----:B-1----:R-:W-:-:S03]  /*206c0*/  SEL R2, R25, R23, !P4 ;  /* 0x0000001719027207 */ /* 0x002fc60006000000 */
[----:B------:R0:W-:Y:S01]  /*206d0*/  STL [R1+0x8c], R6 ;  /* 0x00008c0601007387 */ /* 0x0001e20000100800 */
[----:B------:R-:W-:-:S03]  /*206e0*/  SEL R7, R25, R24, !P4 ;  /* 0x0000001819077207 */ /* 0x000fc60006000000 */
[----:B------:R-:W3:Y:S04]  /*206f0*/  LDL.LU R26, [R1+0x44] ;  /* 0x00004400011a7983 */ /* 0x000ee80000300800 */
[----:B------:R1:W-:Y:S04]  /*20700*/  STL [R1+0x88], R2 ;  /* 0x0000880201007387 */ /* 0x0003e80000100800 */
[----:B0-----:R-:W3:Y:S01]  /*20710*/  LDL.LU R6, [R1+0x40] ;  /* 0x0000400001067983 */ /* 0x001ee20000300800 */
[----:B-1----:R-:W-:-:S03]  /*20720*/  SEL R2, R25, R5, !P4 ;  /* 0x0000000519027207 */ /* 0x002fc60006000000 */
[----:B------:R0:W-:Y:S01]  /*20730*/  STL [R1+0x84], R7 ;  /* 0x0000840701007387 */ /* 0x0001e20000100800 */
[----:B------:R-:W-:-:S03]  /*20740*/  SEL R5, R25, R14, !P4 ;  /* 0x0000000e19057207 */ /* 0x000fc60006000000 */
[----:B0-----:R-:W3:Y:S04]  /*20750*/  LDL.LU R7, [R1+0x34] ;  /* 0x0000340001077983 */ /* 0x001ee80000300800 */
[----:B------:R4:W-:Y:S04]  /*20760*/  STL [R1+0x80], R2 ;  /* 0x0000800201007387 */ /* 0x0009e80000100800 */
[----:B------:R-:W3:Y:S04]  /*20770*/  LDL.LU R8, [R1+0x38] ;  /* 0x0000380001087983 */ /* 0x000ee80000300800 */
[----:B------:R5:W-:Y:S04]  /*20780*/  STL [R1+0x7c], R5 ;  /* 0x00007c0501007387 */ /* 0x000be80000100800 */
[----:B------:R-:W3:Y:S01]  /*20790*/  LDL.LU R9, [R1+0x220] ;  /* 0x0002200001097983 */ /* 0x000ee20000300800 */
[----:B----4-:R-:W-:-:S05]  /*207a0*/  SEL R2, R25, R18, !P4 ;  /* 0x0000001219027207 */ /* 0x010fca0006000000 */
[----:B------:R2:W-:Y:S04]  /*207b0*/  STL [R1+0x78], R2 ;  /* 0x0000780201007387 */ /* 0x0005e80000100800 */
[----:B------:R-:W4:Y:S01]  /*207c0*/  LDL.LU R12, [R1+0x228] ;  /* 0x00022800010c7983 */ /* 0x000f220000300800 */
[----:B-----5:R-:W-:-:S05]  /*207d0*/  SEL R5, R25, R20, !P4 ;  /* 0x0000001419057207 */ /* 0x020fca0006000000 */
[----:B------:R0:W-:Y:S04]  /*207e0*/  STL [R1+0x74], R5 ;  /* 0x0000740501007387 */ /* 0x0001e80000100800 */
[----:B------:R-:W5:Y:S04]  /*207f0*/  LDL.LU R23, [R1+0x208] ;  /* 0x0002080001177983 */ /* 0x000f680000300800 */
[----:B------:R-:W5:Y:S01]  /*20800*/  LDL.LU R24, [R1+0x1e8] ;  /* 0x0001e80001187983 */ /* 0x000f620000300800 */
[----:B--2---:R-:W-:-:S05]  /*20810*/  SEL R2, R25, R19, !P4 ;  /* 0x0000001319027207 */ /* 0x004fca0006000000 */
[----:B------:R1:W-:Y:S04]  /*20820*/  STL [R1+0x70], R2 ;  /* 0x0000700201007387 */ /* 0x0003e80000100800 */
[----:B0-----:R-:W2:Y:S04]  /*20830*/  LDL.LU R5, [R1+0x1a4] ;  /* 0x0001a40001057983 */ /* 0x001ea80000300800 */
[----:B------:R-:W2:Y:S04]  /*20840*/  LDL.LU R14, [R1+0x184] ;  /* 0x00018400010e7983 */ /* 0x000ea80000300800 */
[----:B------:R-:W2:Y:S04]  /*20850*/  LDL.LU R20, [R1+0x17c] ;  /* 0x00017c0001147983 */ /* 0x000ea80000300800 */
[----:B------:R-:W2:Y:S04]  /*20860*/  LDL.LU R18, [R1+0x15c] ;  /* 0x00015c0001127983 */ /* 0x000ea80000300800 */
[----:B------:R-:W2:Y:S01]  /*20870*/  LDL.LU R13, [R1+0x158] ;  /* 0x00015800010d7983 */ /* 0x000ea20000300800 */
[----:B---3--:R-:W-:-:S05]  /*20880*/  SEL R17, R25, R17, !P4 ;  /* 0x0000001119117207 */ /* 0x008fca0006000000 */
[----:B------:R0:W-:Y:S01]  /*20890*/  STL [R1+0x6c], R17 ;  /* 0x00006c1101007387 */ /* 0x0001e20000100800 */
[----:B------:R-:W-:-:S03]  /*208a0*/  SEL R16, R25, R16, !P4 ;  /* 0x0000001019107207 */ /* 0x000fc60006000000 */
[----:B------:R-:W3:Y:S04]  /*208b0*/  LDL.LU R19, [R1+0x144] ;  /* 0x0001440001137983 */ /* 0x000ee80000300800 */
[----:B------:R0:W-:Y:S01]  /*208c0*/  STL [R1+0x58], R16 ;  /* 0x0000581001007387 */ /* 0x0001e20000100800 */
[----:B-1----:R-:W-:-:S03]  /*208d0*/  SEL R2, R25, R15, !P4 ;  /* 0x0000000f19027207 */ /* 0x002fc60006000000 */
[----:B0-----:R-:W3:Y:S04]  /*208e0*/  LDL.LU R17, [R1+0x124] ;  /* 0x0001240001117983 */ /* 0x001ee80000300800 */
[----:B------:R0:W-:Y:S04]  /*208f0*/  STL [R1+0x54], R2 ;  /* 0x0000540201007387 */ /* 0x0001e80000100800 */
[----:B------:R-:W3:Y:S04]  /*20900*/  LDL.LU R16, [R1+0x100] ;  /* 0x0001000001107983 */ /* 0x000ee80000300800 */
[----:B------:R-:W3:Y:S04]  /*20910*/  LDL.LU R15, [R1+0xe8] ;  /* 0x0000e800010f7983 */ /* 0x000ee80000300800 */
[----:B0-----:R-:W3:Y:S01]  /*20920*/  LDL.LU R2, [R1+0xb8] ;  /* 0x0000b80001027983 */ /* 0x001ee20000300800 */
[----:B------:R-:W-:-:S05]  /*20930*/  SEL R29, R25, R29, !P4 ;  /* 0x0000001d191d7207 */ /* 0x000fca0006000000 */
[----:B------:R0:W-:Y:S04]  /*20940*/  STL [R1+0x50], R29 ;  /* 0x0000501d01007387 */ /* 0x0001e80000100800 */
[----:B0-----:R-:W3:Y:S01]  /*20950*/  LDL.LU R29, [R1+0xc0] ;  /* 0x0000c000011d7983 */ /* 0x001ee20000300800 */
[----:B------:R-:W-:-:S05]  /*20960*/  SEL R27, R25, R27, !P4 ;  /* 0x0000001b191b7207 */ /* 0x000fca0006000000 */
[----:B------:R0:W-:Y:S01]  /*20970*/  STL [R1+0x4c], R27 ;  /* 0x00004c1b01007387 */ /* 0x0001e20000100800 */
[----:B------:R-:W-:-:S03]  /*20980*/  SEL R26, R25, R26, !P4 ;  /* 0x0000001a191a7207 */ /* 0x000fc60006000000 */
[----:B0-----:R-:W3:Y:S01]  /*20990*/  LDL.LU R27, [R1+0xdc] ;  /* 0x0000dc00011b7983 */ /* 0x001ee20000300800 */
[----:B------:R-:W-:-:S03]  /*209a0*/  SEL R6, R25, R6, !P4 ;  /* 0x0000000619067207 */ /* 0x000fc60006000000 */
[----:B------:R0:W-:Y:S04]  /*209b0*/  STL [R1+0x48], R26 ;  /* 0x0000481a01007387 */ /* 0x0001e80000100800 */
[----:B0-----:R-:W3:Y:S01]  /*209c0*/  LDL.LU R26, [R1+0xb4] ;  /* 0x0000b400011a7983 */ /* 0x001ee20000300800 */
[----:B------:R-:W-:-:S03]  /*209d0*/  SEL R7, R25, R7, !P4 ;  /* 0x0000000719077207 */ /* 0x000fc60006000000 */
[----:B------:R0:W-:Y:S01]  /*209e0*/  STL [R1+0x44], R6 ;  /* 0x0000440601007387 */ /* 0x0001e20000100800 */
[----:B------:R-:W-:-:S03]  /*209f0*/  SEL R8, R25, R8, !P4 ;  /* 0x0000000819087207 */ /* 0x000fc60006000000 */
[----:B0-----:R-:W3:Y:S04]  /*20a00*/  LDL.LU R6, [R1+0x98] ;  /* 0x0000980001067983 */ /* 0x001ee80000300800 */
[----:B------:R0:W-:Y:S01]  /*20a10*/  STL [R1+0x40], R7 ;  /* 0x0000400701007387 */ /* 0x0001e20000100800 */
[----:B------:R-:W-:-:S03]  /*20a20*/  SEL R9, R25, R9, !P4 ;  /* 0x0000000919097207 */ /* 0x000fc60006000000 */
[----:B0-----:R-:W3:Y:S04]  /*20a30*/  LDL.LU R7, [R1+0x68] ;  /* 0x0000680001077983 */ /* 0x001ee80000300800 */
[----:B------:R0:W-:Y:S04]  /*20a40*/  STL [R1+0x3c], R8 ;  /* 0x00003c0801007387 */ /* 0x0001e80000100800 */
[----:B0-----:R-:W3:Y:S04]  /*20a50*/  LDL.LU R8, [R1+0x64] ;  /* 0x0000640001087983 */ /* 0x001ee80000300800 */
[----:B------:R0:W-:Y:S04]  /*20a60*/  STL [R1+0x38], R9 ;  /* 0x0000380901007387 */ /* 0x0001e80000100800 */
[----:B0-----:R-:W3:Y:S01]  /*20a70*/  LDL.LU R9, [R1+0x60] ;  /* 0x0000600001097983 */ /* 0x001ee20000300800 */
[----:B----4-:R-:W-:-:S05]  /*20a80*/  SEL R12, R25, R12, !P4 ;  /* 0x0000000c190c7207 */ /* 0x010fca0006000000 */
[----:B------:R0:W-:Y:S01]  /*20a90*/  STL [R1+0x34], R12 ;  /* 0x0000340c01007387 */ /* 0x0001e20000100800 */
[----:B-----5:R-:W-:-:S03]  /*20aa0*/  SEL R23, R25, R23, !P4 ;  /* 0x0000001719177207 */ /* 0x020fc60006000000 */
[----:B0-----:R-:W4:Y:S01]  /*20ab0*/  LDL.LU R12, [R1+0x5c] ;  /* 0x00005c00010c7983 */ /* 0x001f220000300800 */
[----:B------:R-:W-:-:S03]  /*20ac0*/  SEL R24, R25, R24, !P4 ;  /* 0x0000001819187207 */ /* 0x000fc60006000000 */
[----:B------:R0:W-:Y:S01]  /*20ad0*/  STL [R1+0x30], R23 ;  /* 0x0000301701007387 */ /* 0x0001e20000100800 */
[----:B--2---:R-:W-:-:S03]  /*20ae0*/  SEL R5, R25, R5, !P4 ;  /* 0x0000000519057207 */ /* 0x004fc60006000000 */
[----:B0-----:R-:W2:Y:S01]  /*20af0*/  LDL.LU R23, [R1+0x19c8] ;  /* 0x0019c80001177983 */ /* 0x001ea20000300800 */
[----:B------:R-:W-:-:S03]  /*20b00*/  SEL R14, R25, R14, !P4 ;  /* 0x0000000e190e7207 */ /* 0x000fc60006000000 */
[----:B------:R0:W-:Y:S01]  /*20b10*/  STL [R1+0x2c], R24 ;  /* 0x00002c1801007387 */ /* 0x0001e20000100800 */
[C---:B------:R-:W-:Y:S02]  /*20b20*/  SEL R20, R25.reuse, R20, !P4 ;  /* 0x0000001419147207 */ /* 0x040fe40006000000 */
[C---:B------:R-:W-:Y:S01]  /*20b30*/  SEL R18, R25.reuse, R18, !P4 ;  /* 0x0000001219127207 */ /* 0x040fe20006000000 */
[----:B0-----:R-:W5:Y:S01]  /*20b40*/  LDL.LU R24, [R1+0x19c4] ;  /* 0x0019c40001187983 */ /* 0x001f620000300800 */
[----:B------:R-:W-:-:S03]  /*20b50*/  SEL R13, R25, R13, !P4 ;  /* 0x0000000d190d7207 */ /* 0x000fc60006000000 */
        /* <DEDUP_REMOVED lines=9> */
[----:B0-----:R-:W5:Y:S01]  /*20bf0*/  LDL.LU R13, [R1+0xe0] ;  /* 0x0000e000010d7983 */ /* 0x001f620000300800 */
[----:B---3--:R-:W-:-:S05]  /*20c00*/  SEL R19, R25, R19, !P4 ;  /* 0x0000001319137207 */ /* 0x008fca0006000000 */
[----:B------:R0:W-:Y:S01]  /*20c10*/  STL [R1+0x18], R19 ;  /* 0x0000181301007387 */ /* 0x0001e20000100800 */
[----:B------:R-:W-:-:S03]  /*20c20*/  SEL R17, R25, R17, !P4 ;  /* 0x0000001119117207 */ /* 0x000fc60006000000 */
[----:B0-----:R-:W3:Y:S01]  /*20c30*/  LDL.LU R19, [R1+0x19b4] ;  /* 0x0019b40001137983 */ /* 0x001ee20000300800 */
[----:B------:R-:W-:-:S03]  /*20c40*/  SEL R16, R25, R16, !P4 ;  /* 0x0000001019107207 */ /* 0x000fc60006000000 */
[----:B------:R0:W-:Y:S01]  /*20c50*/  STL [R1+0x10], R17 ;  /* 0x0000101101007387 */ /* 0x0001e20000100800 */
[----:B------:R-:W-:-:S03]  /*20c60*/  SEL R15, R25, R15, !P4 ;  /* 0x0000000f190f7207 */ /* 0x000fc60006000000 */
[----:B0-----:R-:W3:Y:S04]  /*20c70*/  LDL.LU R17, [R1+0x19b0] ;  /* 0x0019b00001117983 */ /* 0x001ee80000300800 */
[----:B------:R0:W-:Y:S04]  /*20c80*/  STL [R1+0xc], R16 ;  /* 0x00000c1001007387 */ /* 0x0001e80000100800 */
[----:B0-----:R-:W3:Y:S04]  /*20c90*/  LDL.LU R16, [R1+0x19ac] ;  /* 0x0019ac0001107983 */ /* 0x001ee80000300800 */
[----:B------:R0:W-:Y:S04]  /*20ca0*/  STL [R1+0x8], R15 ;  /* 0x0000080f01007387 */ /* 0x0001e80000100800 */
[----:B0-----:R-:W3:Y:S01]  /*20cb0*/  LDL.LU R15, [R1+0x19a8] ;  /* 0x0019a800010f7983 */ /* 0x001ee20000300800 */
[----:B------:R-:W-:-:S02]  /*20cc0*/  SEL R2, R25, R2, !P4 ;  /* 0x0000000219027207 */ /* 0x000fc40006000000 */
[C---:B------:R-:W-:Y:S02]  /*20cd0*/  SEL R29, R25.reuse, R29, !P4 ;  /* 0x0000001d191d7207 */ /* 0x040fe40006000000 */
[C---:B------:R-:W-:Y:S01]  /*20ce0*/  SEL R27, R25.reuse, R27, !P4 ;  /* 0x0000001b191b7207 */ /* 0x040fe20006000000 */
[----:B------:R-:W-:Y:S01]  /*20cf0*/  STL [R1+0x1938], R2 ;  /* 0x0019380201007387 */ /* 0x000fe20000100800 */
[C---:B------:R-:W-:Y:S02]  /*20d00*/  SEL R26, R25.reuse, R26, !P4 ;  /* 0x0000001a191a7207 */ /* 0x040fe40006000000 */
[C---:B------:R-:W-:Y:S02]  /*20d10*/  SEL R6, R25.reuse, R6, !P4 ;  /* 0x0000000619067207 */ /* 0x040fe40006000000 */
[C---:B------:R-:W-:Y:S02]  /*20d20*/  SEL R7, R25.reuse, R7, !P4 ;  /* 0x0000000719077207 */ /* 0x040fe40006000000 */
[----:B------:R-:W-:-:S02]  /*20d30*/  SEL R8, R25, R8, !P4 ;  /* 0x0000000819087207 */ /* 0x000fc40006000000 */
[C---:B------:R-:W-:Y:S02]  /*20d40*/  SEL R9, R25.reuse, R9, !P4 ;  /* 0x0000000919097207 */ /* 0x040fe40006000000 */
[C---:B----4-:R-:W-:Y:S02]  /*20d50*/  SEL R12, R25.reuse, R12, !P4 ;  /* 0x0000000c190c7207 */ /* 0x050fe40006000000 */
[C---:B------:R-:W-:Y:S02]  /*20d60*/  SEL R22, R25.reuse, R22, !P4 ;  /* 0x0000001619167207 */ /* 0x040fe40006000000 */
[C---:B--2---:R-:W-:Y:S02]  /*20d70*/  SEL R23, R25.reuse, R23, !P4 ;  /* 0x0000001719177207 */ /* 0x044fe40006000000 */
[C---:B-----5:R-:W-:Y:S02]  /*20d80*/  SEL R24, R25.reuse, R24, !P4 ;  /* 0x0000001819187207 */ /* 0x060fe40006000000 */
[----:B------:R-:W-:-:S02]  /*20d90*/  SEL R5, R25, R5, !P4 ;  /* 0x0000000519057207 */ /* 0x000fc40006000000 */
[C---:B------:R-:W-:Y:S02]  /*20da0*/  SEL R14, R25.reuse, R14, !P4 ;  /* 0x0000000e190e7207 */ /* 0x040fe40006000000 */
[----:B------:R-:W-:-:S05]  /*20db0*/  SEL R13, R25, R13, !P4 ;  /* 0x0000000d190d7207 */ /* 0x000fca0006000000 */
[----:B------:R-:W-:Y:S04]  /*20dc0*/  STL [R1+0x4], R13 ;  /* 0x0000040d01007387 */ /* 0x000fe80000100800 */
[----:B------:R-:W-:Y:S04]  /*20dd0*/  STL [R1+0x193c], R29 ;  /* 0x00193c1d01007387 */ /* 0x000fe80000100800 */
[----:B------:R-:W-:Y:S04]  /*20de0*/  STL [R1+0x1940], R27 ;  /* 0x0019401b01007387 */ /* 0x000fe80000100800 */
[----:B------:R-:W-:Y:S04]  /*20df0*/  STL [R1+0x1944], R26 ;  /* 0x0019441a01007387 */ /* 0x000fe80000100800 */
[----:B------:R-:W-:Y:S04]  /*20e00*/  STL [R1+0x194c], R6 ;  /* 0x00194c0601007387 */ /* 0x000fe80000100800 */
[----:B------:R-:W-:Y:S04]  /*20e10*/  STL [R1+0x1950], R7 ;  /* 0x0019500701007387 */ /* 0x000fe80000100800 */
[----:B------:R-:W-:Y:S04]  /*20e20*/  STL [R1+0x1954], R8 ;  /* 0x0019540801007387 */ /* 0x000fe80000100800 */
[----:B------:R-:W-:Y:S04]  /*20e30*/  STL [R1+0x1958], R9 ;  /* 0x0019580901007387 */ /* 0x000fe80000100800 */
[----:B------:R-:W-:Y:S01]  /*20e40*/  STL [R1+0x195c], R12 ;  /* 0x00195c0c01007387 */ /* 0x000fe20000100800 */
[----:B------:R-:W-:-:S02]  /*20e50*/  SEL R18, R25, R18, !P4 ;  /* 0x0000001219127207 */ /* 0x000fc40006000000 */
[C---:B------:R-:W-:Y:S02]  /*20e60*/  SEL R20, R25.reuse, R20, !P4 ;  /* 0x0000001419147207 */ /* 0x040fe40006000000 */
[C---:B---3--:R-:W-:Y:S02]  /*20e70*/  SEL R17, R25.reuse, R17, !P4 ;  /* 0x0000001119117207 */ /* 0x048fe40006000000 */
[C---:B------:R-:W-:Y:S02]  /*20e80*/  SEL R16, R25.reuse, R16, !P4 ;  /* 0x0000001019107207 */ /* 0x040fe40006000000 */
[----:B------:R-:W-:-:S05]  /*20e90*/  SEL R15, R25, R15, !P4 ;  /* 0x0000000f190f7207 */ /* 0x000fca0006000000 */
[----:B------:R-:W-:Y:S04]  /*20ea0*/  STL [R1+0x1960], R15 ;  /* 0x0019600f01007387 */ /* 0x000fe80000100800 */
[----:B------:R-:W-:Y:S04]  /*20eb0*/  STL [R1+0x1964], R16 ;  /* 0x0019641001007387 */ /* 0x000fe80000100800 */
[----:B------:R0:W-:Y:S04]  /*20ec0*/  STL [R1+0x1968], R17 ;  /* 0x0019681101007387 */ /* 0x0001e80000100800 */
[----:B0-----:R-:W2:Y:S04]  /*20ed0*/  LDL.LU R17, [R1+0x7ec] ;  /* 0x0007ec0001117983 */ /* 0x001ea80000300800 */
[----:B------:R-:W3:Y:S04]  /*20ee0*/  LDL.LU R16, [R1+0x7e8] ;  /* 0x0007e80001107983 */ /* 0x000ee80000300800 */
[----:B------:R-:W4:Y:S04]  /*20ef0*/  LDL.LU R15, [R1+0x7e4] ;  /* 0x0007e400010f7983 */ /* 0x000f280000300800 */
[----:B------:R-:W5:Y:S04]  /*20f00*/  LDL.LU R12, [R1+0x7e0] ;  /* 0x0007e000010c7983 */ /* 0x000f680000300800 */
[----:B------:R-:W2:Y:S04]  /*20f10*/  LDL.LU R9, [R1+0x7dc] ;  /* 0x0007dc0001097983 */ /* 0x000ea80000300800 */
[----:B------:R-:W2:Y:S04]  /*20f20*/  LDL.LU R8, [R1+0x7d8] ;  /* 0x0007d80001087983 */ /* 0x000ea80000300800 */
[----:B------:R-:W2:Y:S01]  /*20f30*/  LDL.LU R27, [R1+0x7d4] ;  /* 0x0007d400011b7983 */ /* 0x000ea20000300800 */
[----:B------:R-:W-:-:S03]  /*20f40*/  SEL R19, R25, R19, !P4 ;  /* 0x0000001319137207 */ /* 0x000fc60006000000 */
[----:B------:R-:W2:Y:S04]  /*20f50*/  LDL.LU R29, [R1+0x7d0] ;  /* 0x0007d000011d7983 */ /* 0x000ea80000300800 */
[----:B------:R-:W2:Y:S04]  /*20f60*/  LDL.LU R2, [R1+0x7cc] ;  /* 0x0007cc0001027983 */ /* 0x000ea80000300800 */
[----:B------:R-:W2:Y:S04]  /*20f70*/  LDL.LU R7, [R1+0x7c8] ;  /* 0x0007c80001077983 */ /* 0x000ea80000300800 */
[----:B------:R-:W2:Y:S04]  /*20f80*/  LDL.LU R6, [R1+0x7c4] ;  /* 0x0007c40001067983 */ /* 0x000ea80000300800 */
[----:B------:R-:W2:Y:S04]  /*20f90*/  LDL.LU R26, [R1+0x7c0] ;  /* 0x0007c000011a7983 */ /* 0x000ea80000300800 */
[----:B------:R-:W2:Y:S04]  /*20fa0*/  LDL.LU R13, [R1+0x7bc] ;  /* 0x0007bc00010d7983 */ /* 0x000ea80000300800 */
[----:B------:R0:W-:Y:S04]  /*20fb0*/  STL [R1+0x196c], R18 ;  /* 0x00196c1201007387 */ /* 0x0001e80000100800 */
[----:B0-----:R-:W2:Y:S04]  /*20fc0*/  LDL.LU R18, [R1+0x7f0] ;  /* 0x0007f00001127983 */ /* 0x001ea80000300800 */
        /* <DEDUP_REMOVED lines=9> */
[----:B0-----:R-:W3:Y:S04]  /*21060*/  LDL.LU R24, [R1+0x804] ;  /* 0x0008040001187983 */ /* 0x001ee80000300800 */
[----:B------:R-:W-:Y:S04]  /*21070*/  STL [R1+0x1984], R23 ;  /* 0x0019841701007387 */ /* 0x000fe80000100800 */
[----:B------:R0:W-:Y:S04]  /*21080*/  STL [R1+0x1988], R22 ;  /* 0x0019881601007387 */ /* 0x0001e80000100800 */
[----:B0-----:R-:W4:Y:S04]  /*21090*/  LDL R22, [R1+0x1838] ;  /* 0x0018380001167983 */ /* 0x001f280000100800 */
[----:B------:R-:W0:Y:S01]  /*210a0*/  S2R R23, SR_TID.X ;  /* 0x0000000000177919 */ /* 0x000e220000002100 */
[----:B------:R-:W-:Y:S01]  /*210b0*/  @!P2 IMAD.MOV R4, RZ, RZ, -R4 ;  /* 0x000000ffff04a224 */ /* 0x000fe200078e0a04 */
[C---:B------:R-:W-:Y:S01]  /*210c0*/  SEL R21, R25.reuse, R21, !P4 ;  /* 0x0000001519157207 */ /* 0x040fe20006000000 */
[----:B------:R-:W-:Y:S01]  /*210d0*/  @!P0 IMAD.MOV R0, RZ, RZ, -R0 ;  /* 0x000000ffff008224 */ /* 0x000fe200078e0a00 */
[C---:B------:R-:W-:Y:S01]  /*210e0*/  SEL R3, R25.reuse, R3, !P4 ;  /* 0x0000000319037207 */ /* 0x040fe20006000000 */
[----:B------:R-:W-:Y:S01]  /*210f0*/  @!P3 IMAD.MOV R28, RZ, RZ, -R28 ;  /* 0x000000ffff1cb224 */ /* 0x000fe200078e0a1c */
[C---:B------:R-:W-:Y:S01]  /*21100*/  SEL R4, R25.reuse, R4, !P4 ;  /* 0x0000000419047207 */ /* 0x040fe20006000000 */
[----:B------:R-:W-:Y:S01]  /*21110*/  @!P1 IMAD.MOV R11, RZ, RZ, -R11 ;  /* 0x000000ffff0b9224 */ /* 0x000fe200078e0a0b */
[----:B------:R1:W-:Y:S01]  /*21120*/  STL [R1+0x198c], R21 ;  /* 0x00198c1501007387 */ /* 0x0003e20000100800 */
[----:B------:R-:W-:-:S02]  /*21130*/  SEL R0, R25, R0, !P4 ;  /* 0x0000000019007207 */ /* 0x000fc40006000000 */
[C---:B------:R-:W-:Y:S01]  /*21140*/  SEL R28, R25.reuse, R28, !P4 ;  /* 0x0000001c191c7207 */ /* 0x040fe20006000000 */
[----:B------:R2:W-:Y:S01]  /*21150*/  STL [R1+0x1990], R3 ;  /* 0x0019900301007387 */ /* 0x0005e20000100800 */
[----:B------:R-:W-:Y:S02]  /*21160*/  SEL R11, R25, R11, !P4 ;  /* 0x0000000b190b7207 */ /* 0x000fe40006000000 */
[----:B0-----:R-:W-:Y:S01]  /*21170*/  LOP3.LUT R23, R23, 0x7f, RZ, 0xc0, !PT ;  /* 0x0000007f17177812 */ /* 0x001fe200078ec0ff */
[----:B------:R3:W-:Y:S04]  /*21180*/  STL [R1+0x1994], R4 ;  /* 0x0019940401007387 */ /* 0x0007e80000100800 */
[----:B-1----:R-:W-:Y:S02]  /*21190*/  IMAD R21, R23, c[0x0][0x18c], RZ ;  /* 0x0000630017157a24 */ /* 0x002fe400078e02ff */
[----:B------:R-:W-:Y:S01]  /*211a0*/  IMAD.MOV R23, RZ, RZ, -c[0x0][0x188] ;  /* 0x80006200ff177624 */ /* 0x000fe200078e02ff */
[----:B------:R4:W-:Y:S02]  /*211b0*/  STL [R1+0x1998], R0 ;  /* 0x0019980001007387 */ /* 0x0009e40000100800 */
[----:B------:R-:W-:-:S02]  /*211c0*/  LEA.HI.X.SX32 R25, R21, c[0x0][0x16c], 0x1, P6 ;  /* 0x00005b0015197a11 */ /* 0x000fc400030f0eff */
[----:B------:R-:W-:Y:S04]  /*211d0*/  STL [R1+0x199c], R28 ;  /* 0x00199c1c01007387 */ /* 0x000fe80000100800 */
[----:B------:R-:W-:Y:S04]  /*211e0*/  STL [R1+0x19a0], R11 ;  /* 0x0019a00b01007387 */ /* 0x000fe80000100800 */
[----:B------:R-:W-:Y:S01]  /*211f0*/  STL [R1+0x19a4], R25 ;  /* 0x0019a41901007387 */ /* 0x000fe20000100800 */
[----:B--2---:R-:W-:Y:S02]  /*21200*/  IMAD R3, R5, c[0x0][0x190], RZ ;  /* 0x0000640005037a24 */ /* 0x004fe400078e02ff */
[----:B---3--:R-:W-:-:S02]  /*21210*/  IMAD R4, R24, c[0x0][0x190], RZ ;  /* 0x0000640018047a24 */ /* 0x008fc400078e02ff */
[----:B----4-:R-:W-:-:S05]  /*21220*/  IMAD R0, R23, 0x4, R22 ;  /* 0x0000000417007824 */ /* 0x010fca00078e0216 */
[----:B------:R0:W-:Y:S04]  /*21230*/  STL [R1+0x808], R0 ;  /* 0x0008080001007387 */ /* 0x0001e80000100800 */
[----:B------:R1:W-:Y:S01]  /*21240*/  STL [R1+0x5c], R4 ;  /* 0x00005c0401007387 */ /* 0x0003e20000100800 */
[----:B0-----:R-:W-:-:S03]  /*21250*/  IMAD R0, R14, c[0x0][0x190], RZ ;  /* 0x000064000e007a24 */ /* 0x001fc600078e02ff */
[----:B------:R0:W-:Y:S01]  /*21260*/  STL [R1+0x60], R3 ;  /* 0x0000600301007387 */ /* 0x0001e20000100800 */
[----:B-1----:R-:W-:-:S03]  /*21270*/  IMAD R4, R20, c[0x0][0x190], RZ ;  /* 0x0000640014047a24 */ /* 0x002fc600078e02ff */
        /* <DEDUP_REMOVED lines=11> */
[----:B-----5:R-:W-:-:S03]  /*21330*/  IMAD R4, R12, c[0x0][0x190], RZ ;  /* 0x000064000c047a24 */ /* 0x020fc600078e02ff */
        /* <DEDUP_REMOVED lines=8> */
[----:B------:R1:W-:Y:S04]  /*213c0*/  STL [R1+0x124], R4 ;  /* 0x0001240401007387 */ /* 0x0003e80000100800 */
[----:B------:R-:W2:Y:S01]  /*213d0*/  LDL.LU R27, [R1+0x7b8] ;  /* 0x0007b800011b7983 */ /* 0x000ea20000300800 */
[----:B0-----:R-:W-:-:S03]  /*213e0*/  IMAD R0, R2, c[0x0][0x190], RZ ;  /* 0x0000640002007a24 */ /* 0x001fc600078e02ff */
[----:B------:R0:W-:Y:S04]  /*213f0*/  STL [R1+0x144], R3 ;  /* 0x0001440301007387 */ /* 0x0001e80000100800 */
[----:B------:R-:W3:Y:S01]  /*21400*/  LDL.LU R29, [R1+0x7b4] ;  /* 0x0007b400011d7983 */ /* 0x000ee20000300800 */
[----:B-1----:R-:W-:-:S03]  /*21410*/  IMAD R4, R6, c[0x0][0x190], RZ ;  /* 0x0000640006047a24 */ /* 0x002fc600078e02ff */
[----:B------:R1:W-:Y:S04]  /*21420*/  STL [R1+0x158], R0 ;  /* 0x0001580001007387 */ /* 0x0003e80000100800 */
[----:B------:R-:W4:Y:S01]  /*21430*/  LDL.LU R2, [R1+0x7b0] ;  /* 0x0007b00001027983 */ /* 0x000f220000300800 */
[----:B0-----:R-:W-:Y:S02]  /*21440*/  IMAD R3, R26, c[0x0][0x190], RZ ;  /* 0x000064001a037a24 */ /* 0x001fe400078e02ff */
[----:B-1----:R-:W-:-:S05]  /*21450*/  IMAD R0, R7, c[0x0][0x190], RZ ;  /* 0x0000640007007a24 */ /* 0x002fca00078e02ff */
[----:B------:R0:W-:Y:S04]  /*21460*/  STL [R1+0x15c], R0 ;  /* 0x00015c0001007387 */ /* 0x0001e80000100800 */
[----:B------:R-:W-:Y:S04]  /*21470*/  STL [R1+0x17c], R4 ;  /* 0x00017c0401007387 */ /* 0x000fe80000100800 */
[----:B------:R-:W5:Y:S01]  /*21480*/  LDL.LU R25, [R1+0x7ac] ;  /* 0x0007ac0001197983 */ /* 0x000f620000300800 */
[----:B0-----:R-:W-:-:S03]  /*21490*/  IMAD R0, R13, c[0x0][0x190], RZ ;  /* 0x000064000d007a24 */ /* 0x001fc600078e02ff */
[----:B------:R-:W-:Y:S04]  /*214a0*/  STL [R1+0x184], R3 ;  /* 0x0001840301007387 */ /* 0x000fe80000100800 */
[----:B------:R-:W5:Y:S04]  /*214b0*/  LDL.LU R11, [R1+0x7a8] ;  /* 0x0007a800010b7983 */ /* 0x000f680000300800 */
[----:B------:R0:W-:Y:S04]  /*214c0*/  STL [R1+0x1a4], R0 ;  /* 0x0001a40001007387 */ /* 0x0001e80000100800 */
[----:B------:R-:W5:Y:S04]  /*214d0*/  LDL.LU R28, [R1+0x7a4] ;  /* 0x0007a400011c7983 */ /* 0x000f680000300800 */
[----:B0-----:R-:W5:Y:S04]  /*214e0*/  LDL.LU R0, [R1+0x7a0] ;  /* 0x0007a00001007983 */ /* 0x001f680000300800 */
[----:B------:R-:W5:Y:S04]  /*214f0*/  LDL.LU R4, [R1+0x79c] ;  /* 0x00079c0001047983 */ /* 0x000f680000300800 */
        /* <DEDUP_REMOVED lines=18> */
[----:B------:R-:W5:Y:S01]  /*21620*/  LDL.LU R13, [R1+0x750] ;  /* 0x00075000010d7983 */ /* 0x000f620000300800 */
[----:B--2---:R-:W-:-:S05]  /*21630*/  IMAD R7, R27, c[0x0][0x190], RZ ;  /* 0x000064001b077a24 */ /* 0x004fca00078e02ff */
[----:B------:R0:W-:Y:S01]  /*21640*/  STL [R1+0x1e8], R7 ;  /* 0x0001e80701007387 */ /* 0x0001e20000100800 */
[----:B---3--:R-:W-:-:S03]  /*21650*/  IMAD R27, R29, c[0x0][0x190], RZ ;  /* 0x000064001d1b7a24 */ /* 0x008fc600078e02ff */
[----:B0-----:R-:W2:Y:S01]  /*21660*/  LDL.LU R7, [R1+0x74c] ;  /* 0x00074c0001077983 */ /* 0x001ea20000300800 */
[----:B----4-:R-:W-:-:S03]  /*21670*/  IMAD R2, R2, c[0x0][0x190], RZ ;  /* 0x0000640002027a24 */ /* 0x010fc600078e02ff */
[----:B------:R0:W-:Y:S04]  /*21680*/  STL [R1+0x208], R27 ;  /* 0x0002081b01007387 */ /* 0x0001e80000100800 */
[----:B0-----:R-:W3:Y:S04]  /*21690*/  LDL.LU R27, [R1+0x748] ;  /* 0x00074800011b7983 */ /* 0x001ee80000300800 */
[----:B------:R0:W-:Y:S04]  /*216a0*/  STL [R1+0x220], R2 ;  /* 0x0002200201007387 */ /* 0x0001e80000100800 */
[----:B------:R-:W4:Y:S01]  /*216b0*/  LDL.LU R29, [R1+0x744] ;  /* 0x00074400011d7983 */ /* 0x000f220000300800 */
[----:B-----5:R-:W-:-:S03]  /*216c0*/  IMAD R25, R25, c[0x0][0x190], RZ ;  /* 0x0000640019197a24 */ /* 0x020fc600078e02ff */
[----:B0-----:R-:W4:Y:S01]  /*216d0*/  LDL.LU R2, [R1+0x740] ;  /* 0x0007400001027983 */ /* 0x001f220000300800 */
[----:B------:R-:W-:-:S03]  /*216e0*/  IMAD R11, R11, c[0x0][0x190], RZ ;  /* 0x000064000b0b7a24 */ /* 0x000fc600078e02ff */
[----:B------:R0:W-:Y:S01]  /*216f0*/  STL [R1+0x228], R25 ;  /* 0x0002281901007387 */ /* 0x0001e20000100800 */
[----:B------:R-:W-:-:S03]  /*21700*/  IMAD R28, R28, c[0x0][0x190], RZ ;  /* 0x000064001c1c7a24 */ /* 0x000fc600078e02ff */
[----:B------:R1:W-:Y:S01]  /*21710*/  STL [R1+0x7a8], R11 ;  /* 0x0007a80b01007387 */ /* 0x0003e20000100800 */
[----:B0-----:R-:W-:-:S03]  /*21720*/  IMAD R25, R0, c[0x0][0x190], RZ ;  /* 0x0000640000197a24 */ /* 0x001fc600078e02ff */
[----:B------:R-:W-:Y:S01]  /*21730*/  STL [R1+0x7a4], R28 ;  /* 0x0007a41c01007387 */ /* 0x000fe20000100800 */
[----:B-1----:R-:W-:Y:S02]  /*21740*/  IMAD R11, R4, c[0x0][0x190], RZ ;  /* 0x00006400040b7a24 */ /* 0x002fe400078e02ff */
[----:B------:R-:W-:Y:S01]  /*21750*/  IMAD R0, R3, c[0x0][0x190], RZ ;  /* 0x0000640003007a24 */ /* 0x000fe200078e02ff */
[----:B------:R-:W-:Y:S01]  /*21760*/  STL [R1+0x7a0], R25 ;  /* 0x0007a01901007387 */ /* 0x000fe20000100800 */
[----:B------:R-:W-:-:S03]  /*21770*/  IMAD R4, R21, c[0x0][0x190], RZ ;  /* 0x0000640015047a24 */ /* 0x000fc600078e02ff */
[----:B------:R-:W-:Y:S01]  /*21780*/  STL [R1+0x79c], R11 ;  /* 0x00079c0b01007387 */ /* 0x000fe20000100800 */
[----:B------:R-:W-:-:S03]  /*21790*/  IMAD R3, R22, c[0x0][0x190], RZ ;  /* 0x0000640016037a24 */ /* 0x000fc600078e02ff */
        /* <DEDUP_REMOVED lines=31> */
[----:B------:R-:W-:Y:S01]  /*21990*/  STL [R1+0x758], R4 ;  /* 0x0007580401007387 */ /* 0x000fe20000100800 */
[----:B-1----:R-:W-:-:S03]  /*219a0*/  IMAD R0, R13, c[0x0][0x190], RZ ;  /* 0x000064000d007a24 */ /* 0x002fc600078e02ff */
[----:B------:R-:W5:Y:S04]  /*219b0*/  LDL.LU R6, [R1+0x73c] ;  /* 0x00073c0001067983 */ /* 0x000f680000300800 */
[----:B------:R-:W-:Y:S04]  /*219c0*/  STL [R1+0x754], R3 ;  /* 0x0007540301007387 */ /* 0x000fe80000100800 */
[----:B------:R-:W5:Y:S04]  /*219d0*/  LDL.LU R26, [R1+0x738] ;  /* 0x00073800011a7983 */ /* 0x000f680000300800 */
[----:B------:R2:W-:Y:S04]  /*219e0*/  STL [R1+0x750], R0 ;  /* 0x0007500001007387 */ /* 0x0005e80000100800 */
[----:B------:R-:W5:Y:S01]  /*219f0*/  LDL.LU R13, [R1+0x734] ;  /* 0x00073400010d7983 */ /* 0x000f620000300800 */
[----:B--2---:R-:W-:-:S05]  /*21a00*/  IMAD R0, R7, c[0x0][0x190], RZ ;  /* 0x0000640007007a24 */ /* 0x004fca00078e02ff */
[----:B------:R0:W-:Y:S01]  /*21a10*/  STL [R1+0x74c], R0 ;  /* 0x00074c0001007387 */ /* 0x0001e20000100800 */
[----:B---3--:R-:W-:-:S05]  /*21a20*/  IMAD R4, R27, c[0x0][0x190], RZ ;  /* 0x000064001b047a24 */ /* 0x008fca00078e02ff */
[----:B------:R-:W-:Y:S01]  /*21a30*/  STL [R1+0x748], R4 ;  /* 0x0007480401007387 */ /* 0x000fe20000100800 */
[----:B----4-:R-:W-:-:S03]  /*21a40*/  IMAD R3, R29, c[0x0][0x190], RZ ;  /* 0x000064001d037a24 */ /* 0x010fc600078e02ff */
[----:B------:R-:W2:Y:S04]  /*21a50*/  LDL.LU R25, [R1+0x730] ;  /* 0x0007300001197983 */ /* 0x000ea80000300800 */
[----:B------:R-:W-:Y:S01]  /*21a60*/  STL [R1+0x744], R3 ;  /* 0x0007440301007387 */ /* 0x000fe20000100800 */
[----:B0-----:R-:W-:-:S03]  /*21a70*/  IMAD R0, R2, c[0x0][0x190], RZ ;  /* 0x0000640002007a24 */ /* 0x001fc600078e02ff */
[----:B------:R-:W3:Y:S04]  /*21a80*/  LDL.LU R11, [R1+0x72c] ;  /* 0x00072c00010b7983 */ /* 0x000ee80000300800 */
[----:B------:R0:W-:Y:S04]  /*21a90*/  STL [R1+0x740], R0 ;  /* 0x0007400001007387 */ /* 0x0001e80000100800 */
[----:B------:R-:W4:Y:S04]  /*21aa0*/  LDL.LU R28, [R1+0x728] ;  /* 0x00072800011c7983 */ /* 0x000f280000300800 */
[----:B0-----:R-:W4:Y:S04]  /*21ab0*/  LDL.LU R0, [R1+0x724] ;  /* 0x0007240001007983 */ /* 0x001f280000300800 */
[----:B------:R-:W4:Y:S04]  /*21ac0*/  LDL.LU R4, [R1+0x720] ;  /* 0x0007200001047983 */ /* 0x000f280000300800 */
        /* <DEDUP_REMOVED lines=18> */
[----:B------:R-:W4:Y:S01]  /*21bf0*/  LDL.LU R2, [R1+0x6d0] ;  /* 0x0006d00001027983 */ /* 0x000f220000300800 */
[----:B-----5:R-:W-:-:S05]  /*21c00*/  IMAD R7, R6, c[0x0][0x190], RZ ;  /* 0x0000640006077a24 */ /* 0x020fca00078e02ff */
[----:B------:R0:W-:Y:S01]  /*21c10*/  STL [R1+0x73c], R7 ;  /* 0x00073c0701007387 */ /* 0x0001e20000100800 */
[----:B------:R-:W-:-:S03]  /*21c20*/  IMAD R6, R26, c[0x0][0x190], RZ ;  /* 0x000064001a067a24 */ /* 0x000fc600078e02ff */
[----:B0-----:R-:W5:Y:S01]  /*21c30*/  LDL.LU R7, [R1+0x6cc] ;  /* 0x0006cc0001077983 */ /* 0x001f620000300800 */
[----:B------:R-:W-:-:S03]  /*21c40*/  IMAD R13, R13, c[0x0][0x190], RZ ;  /* 0x000064000d0d7a24 */ /* 0x000fc600078e02ff */
[----:B------:R0:W-:Y:S04]  /*21c50*/  STL [R1+0x738], R6 ;  /* 0x0007380601007387 */ /* 0x0001e80000100800 */
[----:B0-----:R-:W5:Y:S04]  /*21c60*/  LDL.LU R6, [R1+0x6c8] ;  /* 0x0006c80001067983 */ /* 0x001f680000300800 */
[----:B------:R0:W-:Y:S04]  /*21c70*/  STL [R1+0x734], R13 ;  /* 0x0007340d01007387 */ /* 0x0001e80000100800 */
[----:B------:R-:W5:Y:S04]  /*21c80*/  LDL.LU R26, [R1+0x6c4] ;  /* 0x0006c400011a7983 */ /* 0x000f680000300800 */
[----:B0-----:R-:W5:Y:S01]  /*21c90*/  LDL.LU R13, [R1+0x6c0] ;  /* 0x0006c000010d7983 */ /* 0x001f620000300800 */
[----:B--2---:R-:W-:-:S02]  /*21ca0*/  IMAD R25, R25, c[0x0][0x190], RZ ;  /* 0x0000640019197a24 */ /* 0x004fc400078e02ff */
[----:B---3--:R-:W-:-:S03]  /*21cb0*/  IMAD R11, R11, c[0x0][0x190], RZ ;  /* 0x000064000b0b7a24 */ /* 0x008fc600078e02ff */
[----:B------:R0:W-:Y:S04]  /*21cc0*/  STL [R1+0x730], R25 ;  /* 0x0007301901007387 */ /* 0x0001e80000100800 */
[----:B------:R1:W-:Y:S01]  /*21cd0*/  STL [R1+0x72c], R11 ;  /* 0x00072c0b01007387 */ /* 0x0003e20000100800 */
[----:B----4-:R-:W-:Y:S02]  /*21ce0*/  IMAD R28, R28, c[0x0][0x190], RZ ;  /* 0x000064001c1c7a24 */ /* 0x010fe400078e02ff */
[----:B0-----:R-:W-:-:S03]  /*21cf0*/  IMAD R25, R0, c[0x0][0x190], RZ ;  /* 0x0000640000197a24 */ /* 0x001fc600078e02ff */
[----:B------:R-:W-:Y:S01]  /*21d00*/  STL [R1+0x728], R28 ;  /* 0x0007281c01007387 */ /* 0x000fe20000100800 */
[----:B-1----:R-:W-:-:S03]  /*21d10*/  IMAD R11, R4, c[0x0][0x190], RZ ;  /* 0x00006400040b7a24 */ /* 0x002fc600078e02ff */
[----:B------:R-:W-:Y:S01]  /*21d20*/  STL [R1+0x724], R25 ;  /* 0x0007241901007387 */ /* 0x000fe20000100800 */
[----:B------:R-:W-:-:S03]  /*21d30*/  IMAD R0, R3, c[0x0][0x190], RZ ;  /* 0x0000640003007a24 */ /* 0x000fc600078e02ff */
[----:B------:R-:W-:Y:S01]  /*21d40*/  STL [R1+0x720], R11 ;  /* 0x0007200b01007387 */ /* 0x000fe20000100800 */
[----:B------:R-:W-:-:S03]  /*21d50*/  IMAD R4, R21, c[0x0][0x190], RZ ;  /* 0x0000640015047a24 */ /* 0x000fc600078e02ff */
[----:B------:R0:W-:Y:S01]  /*21d60*/  STL [R1+0x71c], R0 ;  /* 0x00071c0001007387 */ /* 0x0001e20000100800 */
[----:B------:R-:W-:-:S03]  /*21d70*/  IMAD R3, R22, c[0x0][0x190], RZ ;  /* 0x0000640016037a24 */ /* 0x000fc600078e02ff */
        /* <DEDUP_REMOVED lines=32> */
[----:B------:R-:W2:Y:S04]  /*21f80*/  LDL.LU R27, [R1+0x6bc] ;  /* 0x0006bc00011b7983 */ /* 0x000ea80000300800 */
[----:B------:R-:W-:Y:S04]  /*21f90*/  STL [R1+0x6d4], R3 ;  /* 0x0006d40301007387 */ /* 0x000fe80000100800 */
[----:B------:R-:W3:Y:S04]  /*21fa0*/  LDL.LU R29, [R1+0x6b8] ;  /* 0x0006b800011d7983 */ /* 0x000ee80000300800 */
[----:B------:R5:W-:Y:S04]  /*21fb0*/  STL [R1+0x6d0], R0 ;  /* 0x0006d00001007387 */ /* 0x000be80000100800 */
[----:B------:R-:W4:Y:S01]  /*21fc0*/  LDL.LU R2, [R1+0x6b4] ;  /* 0x0006b40001027983 */ /* 0x000f220000300800 */
[----:B-----5:R-:W-:-:S02]  /*21fd0*/  IMAD R0, R7, c[0x0][0x190], RZ ;  /* 0x0000640007007a24 */ /* 0x020fc400078e02ff */
[----:B------:R-:W-:-:S03]  /*21fe0*/  IMAD R4, R6, c[0x0][0x190], RZ ;  /* 0x0000640006047a24 */ /* 0x000fc600078e02ff */
[----:B------:R0:W-:Y:S04]  /*21ff0*/  STL [R1+0x6cc], R0 ;  /* 0x0006cc0001007387 */ /* 0x0001e80000100800 */
[----:B------:R-:W-:Y:S01]  /*22000*/  STL [R1+0x6c8], R4 ;  /* 0x0006c80401007387 */ /* 0x000fe20000100800 */
[----:B------:R-:W-:-:S03]  /*22010*/  IMAD R3, R26, c[0x0][0x190], RZ ;  /* 0x000064001a037a24 */ /* 0x000fc600078e02ff */
[----:B------:R-:W5:Y:S04]  /*22020*/  LDL.LU R25, [R1+0x6b0] ;  /* 0x0006b00001197983 */ /* 0x000f680000300800 */
[----:B------:R-:W-:Y:S01]  /*22030*/  STL [R1+0x6c4], R3 ;  /* 0x0006c40301007387 */ /* 0x000fe20000100800 */
[----:B0-----:R-:W-:-:S03]  /*22040*/  IMAD R0, R13, c[0x0][0x190], RZ ;  /* 0x000064000d007a24 */ /* 0x001fc600078e02ff */
        /* <DEDUP_REMOVED lines=36> */
[----:B------:R0:W-:Y:S04]  /*22290*/  STL [R1+0x6b0], R25 ;  /* 0x0006b01901007387 */ /* 0x0001e80000100800 */
[----:B------:R1:W-:Y:S01]  /*222a0*/  STL [R1+0x6ac], R11 ;  /* 0x0006ac0b01007387 */ /* 0x0003e20000100800 */
[----:B------:R-:W-:Y:S02]  /*222b0*/  IMAD R28, R28, c[0x0][0x190], RZ ;  /* 0x000064001c1c7a24 */ /* 0x000fe400078e02ff */
        /* <DEDUP_REMOVED lines=1069> */
[----:B-----5:R-:W-:-:S05]  /*26590*/  IMAD R0, R7, c[0x0][0x190], RZ ;  /* 0x0000640007007a24 */ /* 0x020fca00078e02ff */
[----:B------:R0:W-:Y:S01]  /*265a0*/  STL [R1+0xa4], R0 ;  /* 0x0000a40001007387 */ /* 0x0001e20000100800 */
[----:B------:R-:W-:-:S05]  /*265b0*/  IMAD R4, R6, c[0x0][0x190], RZ ;  /* 0x0000640006047a24 */ /* 0x000fca00078e02ff */
[----:B------:R-:W-:Y:S01]  /*265c0*/  STL [R1+0xa0], R4 ;  /* 0x0000a00401007387 */ /* 0x000fe20000100800 */
[----:B------:R-:W-:-:S03]  /*265d0*/  IMAD R3, R26, c[0x0][0x190], RZ ;  /* 0x000064001a037a24 */ /* 0x000fc600078e02ff */
        /* <DEDUP_REMOVED lines=37> */
[----:B0-----:R-:W5:Y:S01]  /*26830*/  LDL.LU R2, [R1+0x8] ;  /* 0x0000080001027983 */ /* 0x001f620000300800 */
[----:B------:R-:W-:-:S03]  /*26840*/  IMAD R11, R11, c[0x0][0x190], RZ ;  /* 0x000064000b0b7a24 */ /* 0x000fc600078e02ff */
[----:B------:R0:W-:Y:S01]  /*26850*/  STL [R1+0x84], R25 ;  /* 0x0000841901007387 */ /* 0x0001e20000100800 */
[----:B------:R-:W-:-:S03]  /*26860*/  IMAD R28, R28, c[0x0][0x190], RZ ;  /* 0x000064001c1c7a24 */ /* 0x000fc600078e02ff */
[----:B0-----:R-:W2:Y:S01]  /*26870*/  LDL.LU R25, [R1+0x19a4] ;  /* 0x0019a40001197983 */ /* 0x001ea20000300800 */
[----:B------:R-:W-:-:S03]  /*26880*/  IMAD R0, R0, c[0x0][0x190], RZ ;  /* 0x0000640000007a24 */ /* 0x000fc600078e02ff */
[----:B------:R0:W-:Y:S01]  /*26890*/  STL [R1+0x80], R11 ;  /* 0x0000800b01007387 */ /* 0x0001e20000100800 */
[----:B------:R-:W-:Y:S02]  /*268a0*/  IMAD R4, R4, c[0x0][0x190], RZ ;  /* 0x0000640004047a24 */ /* 0x000fe400078e02ff */
[----:B------:R-:W-:Y:S01]  /*268b0*/  IMAD R3, R3, c[0x0][0x190], RZ ;  /* 0x0000640003037a24 */ /* 0x000fe200078e02ff */
[----:B0-----:R-:W2:Y:S01]  /*268c0*/  LDL.LU R11, [R1+0x19a0] ;  /* 0x0019a000010b7983 */ /* 0x001ea20000300800 */
[----:B------:R-:W-:-:S03]  /*268d0*/  IMAD R21, R21, c[0x0][0x190], RZ ;  /* 0x0000640015157a24 */ /* 0x000fc600078e02ff */
[----:B------:R0:W-:Y:S01]  /*268e0*/  STL [R1+0x7c], R28 ;  /* 0x00007c1c01007387 */ /* 0x0001e20000100800 */
[----:B------:R-:W-:-:S03]  /*268f0*/  IMAD R22, R22, c[0x0][0x190], RZ ;  /* 0x0000640016167a24 */ /* 0x000fc600078e02ff */
[----:B0-----:R-:W5:Y:S04]  /*26900*/  LDL.LU R28, [R1+0x199c] ;  /* 0x00199c00011c7983 */ /* 0x001f680000300800 */
[----:B------:R0:W-:Y:S01]  /*26910*/  STL [R1+0x78], R0 ;  /* 0x0000780001007387 */ /* 0x0001e20000100800 */
[----:B------:R-:W-:Y:S02]  /*26920*/  IMAD R23, R23, c[0x0][0x190], RZ ;  /* 0x0000640017177a24 */ /* 0x000fe400078e02ff */
[----:B------:R-:W-:Y:S01]  /*26930*/  IMAD R24, R24, c[0x0][0x190], RZ ;  /* 0x0000640018187a24 */ /* 0x000fe200078e02ff */
[----:B0-----:R-:W5:Y:S04]  /*26940*/  LDL.LU R0, [R1+0x1998] ;  /* 0x0019980001007983 */ /* 0x001f680000300800 */
[----:B------:R0:W-:Y:S01]  /*26950*/  STL [R1+0x74], R4 ;  /* 0x0000740401007387 */ /* 0x0001e20000100800 */
[----:B------:R-:W-:-:S03]  /*26960*/  IMAD R5, R5, c[0x0][0x190], RZ ;  /* 0x0000640005057a24 */ /* 0x000fc600078e02ff */
        /* <DEDUP_REMOVED lines=52> */
[----:B--2---:R-:W-:-:S02]  /*26cb0*/  IMAD R26, R26, c[0x0][0x190], RZ ;  /* 0x000064001a1a7a24 */ /* 0x004fc400078e02ff */
[----:B---3--:R-:W-:Y:S02]  /*26cc0*/  IMAD R27, R27, c[0x0][0x190], RZ ;  /* 0x000064001b1b7a24 */ /* 0x008fe400078e02ff */
[----:B----4-:R-:W-:Y:S02]  /*26cd0*/  IMAD R29, R29, c[0x0][0x190], RZ ;  /* 0x000064001d1d7a24 */ /* 0x010fe400078e02ff */
[----:B-----5:R-:W-:Y:S02]  /*26ce0*/  IMAD R2, R2, c[0x0][0x190], RZ ;  /* 0x0000640002027a24 */ /* 0x020fe400078e02ff */
[----:B------:R-:W-:-:S05]  /*26cf0*/  IMAD R13, R13, c[0x0][0x190], RZ ;  /* 0x000064000d0d7a24 */ /* 0x000fca00078e02ff */
[----:B------:R0:W-:Y:S04]  /*26d00*/  STL [R1+0x1910], R13 ;  /* 0x0019100d01007387 */ /* 0x0001e80000100800 */
[----:B0-----:R-:W2:Y:S04]  /*26d10*/  LDL.LU R13, [R1+0x4] ;  /* 0x00000400010d7983 */ /* 0x001ea80000300800 */
[----:B------:R0:W-:Y:S04]  /*26d20*/  STL [R1+0x18], R26 ;  /* 0x0000181a01007387 */ /* 0x0001e80000100800 */
[----:B0-----:R-:W3:Y:S04]  /*26d30*/  LDL.LU R26, [R1+0x1944] ;  /* 0x00194400011a7983 */ /* 0x001ee80000300800 */
[----:B------:R0:W-:Y:S04]  /*26d40*/  STL [R1+0x10], R27 ;  /* 0x0000101b01007387 */ /* 0x0001e80000100800 */
[----:B0-----:R-:W4:Y:S04]  /*26d50*/  LDL.LU R27, [R1+0x1940] ;  /* 0x00194000011b7983 */ /* 0x001f280000300800 */
[----:B------:R0:W-:Y:S04]  /*26d60*/  STL [R1+0xc], R29 ;  /* 0x00000c1d01007387 */ /* 0x0001e80000100800 */
[----:B0-----:R-:W5:Y:S04]  /*26d70*/  LDL.LU R29, [R1+0x193c] ;  /* 0x00193c00011d7983 */ /* 0x001f680000300800 */
[----:B------:R0:W-:Y:S04]  /*26d80*/  STL [R1+0x8], R2 ;  /* 0x0000080201007387 */ /* 0x0001e80000100800 */
[----:B0-----:R-:W5:Y:S01]  /*26d90*/  LDL.LU R2, [R1+0x1938] ;  /* 0x0019380001027983 */ /* 0x001f620000300800 */
[----:B------:R-:W-:-:S02]  /*26da0*/  IMAD R6, R6, c[0x0][0x190], RZ ;  /* 0x0000640006067a24 */ /* 0x000fc400078e02ff */
[----:B------:R-:W-:Y:S02]  /*26db0*/  IMAD R7, R7, c[0x0][0x190], RZ ;  /* 0x0000640007077a24 */ /* 0x000fe400078e02ff */
[----:B------:R-:W-:Y:S02]  /*26dc0*/  IMAD R8, R8, c[0x0][0x190], RZ ;  /* 0x0000640008087a24 */ /* 0x000fe400078e02ff */
[----:B------:R-:W-:Y:S02]  /*26dd0*/  IMAD R9, R9, c[0x0][0x190], RZ ;  /* 0x0000640009097a24 */ /* 0x000fe400078e02ff */
[----:B------:R-:W-:Y:S02]  /*26de0*/  IMAD R12, R12, c[0x0][0x190], RZ ;  /* 0x000064000c0c7a24 */ /* 0x000fe400078e02ff */
[----:B------:R-:W-:Y:S02]  /*26df0*/  IMAD R15, R15, c[0x0][0x190], RZ ;  /* 0x000064000f0f7a24 */ /* 0x000fe400078e02ff */
        /* <DEDUP_REMOVED lines=8> */
[----:B--2---:R-:W-:-:S05]  /*26e80*/  IMAD R13, R13, c[0x0][0x190], RZ ;  /* 0x000064000d0d7a24 */ /* 0x004fca00078e02ff */
[----:B------:R0:W-:Y:S01]  /*26e90*/  STL [R1+0x4], R13 ;  /* 0x0000040d01007387 */ /* 0x0001e20000100800 */
[----:B---3--:R-:W-:Y:S02]  /*26ea0*/  IMAD R26, R26, c[0x0][0x190], RZ ;  /* 0x000064001a1a7a24 */ /* 0x008fe400078e02ff */
[----:B----4-:R-:W-:Y:S02]  /*26eb0*/  IMAD R27, R27, c[0x0][0x190], RZ ;  /* 0x000064001b1b7a24 */ /* 0x010fe400078e02ff */
[----:B-----5:R-:W-:Y:S02]  /*26ec0*/  IMAD R29, R29, c[0x0][0x190], RZ ;  /* 0x000064001d1d7a24 */ /* 0x020fe400078e02ff */
[----:B0-----:R-:W-:Y:S02]  /*26ed0*/  IMAD R13, R2, c[0x0][0x190], RZ ;  /* 0x00006400020d7a24 */ /* 0x001fe400078e02ff */
[----:B------:R-:W2:Y:S04]  /*26ee0*/  LDL.LU R2, [R1+0x1934] ;  /* 0x0019340001027983 */ /* 0x000ea80000300800 */
[----:B------:R-:W-:Y:S04]  /*26ef0*/  STL [R1+0x18f4], R29 ;  /* 0x0018f41d01007387 */ /* 0x000fe80000100800 */
[----:B------:R-:W-:Y:S04]  /*26f00*/  STL [R1], R13 ;  /* 0x0000000d01007387 */ /* 0x000fe80000100800 */
[----:B------:R-:W-:Y:S04]  /*26f10*/  STL [R1+0x18f8], R27 ;  /* 0x0018f81b01007387 */ /* 0x000fe80000100800 */
[----:B------:R-:W-:Y:S04]  /*26f20*/  STL [R1+0x18fc], R26 ;  /* 0x0018fc1a01007387 */ /* 0x000fe80000100800 */
[----:B------:R0:W-:Y:S04]  /*26f30*/  STL [R1+0x18f0], R6 ;  /* 0x0018f00601007387 */ /* 0x0001e80000100800 */
[----:B0-----:R-:W3:Y:S04]  /*26f40*/  LDL.LU R6, [R1+0x64] ;  /* 0x0000640001067983 */ /* 0x001ee80000300800 */
[----:B------:R-:W-:Y:S04]  /*26f50*/  STL [R1+0x1900], R7 ;  /* 0x0019000701007387 */ /* 0x000fe80000100800 */
[----:B------:R0:W-:Y:S04]  /*26f60*/  STL [R1+0x18ec], R8 ;  /* 0x0018ec0801007387 */ /* 0x0001e80000100800 */
[----:B0-----:R-:W4:Y:S04]  /*26f70*/  LDL.LU R8, [R1+0x68] ;  /* 0x0000680001087983 */ /* 0x001f280000300800 */
[----:B------:R-:W-:Y:S04]  /*26f80*/  STL [R1+0x1904], R9 ;  /* 0x0019040901007387 */ /* 0x000fe80000100800 */
[----:B------:R0:W-:Y:S04]  /*26f90*/  STL [R1+0x18e8], R12 ;  /* 0x0018e80c01007387 */ /* 0x0001e80000100800 */
[----:B0-----:R-:W2:Y:S04]  /*26fa0*/  LDL.LU R12, [R1+0x60] ;  /* 0x00006000010c7983 */ /* 0x001ea80000300800 */
[----:B------:R0:W-:Y:S04]  /*26fb0*/  STL [R1+0x18e4], R15 ;  /* 0x0018e40f01007387 */ /* 0x0001e80000100800 */
[----:B0-----:R-:W5:Y:S04]  /*26fc0*/  LDL.LU R15, [R1+0xb4] ;  /* 0x0000b400010f7983 */ /* 0x001f680000300800 */
[----:B------:R-:W-:Y:S04]  /*26fd0*/  STL [R1+0x1908], R16 ;  /* 0x0019081001007387 */ /* 0x000fe80000100800 */
[----:B------:R-:W-:Y:S04]  /*26fe0*/  STL [R1+0x190c], R17 ;  /* 0x00190c1101007387 */ /* 0x000fe80000100800 */
[----:B------:R0:W-:Y:S04]  /*26ff0*/  STL [R1+0x1914], R18 ;  /* 0x0019141201007387 */ /* 0x0001e80000100800 */
[----:B0-----:R-:W3:Y:S04]  /*27000*/  LDL.LU R18, [R1+0xc0] ;  /* 0x0000c00001127983 */ /* 0x001ee80000300800 */
[----:B------:R0:W-:Y:S04]  /*27010*/  STL [R1+0x1918], R19 ;  /* 0x0019181301007387 */ /* 0x0001e80000100800 */
[----:B0-----:R-:W3:Y:S04]  /*27020*/  LDL.LU R19, [R1+0xb8] ;  /* 0x0000b80001137983 */ /* 0x001ee80000300800 */
[----:B------:R0:W-:Y:S04]  /*27030*/  STL [R1+0x191c], R20 ;  /* 0x00191c1401007387 */ /* 0x0001e80000100800 */
[----:B0-----:R-:W3:Y:S04]  /*27040*/  LDL.LU R20, [R1+0x98] ;  /* 0x0000980001147983 */ /* 0x001ee80000300800 */
[----:B------:R0:W-:Y:S04]  /*27050*/  STL [R1+0x1920], R14 ;  /* 0x0019200e01007387 */ /* 0x0001e80000100800 */
[----:B0-----:R-:W3:Y:S04]  /*27060*/  LDL.LU R14, [R1+0x5c] ;  /* 0x00005c00010e7983 */ /* 0x001ee80000300800 */
[----:B------:R0:W-:Y:S04]  /*27070*/  STL [R1+0x1924], R5 ;  /* 0x0019240501007387 */ /* 0x0001e80000100800 */
[----:B------:R-:W-:Y:S04]  /*27080*/  STL [R1+0x1928], R24 ;  /* 0x0019281801007387 */ /* 0x000fe80000100800 */
[----:B------:R-:W4:Y:S04]  /*27090*/  LDL.LU R17, [R1+0xdc] ;  /* 0x0000dc0001117983 */ /* 0x000f280000300800 */
[----:B------:R-:W4:Y:S01]  /*270a0*/  LDL.LU R16, [R1+0xe0] ;  /* 0x0000e00001107983 */ /* 0x000f220000300800 */
[----:B0-----:R-:W-:-:S05]  /*270b0*/  IMAD R5, R23, c[0x0][0x190], RZ ;  /* 0x0000640017057a24 */ /* 0x001fca00078e02ff */
[----:B------:R2:W-:Y:S04]  /*270c0*/  STL [R1+0x444], R5 ;  /* 0x0004440501007387 */ /* 0x0005e80000100800 */
[----:B------:R-:W4:Y:S01]  /*270d0*/  LDL.LU R9, [R1+0xe8] ;  /* 0x0000e80001097983 */ /* 0x000f220000300800 */
[----:B------:R-:W-:-:S03]  /*270e0*/  ISETP.NE.AND P2, PT, RZ, c[0x0][0x178], PT ;  /* 0x00005e00ff007a0c */ /* 0x000fc60003f45270 */
[----:B------:R-:W4:Y:S04]  /*270f0*/  LDL.LU R7, [R1+0x100] ;  /* 0x0001000001077983 */ /* 0x000f280000300800 */
[----:B------:R-:W4:Y:S01]  /*27100*/  LDL.LU R26, [R1+0x124] ;  /* 0x00012400011a7983 */ /* 0x000f220000300800 */
[----:B------:R-:W-:Y:S02]  /*27110*/  @!P5 IMAD.MOV R10, RZ, RZ, -R10 ;  /* 0x000000ffff0ad224 */ /* 0x000fe400078e0a0a */
[----:B------:R-:W-:Y:S01]  /*27120*/  IMAD R23, R22, c[0x0][0x190], RZ ;  /* 0x0000640016177a24 */ /* 0x000fe200078e02ff */
[----:B------:R-:W4:Y:S01]  /*27130*/  LDL.LU R13, [R1+0x144] ;  /* 0x00014400010d7983 */ /* 0x000f220000300800 */
[----:B------:R-:W-:Y:S01]  /*27140*/  IMAD R22, R21, c[0x0][0x190], RZ ;  /* 0x0000640015167a24 */ /* 0x000fe200078e02ff */
[----:B------:R-:W-:Y:S01]  /*27150*/  @!P2 LOP3.LUT R10, RZ, c[0x0][0x178], RZ, 0x33, !PT ;  /* 0x00005e00ff0aaa12 */ /* 0x000fe200078e33ff */
[----:B------:R-:W-:Y:S01]  /*27160*/  IMAD R21, R3, c[0x0][0x190], RZ ;  /* 0x0000640003157a24 */ /* 0x000fe200078e02ff */
[----:B------:R-:W-:Y:S01]  /*27170*/  STL [R1+0x192c], R23 ;  /* 0x00192c1701007387 */ /* 0x000fe20000100800 */
[----:B------:R-:W-:-:S02]  /*27180*/  IMAD R3, R0, c[0x0][0x190], RZ ;  /* 0x0000640000037a24 */ /* 0x000fc400078e02ff */
[----:B------:R-:W-:Y:S01]  /*27190*/  IMAD R0, R10, c[0x0][0x184], RZ ;  /* 0x000061000a007a24 */ /* 0x000fe200078e02ff */
[----:B------:R5:W-:Y:S04]  /*271a0*/  STL [R1+0x1930], R22 ;  /* 0x0019301601007387 */ /* 0x000be80000100800 */
[----:B------:R-:W4:Y:S01]  /*271b0*/  LDL.LU R27, [R1+0x158] ;  /* 0x00015800011b7983 */ /* 0x000f220000300800 */
[-C--:B--2---:R-:W-:Y:S02]  /*271c0*/  LEA R5, P5, R12, R2.reuse, 0x1 ;  /* 0x000000020c057211 */ /* 0x084fe400078a08ff */
[-C--:B-----5:R-:W-:Y:S02]  /*271d0*/  LEA R22, P1, R15, R2.reuse, 0x1 ;  /* 0x000000020f167211 */ /* 0x0a0fe400078208ff */
[----:B---3--:R-:W-:-:S05]  /*271e0*/  LEA R10, P6, R14, R2, 0x1 ;  /* 0x000000020e0a7211 */ /* 0x008fca00078c08ff */
[----:B------:R0:W-:Y:S04]  /*271f0*/  STL [R1+0x838], R10 ;  /* 0x0008380a01007387 */ /* 0x0001e80000100800 */
[----:B------:R4:W-:Y:S04]  /*27200*/  STL [R1+0x840], R5 ;  /* 0x0008400501007387 */ /* 0x0009e80000100800 */
[----:B------:R-:W2:Y:S01]  /*27210*/  LDL.LU R29, [R1+0x15c] ;  /* 0x00015c00011d7983 */ /* 0x000ea20000300800 */
[-C--:B0-----:R-:W-:Y:S02]  /*27220*/  LEA R10, P4, R6, R2.reuse, 0x1 ;  /* 0x00000002060a7211 */ /* 0x081fe400078808ff */
[----:B----4-:R-:W-:-:S03]  /*27230*/  LEA R5, P3, R8, R2, 0x1 ;  /* 0x0000000208057211 */ /* 0x010fc600078608ff */
[----:B------:R0:W-:Y:S04]  /*27240*/  STL [R1+0x848], R10 ;  /* 0x0008480a01007387 */ /* 0x0001e80000100800 */
[----:B------:R1:W-:Y:S01]  /*27250*/  STL [R1+0x850], R5 ;  /* 0x0008500501007387 */ /* 0x0003e20000100800 */
[----:B0-----:R-:W-:-:S03]  /*27260*/  LEA R10, P2, R20, R2, 0x1 ;  /* 0x00000002140a7211 */ /* 0x001fc600078408ff */
[----:B-1----:R-:W3:Y:S04]  /*27270*/  LDL.LU R5, [R1+0x17c] ;  /* 0x00017c0001057983 */ /* 0x002ee80000300800 */
[----:B------:R0:W-:Y:S04]  /*27280*/  STL [R1+0x858], R10 ;  /* 0x0008580a01007387 */ /* 0x0001e80000100800 */
[----:B------:R1:W-:Y:S01]  /*27290*/  STL [R1+0x860], R22 ;  /* 0x0008601601007387 */ /* 0x0003e20000100800 */
[----:B0-----:R-:W-:Y:S02]  /*272a0*/  LEA R10, P0, R19, R2, 0x1 ;  /* 0x00000002130a7211 */ /* 0x001fe400078008ff */
[----:B-1----:R-:W-:-:S02]  /*272b0*/  LEA.HI.X.SX32 R22, R14, R25, 0x1, P6 ;  /* 0x000000190e167211 */ /* 0x002fc400030f0eff */
[----:B------:R-:W4:Y:S04]  /*272c0*/  LDL.LU R14, [R1+0x184] ;  /* 0x00018400010e7983 */ /* 0x000f280000300800 */
[----:B------:R-:W-:Y:S04]  /*272d0*/  STL [R1+0x868], R10 ;  /* 0x0008680a01007387 */ /* 0x000fe80000100800 */
[----:B------:R0:W-:Y:S02]  /*272e0*/  STL [R1+0x834], R22 ;  /* 0x0008341601007387 */ /* 0x0001e40000100800 */
[----:B0-----:R-:W-:-:S02]  /*272f0*/  LEA.HI.X.SX32 R22, R12, R25, 0x1, P5 ;  /* 0x000000190c167211 */ /* 0x001fc400028f0eff */
[----:B------:R-:W5:Y:S01]  /*27300*/  LDL.LU R12, [R1+0x1a4] ;  /* 0x0001a400010c7983 */ /* 0x000f620000300800 */
[----:B------:R-:W-:-:S05]  /*27310*/  LEA R10, P6, R18, R2, 0x1 ;  /* 0x00000002120a7211 */ /* 0x000fca00078c08ff */
[----:B------:R0:W-:Y:S04]  /*27320*/  STL [R1+0x870], R10 ;  /* 0x0008700a01007387 */ /* 0x0001e80000100800 */
[----:B------:R1:W-:Y:S01]  /*27330*/  STL [R1+0x83c], R22 ;  /* 0x00083c1601007387 */ /* 0x0003e20000100800 */
[----:B0-----:R-:W-:Y:S02]  /*27340*/  LEA R10, P5, R17, R2, 0x1 ;  /* 0x00000002110a7211 */ /* 0x001fe400078a08ff */
[-C--:B-1----:R-:W-:Y:S02]  /*27350*/  LEA.HI.X.SX32 R22, R6, R25.reuse, 0x1, P4 ;  /* 0x0000001906167211 */ /* 0x082fe400020f0eff */
[----:B------:R-:W5:Y:S04]  /*27360*/  LDL.LU R6, [R1+0x1e8] ;  /* 0x0001e80001067983 */ /* 0x000f680000300800 */
[----:B------:R-:W-:Y:S04]  /*27370*/  STL [R1+0x878], R10 ;  /* 0x0008780a01007387 */ /* 0x000fe80000100800 */
[----:B------:R0:W-:Y:S02]  /*27380*/  STL [R1+0x844], R22 ;  /* 0x0008441601007387 */ /* 0x0001e40000100800 */
[----:B0-----:R-:W-:-:S02]  /*27390*/  LEA.HI.X.SX32 R22, R8, R25, 0x1, P3 ;  /* 0x0000001908167211 */ /* 0x001fc400018f0eff */
[----:B------:R-:W5:Y:S01]  /*273a0*/  LDL.LU R8, [R1+0x208] ;  /* 0x0002080001087983 */ /* 0x000f620000300800 */
[----:B------:R-:W-:-:S05]  /*273b0*/  LEA R10, P4, R16, R2, 0x1 ;  /* 0x00000002100a7211 */ /* 0x000fca00078808ff */
[----:B------:R-:W-:Y:S04]  /*273c0*/  STL [R1+0x880], R10 ;  /* 0x0008800a01007387 */ /* 0x000fe80000100800 */
[----:B------:R0:W-:Y:S02]  /*273d0*/  STL [R1+0x84c], R22 ;  /* 0x00084c1601007387 */ /* 0x0001e40000100800 */
[----:B0-----:R-:W-:Y:S02]  /*273e0*/  LEA.HI.X.SX32 R22, R20, R25, 0x1, P2 ;  /* 0x0000001914167211 */ /* 0x001fe400010f0eff */
[----:B------:R-:W5:Y:S01]  /*273f0*/  LDL.LU R20, [R1+0x220] ;  /* 0x0002200001147983 */ /* 0x000f620000300800 */
[----:B------:R-:W-:-:S05]  /*27400*/  LEA R10, P3, R9, R2, 0x1 ;  /* 0x00000002090a7211 */ /* 0x000fca00078608ff */
[----:B------:R-:W-:Y:S04]  /*27410*/  STL [R1+0x888], R10 ;  /* 0x0008880a01007387 */ /* 0x000fe80000100800 */
[----:B------:R0:W-:Y:S02]  /*27420*/  STL [R1+0x854], R22 ;  /* 0x0008541601007387 */ /* 0x0001e40000100800 */
[----:B0-----:R-:W-:Y:S02]  /*27430*/  LEA.HI.X.SX32 R22, R15, R25, 0x1, P1 ;  /* 0x000000190f167211 */ /* 0x001fe400008f0eff */
[----:B------:R-:W5:Y:S01]  /*27440*/  LDL.LU R15, [R1+0x228] ;  /* 0x00022800010f7983 */ /* 0x000f620000300800 */
[----:B------:R-:W-:-:S05]  /*27450*/  LEA R10, P2, R7, R2, 0x1 ;  /* 0x00000002070a7211 */ /* 0x000fca00078408ff */
[----:B------:R0:W-:Y:S04]  /*27460*/  STL [R1+0x890], R10 ;  /* 0x0008900a01007387 */ /* 0x0001e80000100800 */
[----:B------:R1:W-:Y:S01]  /*27470*/  STL [R1+0x85c], R22 ;  /* 0x00085c1601007387 */ /* 0x0003e20000100800 */
[-C--:B0-----:R-:W-:Y:S02]  /*27480*/  LEA R10, P1, R26, R2.reuse, 0x1 ;  /* 0x000000021a0a7211 */ /* 0x081fe400078208ff */
[----:B-1----:R-:W-:Y:S02]  /*27490*/  LEA.HI.X.SX32 R22, R19, R25, 0x1, P0 ;  /* 0x0000001913167211 */ /* 0x002fe400000f0eff */
[----:B------:R-:W5:Y:S04]  /*274a0*/  LDL.LU R19, [R1+0x7a8] ;  /* 0x0007a80001137983 */ /* 0x000f680000300800 */
[----:B------:R0:W-:Y:S04]  /*274b0*/  STL [R1+0x898], R10 ;  /* 0x0008980a01007387 */ /* 0x0001e80000100800 */
[----:B------:R1:W-:Y:S01]  /*274c0*/  STL [R1+0x864], R22 ;  /* 0x0008641601007387 */ /* 0x0003e20000100800 */
[----:B0-----:R-:W-:-:S02]  /*274d0*/  LEA R10, P0, R13, R2, 0x1 ;  /* 0x000000020d0a7211 */ /* 0x001fc400078008ff */
[----:B-1----:R-:W-:Y:S02]  /*274e0*/  LEA.HI.X.SX32 R22, R18, R25, 0x1, P6 ;  /* 0x0000001912167211 */ /* 0x002fe400030f0eff */
[----:B------:R-:W5:Y:S04]  /*274f0*/  LDL.LU R18, [R1+0x7a4] ;  /* 0x0007a40001127983 */ /* 0x000f680000300800 */
[----:B------:R0:W-:Y:S04]  /*27500*/  STL [R1+0x8a0], R10 ;  /* 0x0008a00a01007387 */ /* 0x0001e80000100800 */
[----:B------:R1:W-:Y:S01]  /*27510*/  STL [R1+0x86c], R22 ;  /* 0x00086c1601007387 */ /* 0x0003e20000100800 */
[----:B0-----:R-:W-:-:S02]  /*27520*/  LEA R10, P6, R27, R2, 0x1 ;  /* 0x000000021b0a7211 */ /* 0x001fc400078c08ff */
[-C--:B-1----:R-:W-:Y:S02]  /*27530*/  LEA.HI.X.SX32 R22, R17, R25.reuse, 0x1, P5 ;  /* 0x0000001911167211 */ /* 0x082fe400028f0eff */
[----:B------:R-:W5:Y:S04]  /*27540*/  LDL.LU R17, [R1+0x7a0] ;  /* 0x0007a00001117983 */ /* 0x000f680000300800 */
[----:B------:R-:W-:Y:S04]  /*27550*/  STL [R1+0x8a8], R10 ;  /* 0x0008a80a01007387 */ /* 0x000fe80000100800 */
[----:B------:R0:W-:Y:S02]  /*27560*/  STL [R1+0x874], R22 ;  /* 0x0008741601007387 */ /* 0x0001e40000100800 */
[----:B0-----:R-:W-:-:S02]  /*27570*/  LEA.HI.X.SX32 R22, R16, R25, 0x1, P4 ;  /* 0x0000001910167211 */ /* 0x001fc400020f0eff */
[----:B------:R-:W5:Y:S01]  /*27580*/  LDL.LU R16, [R1+0x79c] ;  /* 0x00079c0001107983 */ /* 0x000f620000300800 */
[----:B--2---:R-:W-:-:S05]  /*27590*/  LEA R10, P5, R29, R2, 0x1 ;  /* 0x000000021d0a7211 */ /* 0x004fca00078a08ff */
[----:B------:R-:W-:Y:S04]  /*275a0*/  STL [R1+0x8b0], R10 ;  /* 0x0008b00a01007387 */ /* 0x000fe80000100800 */
[----:B------:R0:W-:Y:S02]  /*275b0*/  STL [R1+0x87c], R22 ;  /* 0x00087c1601007387 */ /* 0x0001e40000100800 */
[----:B0-----:R-:W-:Y:S02]  /*275c0*/  LEA.HI.X.SX32 R22, R9, R25, 0x1, P3 ;  /* 0x0000001909167211 */ /* 0x001fe400018f0eff */
[----:B------:R-:W2:Y:S01]  /*275d0*/  LDL.LU R9, [R1+0x798] ;  /* 0x0007980001097983 */ /* 0x000ea20000300800 */
[----:B---3--:R-:W-:-:S05]  /*275e0*/  LEA R10, P4, R5, R2, 0x1 ;  /* 0x00000002050a7211 */ /* 0x008fca00078808ff */
[----:B------:R4:W-:Y:S04]  /*275f0*/  STL [R1+0x8b8], R10 ;  /* 0x0008b80a01007387 */ /* 0x0009e80000100800 */
[----:B------:R0:W-:Y:S01]  /*27600*/  STL [R1+0x884], R22 ;  /* 0x0008841601007387 */ /* 0x0001e20000100800 */
[-C--:B----4-:R-:W-:Y:S02]  /*27610*/  LEA R10, P3, R14, R2.reuse, 0x1 ;  /* 0x000000020e0a7211 */ /* 0x090fe400078608ff */
[----:B0-----:R-:W-:Y:S02]  /*27620*/  LEA.HI.X.SX32 R22, R7, R25, 0x1, P2 ;  /* 0x0000001907167211 */ /* 0x001fe400010f0eff */
[----:B------:R-:W3:Y:S04]  /*27630*/  LDL.LU R7, [R1+0x794] ;  /* 0x0007940001077983 */ /* 0x000ee80000300800 */
[----:B------:R5:W-:Y:S04]  /*27640*/  STL [R1+0x8c0], R10 ;  /* 0x0008c00a01007387 */ /* 0x000be80000100800 */
[----:B------:R0:W-:Y:S01]  /*27650*/  STL [R1+0x88c], R22 ;  /* 0x00088c1601007387 */ /* 0x0001e20000100800 */
[----:B-----5:R-:W-:-:S02]  /*27660*/  LEA R10, P2, R12, R2, 0x1 ;  /* 0x000000020c0a7211 */ /* 0x020fc400078408ff */
[-C--:B0-----:R-:W-:Y:S02]  /*27670*/  LEA.HI.X.SX32 R22, R26, R25.reuse, 0x1, P1 ;  /* 0x000000191a167211 */ /* 0x081fe400008f0eff */
        /* <DEDUP_REMOVED lines=51> */
[----:B------:R-:W-:Y:S04]  /*279b0*/  STL [R1+0x918], R10 ;  /* 0x0009180a01007387 */ /* 0x000fe80000100800 */
[----:B------:R0:W-:Y:S02]  /*279c0*/  STL [R1+0x8e4], R22 ;  /* 0x0008e41601007387 */ /* 0x0001e40000100800 */
[----:B0-----:R-:W-:Y:S02]  /*279d0*/  LEA.HI.X.SX32 R22, R19, R25, 0x1, P4 ;  /* 0x0000001913167211 */ /* 0x001fe400020f0eff */
[-C--:B----4-:R-:W-:Y:S01]  /*279e0*/  LEA R10, P5, R26, R2.reuse, 0x1 ;  /* 0x000000021a0a7211 */ /* 0x090fe200078a08ff */
        /* <DEDUP_REMOVED lines=59> */
[----:B------:R-:W3:Y:S01]  /*27da0*/  LDL.LU R12, [R1+0x734] ;  /* 0x00073400010c7983 */ /* 0x000ee20000300800 */
[----:B----4-:R-:W-:-:S05]  /*27db0*/  LEA R10, P0, R18, R2, 0x1 ;  /* 0x00000002120a7211 */ /* 0x010fca00078008ff */
[----:B------:R-:W-:Y:S04]  /*27dc0*/  STL [R1+0x980], R10 ;  /* 0x0009800a01007387 */ /* 0x000fe80000100800 */
[----:B------:R0:W-:Y:S02]  /*27dd0*/  STL [R1+0x94c], R22 ;  /* 0x00094c1601007387 */ /* 0x0001e40000100800 */
[-C--:B0-----:R-:W-:Y:S02]  /*27de0*/  LEA.HI.X.SX32 R22, R6, R25.reuse, 0x1, P5 ;  /* 0x0000001906167211 */ /* 0x081fe400028f0eff */
[----:B-----5:R-:W-:Y:S01]  /*27df0*/  LEA R10, P6, R17, R2, 0x1 ;  /* 0x00000002110a7211 */ /* 0x020fe200078c08ff */
        /* <DEDUP_REMOVED lines=66> */
[----:B------:R-:W-:Y:S04]  /*28220*/  STL [R1+0x9f0], R10 ;  /* 0x0009f00a01007387 */ /* 0x000fe80000100800 */
[----:B------:R0:W-:Y:S02]  /*28230*/  STL [R1+0x9bc], R22 ;  /* 0x0009bc1601007387 */ /* 0x0001e40000100800 */
[-C--:B0-----:R-:W-:Y:S02]  /*28240*/  LEA.HI.X.SX32 R22, R5, R25.reuse, 0x1, P5 ;  /* 0x0000001905167211 */ /* 0x081fe400028f0eff */
[----:B------:R-:W-:Y:S01]  /*28250*/  LEA R10, P6, R15, R2, 0x1 ;  /* 0x000000020f0a7211 */ /* 0x000fe200078c08ff */
        /* <DEDUP_REMOVED lines=79> */
[-C--:B------:R-:W-:Y:S01]  /*28750*/  LEA R10, P4, R20, R2.reuse, 0x1 ;  /* 0x00000002140a7211 */ /* 0x080fe200078808ff */
        /* <DEDUP_REMOVED lines=1695> */
[-C--:B------:R-:W-:Y:S02]  /*2f150*/  LEA.HI.X.SX32 R5, R5, R25.reuse, 0x1, P5 ;  /* 0x0000001905057211 */ /* 0x080fe400028f0eff */
[----:B------:R-:W-:Y:S02]  /*2f160*/  LEA.HI.X.SX32 R14, R14, R25, 0x1, P4 ;  /* 0x000000190e0e7211 */ /* 0x000fe400020f0eff */
[----:B--2---:R-:W-:-:S05]  /*2f170*/  LEA R10, P1, R8, R2, 0x1 ;  /* 0x00000002080a7211 */ /* 0x004fca00078208ff */
[----:B------:R-:W-:Y:S04]  /*2f180*/  STL [R1+0x1510], R10 ;  /* 0x0015100a01007387 */ /* 0x000fe80000100800 */
[----:B------:R0:W-:Y:S02]  /*2f190*/  STL [R1+0x14dc], R22 ;  /* 0x0014dc1601007387 */ /* 0x0001e40000100800 */
[----:B0-----:R-:W-:Y:S02]  /*2f1a0*/  LEA.HI.X.SX32 R22, R29, R25, 0x1, P6 ;  /* 0x000000191d167211 */ /* 0x001fe400030f0eff */
[----:B------:R-:W2:Y:S01]  /*2f1b0*/  LDL.LU R29, [R1+0x130] ;  /* 0x00013000011d7983 */ /* 0x000ea20000300800 */
[----:B---3--:R-:W-:-:S05]  /*2f1c0*/  LEA R10, P0, R20, R2, 0x1 ;  /* 0x00000002140a7211 */ /* 0x008fca00078008ff */
[----:B------:R4:W-:Y:S04]  /*2f1d0*/  STL [R1+0x1518], R10 ;  /* 0x0015180a01007387 */ /* 0x0009e80000100800 */
[----:B------:R-:W-:Y:S04]  /*2f1e0*/  STL [R1+0x14e4], R22 ;  /* 0x0014e41601007387 */ /* 0x000fe80000100800 */
[----:B------:R-:W3:Y:S01]  /*2f1f0*/  LDL.LU R24, [R1+0x12c] ;  /* 0x00012c0001187983 */ /* 0x000ee20000300800 */
[----:B----4-:R-:W-:-:S05]  /*2f200*/  LEA R10, P6, R15, R2, 0x1 ;  /* 0x000000020f0a7211 */ /* 0x010fca00078c08ff */
[----:B------:R-:W-:Y:S04]  /*2f210*/  STL [R1+0x1520], R10 ;  /* 0x0015200a01007387 */ /* 0x000fe80000100800 */
[----:B------:R0:W-:Y:S04]  /*2f220*/  STL [R1+0x14ec], R5 ;  /* 0x0014ec0501007387 */ /* 0x0001e80000100800 */
[----:B0-----:R-:W4:Y:S01]  /*2f230*/  LDL.LU R5, [R1+0x128] ;  /* 0x0001280001057983 */ /* 0x001f220000300800 */
[----:B-----5:R-:W-:-:S05]  /*2f240*/  LEA R10, P5, R19, R2, 0x1 ;  /* 0x00000002130a7211 */ /* 0x020fca00078a08ff */
        /* <DEDUP_REMOVED lines=16> */
[----:B------:R0:W-:Y:S01]  /*2f350*/  STL [R1+0x150c], R14 ;  /* 0x00150c0e01007387 */ /* 0x0001e20000100800 */
[----:B------:R-:W-:-:S03]  /*2f360*/  LEA.HI.X.SX32 R20, R20, R25, 0x1, P0 ;  /* 0x0000001914147211 */ /* 0x000fc600000f0eff */
[----:B0-----:R-:W5:Y:S01]  /*2f370*/  LDL.LU R14, [R1+0x114] ;  /* 0x00011400010e7983 */ /* 0x001f620000300800 */
[----:B------:R-:W-:-:S05]  /*2f380*/  LEA R10, P1, R9, R2, 0x1 ;  /* 0x00000002090a7211 */ /* 0x000fca00078208ff */
[----:B------:R-:W-:Y:S04]  /*2f390*/  STL [R1+0x1548], R10 ;  /* 0x0015480a01007387 */ /* 0x000fe80000100800 */
[----:B------:R0:W-:Y:S02]  /*2f3a0*/  STL [R1+0x1514], R20 ;  /* 0x0015141401007387 */ /* 0x0001e40000100800 */
[-C--:B0-----:R-:W-:Y:S02]  /*2f3b0*/  LEA.HI.X.SX32 R20, R15, R25.reuse, 0x1, P6 ;  /* 0x000000190f147211 */ /* 0x081fe400030f0eff */
[----:B------:R-:W5:Y:S01]  /*2f3c0*/  LDL.LU R15, [R1+0x110] ;  /* 0x00011000010f7983 */ /* 0x000f620000300800 */
[----:B------:R-:W-:Y:S02]  /*2f3d0*/  LEA R10, P0, R7, R2, 0x1 ;  /* 0x00000002070a7211 */ /* 0x000fe400078008ff */
[----:B------:R-:W-:-:S03]  /*2f3e0*/  LEA.HI.X.SX32 R19, R19, R25, 0x1, P5 ;  /* 0x0000001913137211 */ /* 0x000fc600028f0eff */
[----:B------:R-:W-:Y:S04]  /*2f3f0*/  STL [R1+0x1550], R10 ;  /* 0x0015500a01007387 */ /* 0x000fe80000100800 */
[----:B------:R0:W-:Y:S01]  /*2f400*/  STL [R1+0x151c], R20 ;  /* 0x00151c1401007387 */ /* 0x0001e20000100800 */
[----:B------:R-:W-:-:S03]  /*2f410*/  LEA.HI.X.SX32 R18, R18, R25, 0x1, P4 ;  /* 0x0000001912127211 */ /* 0x000fc600020f0eff */
[----:B0-----:R-:W5:Y:S01]  /*2f420*/  LDL.LU R20, [R1+0x10c] ;  /* 0x00010c0001147983 */ /* 0x001f620000300800 */
[----:B------:R-:W-:-:S05]  /*2f430*/  LEA R10, P6, R26, R2, 0x1 ;  /* 0x000000021a0a7211 */ /* 0x000fca00078c08ff */
        /* <DEDUP_REMOVED lines=14> */
[-C--:B------:R-:W-:Y:S02]  /*2f520*/  LEA.HI.X.SX32 R7, R7, R25.reuse, 0x1, P0 ;  /* 0x0000001907077211 */ /* 0x080fe400000f0eff */
[----:B------:R-:W-:Y:S02]  /*2f530*/  LEA.HI.X.SX32 R22, R26, R25, 0x1, P6 ;  /* 0x000000191a167211 */ /* 0x000fe400030f0eff */
[----:B--2---:R-:W-:-:S05]  /*2f540*/  LEA R10, P3, R29, R2, 0x1 ;  /* 0x000000021d0a7211 */ /* 0x004fca00078608ff */
[----:B------:R3:W-:Y:S04]  /*2f550*/  STL [R1+0x1570], R10 ;  /* 0x0015700a01007387 */ /* 0x0007e80000100800 */
[----:B------:R0:W-:Y:S01]  /*2f560*/  STL [R1+0x153c], R16 ;  /* 0x00153c1001007387 */ /* 0x0001e20000100800 */
[----:B---3--:R-:W-:-:S03]  /*2f570*/  LEA R10, P2, R24, R2, 0x1 ;  /* 0x00000002180a7211 */ /* 0x008fc600078408ff */
[----:B0-----:R-:W2:Y:S04]  /*2f580*/  LDL.LU R16, [R1+0xf8] ;  /* 0x0000f80001107983 */ /* 0x001ea80000300800 */
[----:B------:R-:W-:Y:S04]  /*2f590*/  STL [R1+0x1578], R10 ;  /* 0x0015780a01007387 */ /* 0x000fe80000100800 */
[----:B------:R0:W-:Y:S04]  /*2f5a0*/  STL [R1+0x1544], R9 ;  /* 0x0015440901007387 */ /* 0x0001e80000100800 */
[----:B0-----:R-:W3:Y:S01]  /*2f5b0*/  LDL.LU R9, [R1+0xf4] ;  /* 0x0000f40001097983 */ /* 0x001ee20000300800 */
        /* <DEDUP_REMOVED lines=11> */
[----:B------:R0:W-:Y:S04]  /*2f670*/  STL [R1+0x155c], R22 ;  /* 0x00155c1601007387 */ /* 0x0001e80000100800 */
[----:B------:R-:W5:Y:S01]  /*2f680*/  LDL.LU R26, [R1+0xe4] ;  /* 0x0000e400011a7983 */ /* 0x000f620000300800 */
[----:B0-----:R-:W-:Y:S02]  /*2f690*/  LEA.HI.X.SX32 R22, R27, R25, 0x1, P4 ;  /* 0x000000191b167211 */ /* 0x001fe400020f0eff */
[----:B------:R-:W-:-:S05]  /*2f6a0*/  LEA R10, P5, R8, R2, 0x1 ;  /* 0x00000002080a7211 */ /* 0x000fca00078a08ff */
[----:B------:R0:W-:Y:S04]  /*2f6b0*/  STL [R1+0x1598], R10 ;  /* 0x0015980a01007387 */ /* 0x0001e80000100800 */
[----:B------:R1:W-:Y:S04]  /*2f6c0*/  STL [R1+0x1564], R22 ;  /* 0x0015641601007387 */ /* 0x0003e80000100800 */
[----:B------:R-:W5:Y:S01]  /*2f6d0*/  LDL.LU R27, [R1+0xd8] ;  /* 0x0000d800011b7983 */ /* 0x000f620000300800 */
[----:B0-----:R-:W-:Y:S02]  /*2f6e0*/  LEA R10, P4, R14, R2, 0x1 ;  /* 0x000000020e0a7211 */ /* 0x001fe400078808ff */
[----:B-1----:R-:W-:-:S03]  /*2f6f0*/  LEA.HI.X.SX32 R22, R29, R25, 0x1, P3 ;  /* 0x000000191d167211 */ /* 0x002fc600018f0eff */
[----:B------:R-:W-:Y:S04]  /*2f700*/  STL [R1+0x15a0], R10 ;  /* 0x0015a00a01007387 */ /* 0x000fe80000100800 */
[----:B------:R0:W-:Y:S04]  /*2f710*/  STL [R1+0x156c], R22 ;  /* 0x00156c1601007387 */ /* 0x0001e80000100800 */
[----:B------:R-:W5:Y:S01]  /*2f720*/  LDL.LU R29, [R1+0xd4] ;  /* 0x0000d400011d7983 */ /* 0x000f620000300800 */
[----:B0-----:R-:W-:Y:S02]  /*2f730*/  LEA.HI.X.SX32 R22, R24, R25, 0x1, P2 ;  /* 0x0000001918167211 */ /* 0x001fe400010f0eff */
[----:B------:R-:W-:-:S05]  /*2f740*/  LEA R10, P3, R15, R2, 0x1 ;  /* 0x000000020f0a7211 */ /* 0x000fca00078608ff */
[----:B------:R0:W-:Y:S04]  /*2f750*/  STL [R1+0x15a8], R10 ;  /* 0x0015a80a01007387 */ /* 0x0001e80000100800 */
[----:B------:R-:W-:Y:S04]  /*2f760*/  STL [R1+0x1574], R22 ;  /* 0x0015741601007387 */ /* 0x000fe80000100800 */
[----:B------:R-:W5:Y:S01]  /*2f770*/  LDL.LU R24, [R1+0xd0] ;  /* 0x0000d00001187983 */ /* 0x000f620000300800 */
[----:B------:R-:W-:Y:S02]  /*2f780*/  LEA.HI.X.SX32 R5, R5, R25, 0x1, P1 ;  /* 0x0000001905057211 */ /* 0x000fe400008f0eff */
[----:B0-----:R-:W-:-:S05]  /*2f790*/  LEA R10, P2, R20, R2, 0x1 ;  /* 0x00000002140a7211 */ /* 0x001fca00078408ff */
        /* <DEDUP_REMOVED lines=15> */
[----:B------:R0:W-:Y:S04]  /*2f890*/  STL [R1+0x15c8], R10 ;  /* 0x0015c80a01007387 */ /* 0x0001e80000100800 */
[----:B------:R1:W-:Y:S01]  /*2f8a0*/  STL [R1+0x1594], R5 ;  /* 0x0015940501007387 */ /* 0x0003e20000100800 */
[----:B0-----:R-:W-:-:S03]  /*2f8b0*/  LEA.HI.X.SX32 R10, R14, R25, 0x1, P4 ;  /* 0x000000190e0a7211 */ /* 0x001fc600020f0eff */
[----:B-1----:R-:W5:Y:S01]  /*2f8c0*/  LDL.LU R5, [R1+0xbc] ;  /* 0x0000bc0001057983 */ /* 0x002f620000300800 */
[----:B--2---:R-:W-:-:S05]  /*2f8d0*/  LEA R22, P5, R16, R2, 0x1 ;  /* 0x0000000210167211 */ /* 0x004fca00078a08ff */
[----:B------:R-:W-:Y:S04]  /*2f8e0*/  STL [R1+0x15d0], R22 ;  /* 0x0015d01601007387 */ /* 0x000fe80000100800 */
[----:B------:R0:W-:Y:S01]  /*2f8f0*/  STL [R1+0x159c], R10 ;  /* 0x00159c0a01007387 */ /* 0x0001e20000100800 */
[----:B---3--:R-:W-:Y:S02]  /*2f900*/  LEA R14, P4, R9, R2, 0x1 ;  /* 0x00000002090e7211 */ /* 0x008fe400078808ff */
[-C--:B0-----:R-:W-:Y:S02]  /*2f910*/  LEA.HI.X.SX32 R10, R15, R25.reuse, 0x1, P3 ;  /* 0x000000190f0a7211 */ /* 0x081fe400018f0eff */
[----:B------:R-:W2:Y:S04]  /*2f920*/  LDL.LU R15, [R1+0xb0] ;  /* 0x0000b000010f7983 */ /* 0x000ea80000300800 */
[----:B------:R0:W-:Y:S04]  /*2f930*/  STL [R1+0x15d8], R14 ;  /* 0x0015d80e01007387 */ /* 0x0001e80000100800 */
[----:B------:R1:W-:Y:S04]  /*2f940*/  STL [R1+0x15a4], R10 ;  /* 0x0015a40a01007387 */ /* 0x0003e80000100800 */
[----:B0-----:R-:W3:Y:S01]  /*2f950*/  LDL.LU R14, [R1+0xac] ;  /* 0x0000ac00010e7983 */ /* 0x001ee20000300800 */
[----:B-1----:R-:W-:-:S02]  /*2f960*/  LEA.HI.X.SX32 R10, R20, R25, 0x1, P2 ;  /* 0x00000019140a7211 */ /* 0x002fc400010f0eff */
[----:B----4-:R-:W-:-:S05]  /*2f970*/  LEA R22, P3, R7, R2, 0x1 ;  /* 0x0000000207167211 */ /* 0x010fca00078608ff */
[----:B------:R-:W-:Y:S04]  /*2f980*/  STL [R1+0x15e0], R22 ;  /* 0x0015e01601007387 */ /* 0x000fe80000100800 */
[----:B------:R0:W-:Y:S04]  /*2f990*/  STL [R1+0x15ac], R10 ;  /* 0x0015ac0a01007387 */ /* 0x0001e80000100800 */
[----:B------:R-:W4:Y:S01]  /*2f9a0*/  LDL.LU R20, [R1+0xa8] ;  /* 0x0000a80001147983 */ /* 0x000f220000300800 */
[----:B0-----:R-:W-:Y:S02]  /*2f9b0*/  LEA.HI.X.SX32 R10, R19, R25, 0x1, P1 ;  /* 0x00000019130a7211 */ /* 0x001fe400008f0eff */
[----:B-----5:R-:W-:-:S05]  /*2f9c0*/  LEA R22, P2, R13, R2, 0x1 ;  /* 0x000000020d167211 */ /* 0x020fca00078408ff */
[----:B------:R0:W-:Y:S04]  /*2f9d0*/  STL [R1+0x15e8], R22 ;  /* 0x0015e81601007387 */ /* 0x0001e80000100800 */
[----:B------:R1:W-:Y:S04]  /*2f9e0*/  STL [R1+0x15b4], R10 ;  /* 0x0015b40a01007387 */ /* 0x0003e80000100800 */
[----:B------:R-:W5:Y:S01]  /*2f9f0*/  LDL.LU R19, [R1+0xa4] ;  /* 0x0000a40001137983 */ /* 0x000f620000300800 */
[----:B0-----:R-:W-:Y:S02]  /*2fa00*/  LEA R22, P1, R26, R2, 0x1 ;  /* 0x000000021a167211 */ /* 0x001fe400078208ff */
[----:B-1----:R-:W-:-:S03]  /*2fa10*/  LEA.HI.X.SX32 R10, R18, R25, 0x1, P0 ;  /* 0x00000019120a7211 */ /* 0x002fc600000f0eff */
[----:B------:R-:W-:Y:S04]  /*2fa20*/  STL [R1+0x15f0], R22 ;  /* 0x0015f01601007387 */ /* 0x000fe80000100800 */
[----:B------:R-:W-:Y:S01]  /*2fa30*/  STL [R1+0x15bc], R10 ;  /* 0x0015bc0a01007387 */ /* 0x000fe20000100800 */
[----:B------:R-:W-:-:S05]  /*2fa40*/  LEA R18, P0, R27, R2, 0x1 ;  /* 0x000000021b127211 */ /* 0x000fca00078008ff */
[----:B------:R0:W-:Y:S01]  /*2fa50*/  STL [R1+0x15f8], R18 ;  /* 0x0015f81201007387 */ /* 0x0001e20000100800 */
[----:B------:R-:W-:-:S03]  /*2fa60*/  LEA.HI.X.SX32 R17, R17, R25, 0x1, P6 ;  /* 0x0000001911117211 */ /* 0x000fc600030f0eff */
[----:B0-----:R-:W5:Y:S01]  /*2fa70*/  LDL.LU R18, [R1+0xa0] ;  /* 0x0000a00001127983 */ /* 0x001f620000300800 */
[----:B------:R-:W-:-:S03]  /*2fa80*/  LEA R10, P6, R29, R2, 0x1 ;  /* 0x000000021d0a7211 */ /* 0x000fc600078c08ff */
[----:B------:R0:W-:Y:S04]  /*2fa90*/  STL [R1+0x15c4], R17 ;  /* 0x0015c41101007387 */ /* 0x0001e80000100800 */
[----:B------:R1:W-:Y:S04]  /*2faa0*/  STL [R1+0x1600], R10 ;  /* 0x0016000a01007387 */ /* 0x0003e80000100800 */
[----:B0-----:R-:W5:Y:S01]  /*2fab0*/  LDL.LU R17, [R1+0x9c] ;  /* 0x00009c0001117983 */ /* 0x001f620000300800 */
[-C--:B------:R-:W-:Y:S02]  /*2fac0*/  LEA.HI.X.SX32 R16, R16, R25.reuse, 0x1, P5 ;  /* 0x0000001910107211 */ /* 0x080fe400028f0eff */
[----:B------:R-:W-:-:S03]  /*2fad0*/  LEA.HI.X.SX32 R9, R9, R25, 0x1, P4 ;  /* 0x0000001909097211 */ /* 0x000fc600020f0eff */
[----:B------:R0:W-:Y:S01]  /*2fae0*/  STL [R1+0x15cc], R16 ;  /* 0x0015cc1001007387 */ /* 0x0001e20000100800 */
[----:B-1----:R-:W-:-:S03]  /*2faf0*/  LEA R10, P5, R24, R2, 0x1 ;  /* 0x00000002180a7211 */ /* 0x002fc600078a08ff */
[----:B0-----:R-:W5:Y:S04]  /*2fb00*/  LDL.LU R16, [R1+0x94] ;  /* 0x0000940001107983 */ /* 0x001f680000300800 */
[----:B------:R-:W-:Y:S04]  /*2fb10*/  STL [R1+0x1608], R10 ;  /* 0x0016080a01007387 */ /* 0x000fe80000100800 */
[----:B------:R0:W-:Y:S04]  /*2fb20*/  STL [R1+0x15d4], R9 ;  /* 0x0015d40901007387 */ /* 0x0001e80000100800 */
[----:B0-----:R-:W5:Y:S01]  /*2fb30*/  LDL.LU R9, [R1+0x90] ;  /* 0x0000900001097983 */ /* 0x001f620000300800 */
[----:B------:R-:W-:-:S02]  /*2fb40*/  LEA.HI.X.SX32 R7, R7, R25, 0x1, P3 ;  /* 0x0000001907077211 */ /* 0x000fc400018f0eff */
[----:B------:R-:W-:-:S05]  /*2fb50*/  LEA R10, P4, R12, R2, 0x1 ;  /* 0x000000020c0a7211 */ /* 0x000fca00078808ff */
[----:B------:R0:W-:Y:S04]  /*2fb60*/  STL [R1+0x1610], R10 ;  /* 0x0016100a01007387 */ /* 0x0001e80000100800 */
[----:B------:R1:W-:Y:S01]  /*2fb70*/  STL [R1+0x15dc], R7 ;  /* 0x0015dc0701007387 */ /* 0x0003e20000100800 */
[----:B0-----:R-:W-:-:S03]  /*2fb80*/  LEA.HI.X.SX32 R10, R13, R25, 0x1, P2 ;  /* 0x000000190d0a7211 */ /* 0x001fc600010f0eff */
[----:B-1----:R-:W5:Y:S01]  /*2fb90*/  LDL.LU R7, [R1+0x8c] ;  /* 0x00008c0001077983 */ /* 0x002f620000300800 */
[----:B------:R-:W-:-:S05]  /*2fba0*/  LEA R22, P3, R6, R2, 0x1 ;  /* 0x0000000206167211 */ /* 0x000fca00078608ff */
[----:B------:R0:W-:Y:S04]  /*2fbb0*/  STL [R1+0x1618], R22 ;  /* 0x0016181601007387 */ /* 0x0001e80000100800 */
[----:B------:R-:W5:Y:S04]  /*2fbc0*/  LDL.LU R13, [R1+0x88] ;  /* 0x00008800010d7983 */ /* 0x000f680000300800 */
[----:B------:R1:W-:Y:S01]  /*2fbd0*/  STL [R1+0x15e4], R10 ;  /* 0x0015e40a01007387 */ /* 0x0003e20000100800 */
[----:B0-----:R-:W-:Y:S02]  /*2fbe0*/  LEA R22, P2, R8, R2, 0x1 ;  /* 0x0000000208167211 */ /* 0x001fe400078408ff */
[----:B-1----:R-:W-:-:S03]  /*2fbf0*/  LEA.HI.X.SX32 R10, R26, R25, 0x1, P1 ;  /* 0x000000191a0a7211 */ /* 0x002fc600008f0eff */
[----:B------:R0:W-:Y:S04]  /*2fc00*/  STL [R1+0x1620], R22 ;  /* 0x0016201601007387 */ /* 0x0001e80000100800 */
[----:B------:R-:W5:Y:S04]  /*2fc10*/  LDL.LU R26, [R1+0x84] ;  /* 0x00008400011a7983 */ /* 0x000f680000300800 */
[----:B------:R1:W-:Y:S01]  /*2fc20*/  STL [R1+0x15ec], R10 ;  /* 0x0015ec0a01007387 */ /* 0x0003e20000100800 */
[----:B0-----:R-:W-:Y:S02]  /*2fc30*/  LEA R22, P1, R5, R2, 0x1 ;  /* 0x0000000205167211 */ /* 0x001fe400078208ff */
[----:B-1----:R-:W-:-:S03]  /*2fc40*/  LEA.HI.X.SX32 R10, R27, R25, 0x1, P0 ;  /* 0x000000191b0a7211 */ /* 0x002fc600000f0eff */
[----:B------:R-:W-:Y:S04]  /*2fc50*/  STL [R1+0x1628], R22 ;  /* 0x0016281601007387 */ /* 0x000fe80000100800 */
[----:B------:R-:W5:Y:S04]  /*2fc60*/  LDL.LU R27, [R1+0x80] ;  /* 0x00008000011b7983 */ /* 0x000f680000300800 */
[----:B------:R0:W-:Y:S02]  /*2fc70*/  STL [R1+0x15f4], R10 ;  /* 0x0015f40a01007387 */ /* 0x0001e40000100800 */
[----:B0-----:R-:W-:-:S02]  /*2fc80*/  LEA.HI.X.SX32 R10, R29, R25, 0x1, P6 ;  /* 0x000000191d0a7211 */ /* 0x001fc400030f0eff */
[----:B--2---:R-:W-:-:S05]  /*2fc90*/  LEA R22, P0, R15, R2, 0x1 ;  /* 0x000000020f167211 */ /* 0x004fca00078008ff */
[----:B------:R3:W-:Y:S04]  /*2fca0*/  STL [R1+0x1630], R22 ;  /* 0x0016301601007387 */ /* 0x0007e80000100800 */
[----:B------:R-:W2:Y:S01]  /*2fcb0*/  LDL.LU R29, [R1+0x7c] ;  /* 0x00007c00011d7983 */ /* 0x000ea20000300800 */
[----:B---3--:R-:W-:-:S03]  /*2fcc0*/  LEA R22, P6, R14, R2, 0x1 ;  /* 0x000000020e167211 */ /* 0x008fc600078c08ff */
[----:B------:R0:W-:Y:S04]  /*2fcd0*/  STL [R1+0x15fc], R10 ;  /* 0x0015fc0a01007387 */ /* 0x0001e80000100800 */
[----:B------:R1:W-:Y:S01]  /*2fce0*/  STL [R1+0x1638], R22 ;  /* 0x0016381601007387 */ /* 0x0003e20000100800 */
[----:B0-----:R-:W-:-:S03]  /*2fcf0*/  LEA.HI.X.SX32 R10, R24, R25, 0x1, P5 ;  /* 0x00000019180a7211 */ /* 0x001fc600028f0eff */
[----:B-1----:R-:W3:Y:S04]  /*2fd00*/  LDL.LU R22, [R1+0x78] ;  /* 0x0000780001167983 */ /* 0x002ee80000300800 */
[----:B------:R0:W-:Y:S02]  /*2fd10*/  STL [R1+0x1604], R10 ;  /* 0x0016040a01007387 */ /* 0x0001e40000100800 */
[----:B0-----:R-:W-:Y:S02]  /*2fd20*/  LEA.HI.X.SX32 R10, R12, R25, 0x1, P4 ;  /* 0x000000190c0a7211 */ /* 0x001fe400020f0eff */
[----:B----4-:R-:W-:-:S05]  /*2fd30*/  LEA R23, P5, R20, R2, 0x1 ;  /* 0x0000000214177211 */ /* 0x010fca00078a08ff */
[----:B------:R5:W-:Y:S04]  /*2fd40*/  STL [R1+0x1640], R23 ;  /* 0x0016401701007387 */ /* 0x000be80000100800 */
[----:B------:R-:W4:Y:S04]  /*2fd50*/  LDL.LU R12, [R1+0x74] ;  /* 0x00007400010c7983 */ /* 0x000f280000300800 */
[----:B------:R0:W-:Y:S01]  /*2fd60*/  STL [R1+0x160c], R10 ;  /* 0x00160c0a01007387 */ /* 0x0001e20000100800 */
[----:B-----5:R-:W-:Y:S02]  /*2fd70*/  LEA R23, P4, R19, R2, 0x1 ;  /* 0x0000000213177211 */ /* 0x020fe400078808ff */
[----:B0-----:R-:W-:-:S03]  /*2fd80*/  LEA.HI.X.SX32 R10, R6, R25, 0x1, P3 ;  /* 0x00000019060a7211 */ /* 0x001fc600018f0eff */
[----:B------:R0:W-:Y:S04]  /*2fd90*/  STL [R1+0x1648], R23 ;  /* 0x0016481701007387 */ /* 0x0001e80000100800 */
[----:B------:R-:W5:Y:S04]  /*2fda0*/  LDL.LU R6, [R1+0x70] ;  /* 0x0000700001067983 */ /* 0x000f680000300800 */
[----:B------:R1:W-:Y:S01]  /*2fdb0*/  STL [R1+0x1614], R10 ;  /* 0x0016140a01007387 */ /* 0x0003e20000100800 */
[----:B0-----:R-:W-:Y:S02]  /*2fdc0*/  LEA.HI.X.SX32 R23, R8, R25, 0x1, P2 ;  /* 0x0000001908177211 */ /* 0x001fe400010f0eff */
[----:B------:R-:W-:-:S05]  /*2fdd0*/  LEA R24, P3, R18, R2, 0x1 ;  /* 0x0000000212187211 */ /* 0x000fca00078608ff */
[----:B------:R-:W-:Y:S04]  /*2fde0*/  STL [R1+0x1650], R24 ;  /* 0x0016501801007387 */ /* 0x000fe80000100800 */
[----:B------:R-:W5:Y:S04]  /*2fdf0*/  LDL.LU R8, [R1+0x6c] ;  /* 0x00006c0001087983 */ /* 0x000f680000300800 */
[----:B------:R0:W-:Y:S01]  /*2fe00*/  STL [R1+0x161c], R23 ;  /* 0x00161c1701007387 */ /* 0x0001e20000100800 */
[----:B-1----:R-:W-:Y:S02]  /*2fe10*/  LEA R10, P2, R17, R2, 0x1 ;  /* 0x00000002110a7211 */ /* 0x002fe400078408ff */
[----:B0-----:R-:W-:-:S03]  /*2fe20*/  LEA.HI.X.SX32 R23, R5, R25, 0x1, P1 ;  /* 0x0000001905177211 */ /* 0x001fc600008f0eff */
[----:B------:R0:W-:Y:S01]  /*2fe30*/  STL [R1+0x1658], R10 ;  /* 0x0016580a01007387 */ /* 0x0001e20000100800 */
[----:B------:R-:W-:-:S03]  /*2fe40*/  LEA.HI.X.SX32 R5, R15, R25, 0x1, P0 ;  /* 0x000000190f057211 */ /* 0x000fc600000f0eff */
[----:B------:R1:W-:Y:S04]  /*2fe50*/  STL [R1+0x1624], R23 ;  /* 0x0016241701007387 */ /* 0x0003e80000100800 */
[----:B------:R-:W5:Y:S01]  /*2fe60*/  LDL.LU R15, [R1+0x58] ;  /* 0x00005800010f7983 */ /* 0x000f620000300800 */
[----:B0-----:R-:W-:-:S05]  /*2fe70*/  LEA R10, P1, R16, R2, 0x1 ;  /* 0x00000002100a7211 */ /* 0x001fca00078208ff */
[----:B------:R-:W-:Y:S04]  /*2fe80*/  STL [R1+0x1660], R10 ;  /* 0x0016600a01007387 */ /* 0x000fe80000100800 */
[----:B------:R-:W-:Y:S01]  /*2fe90*/  STL [R1+0x162c], R5 ;  /* 0x00162c0501007387 */ /* 0x000fe20000100800 */
[----:B-1----:R-:W-:-:S05]  /*2fea0*/  LEA R23, P0, R9, R2, 0x1 ;  /* 0x0000000209177211 */ /* 0x002fca00078008ff */
[----:B------:R0:W-:Y:S04]  /*2feb0*/  STL [R1+0x1668], R23 ;  /* 0x0016681701007387 */ /* 0x0001e80000100800 */
[----:B0-----:R-:W5:Y:S01]  /*2fec0*/  LDL.LU R23, [R1+0x54] ;  /* 0x0000540001177983 */ /* 0x001f620000300800 */
[-C--:B------:R-:W-:Y:S02]  /*2fed0*/  LEA.HI.X.SX32 R10, R14, R25.reuse, 0x1, P6 ;  /* 0x000000190e0a7211 */ /* 0x080fe400030f0eff */
[----:B------:R-:W-:-:S03]  /*2fee0*/  LEA.HI.X.SX32 R14, R20, R25, 0x1, P5 ;  /* 0x00000019140e7211 */ /* 0x000fc600028f0eff */
[----:B------:R0:W-:Y:S01]  /*2fef0*/  STL [R1+0x1634], R10 ;  /* 0x0016340a01007387 */ /* 0x0001e20000100800 */
[----:B------:R-:W-:-:S05]  /*2ff00*/  LEA R5, P6, R7, R2, 0x1 ;  /* 0x0000000207057211 */ /* 0x000fca00078c08ff */
[----:B------:R1:W-:Y:S01]  /*2ff10*/  STL [R1+0x1670], R5 ;  /* 0x0016700501007387 */ /* 0x0003e20000100800 */
[----:B0-----:R-:W-:-:S03]  /*2ff20*/  LEA R10, P5, R13, R2, 0x1 ;  /* 0x000000020d0a7211 */ /* 0x001fc600078a08ff */
[----:B------:R0:W-:Y:S01]  /*2ff30*/  STL [R1+0x163c], R14 ;  /* 0x00163c0e01007387 */ /* 0x0001e20000100800 */
[----:B-1----:R-:W-:-:S03]  /*2ff40*/  LEA.HI.X.SX32 R5, R19, R25, 0x1, P4 ;  /* 0x0000001913057211 */ /* 0x002fc600020f0eff */
[----:B------:R-:W5:Y:S04]  /*2ff50*/  LDL.LU R24, [R1+0x50] ;  /* 0x0000500001187983 */ /* 0x000f680000300800 */
[----:B------:R-:W-:Y:S01]  /*2ff60*/  STL [R1+0x1678], R10 ;  /* 0x0016780a01007387 */ /* 0x000fe20000100800 */
[----:B0-----:R-:W-:-:S03]  /*2ff70*/  LEA.HI.X.SX32 R14, R18, R25, 0x1, P3 ;  /* 0x00000019120e7211 */ /* 0x001fc600018f0eff */
[----:B------:R0:W-:Y:S01]  /*2ff80*/  STL [R1+0x1644], R5 ;  /* 0x0016440501007387 */ /* 0x0001e20000100800 */
[----:B------:R-:W-:-:S03]  /*2ff90*/  LEA.HI.X.SX32 R17, R17, R25, 0x1, P2 ;  /* 0x0000001911117211 */ /* 0x000fc600010f0eff */
[----:B0-----:R-:W5:Y:S01]  /*2ffa0*/  LDL.LU R5, [R1+0x4c] ;  /* 0x00004c0001057983 */ /* 0x001f620000300800 */
[----:B------:R-:W-:-:S05]  /*2ffb0*/  LEA R10, P4, R26, R2, 0x1 ;  /* 0x000000021a0a7211 */ /* 0x000fca00078808ff */
[----:B------:R0:W-:Y:S04]  /*2ffc0*/  STL [R1+0x1680], R10 ;  /* 0x0016800a01007387 */ /* 0x0001e80000100800 */
[----:B------:R1:W-:Y:S01]  /*2ffd0*/  STL [R1+0x164c], R14 ;  /* 0x00164c0e01007387 */ /* 0x0003e20000100800 */
[-C--:B------:R-:W-:Y:S02]  /*2ffe0*/  LEA.HI.X.SX32 R16, R16, R25.reuse, 0x1, P1 ;  /* 0x0000001910107211 */ /* 0x080fe400008f0eff */
[----:B0-----:R-:W-:Y:S01]  /*2fff0*/  LEA R10, P3, R27, R2, 0x1 ;  /* 0x000000021b0a7211 */ /* 0x001fe200078608ff */
[----:B-1----:R-:W5:Y:S04]  /*30000*/  LDL.LU R14, [R1+0x48] ;  /* 0x00004800010e7983 */ /* 0x002f680000300800 */
[----:B------:R2:W-:Y:S04]  /*30010*/  STL [R1+0x1688], R10 ;  /* 0x0016880a01007387 */ /* 0x0005e80000100800 */
[----:B------:R-:W5:Y:S04]  /*30020*/  LDL.LU R20, [R1+0x44] ;  /* 0x0000440001147983 */ /* 0x000f680000300800 */
[----:B------:R-:W-:Y:S01]  /*30030*/  STL [R1+0x1654], R17 ;  /* 0x0016541101007387 */ /* 0x000fe20000100800 */
[----:B------:R-:W-:-:S02]  /*30040*/  LEA.HI.X.SX32 R9, R9, R25, 0x1, P0 ;  /* 0x0000001909097211 */ /* 0x000fc400000f0eff */
[----:B--2---:R-:W-:-:S05]  /*30050*/  LEA R10, P2, R29, R2, 0x1 ;  /* 0x000000021d0a7211 */ /* 0x004fca00078408ff */
[----:B------:R3:W-:Y:S04]  /*30060*/  STL [R1+0x1690], R10 ;  /* 0x0016900a01007387 */ /* 0x0007e80000100800 */
[----:B------:R-:W-:Y:S04]  /*30070*/  STL [R1+0x165c], R16 ;  /* 0x00165c1001007387 */ /* 0x000fe80000100800 */
[----:B------:R-:W2:Y:S01]  /*30080*/  LDL.LU R19, [R1+0x40] ;  /* 0x0000400001137983 */ /* 0x000ea20000300800 */
[----:B---3--:R-:W-:-:S05]  /*30090*/  LEA R10, P1, R22, R2, 0x1 ;  /* 0x00000002160a7211 */ /* 0x008fca00078208ff */
[----:B------:R-:W-:Y:S04]  /*300a0*/  STL [R1+0x1698], R10 ;  /* 0x0016980a01007387 */ /* 0x000fe80000100800 */
[----:B------:R0:W-:Y:S02]  /*300b0*/  STL [R1+0x1664], R9 ;  /* 0x0016640901007387 */ /* 0x0001e40000100800 */
[----:B0-----:R-:W-:Y:S02]  /*300c0*/  LEA.HI.X.SX32 R9, R7, R25, 0x1, P6 ;  /* 0x0000001907097211 */ /* 0x001fe400030f0eff */
[----:B----4-:R-:W-:-:S05]  /*300d0*/  LEA R10, P0, R12, R2, 0x1 ;  /* 0x000000020c0a7211 */ /* 0x010fca00078008ff */
[----:B------:R-:W-:Y:S04]  /*300e0*/  STL [R1+0x16a0], R10 ;  /* 0x0016a00a01007387 */ /* 0x000fe80000100800 */
[----:B------:R-:W3:Y:S04]  /*300f0*/  LDL.LU R18, [R1+0x3c] ;  /* 0x00003c0001127983 */ /* 0x000ee80000300800 */
[----:B------:R0:W-:Y:S01]  /*30100*/  STL [R1+0x166c], R9 ;  /* 0x00166c0901007387 */ /* 0x0001e20000100800 */
[----:B-----5:R-:W-:Y:S02]  /*30110*/  LEA R7, P6, R6, R2, 0x1 ;  /* 0x0000000206077211 */ /* 0x020fe400078c08ff */
[----:B0-----:R-:W-:-:S03]  /*30120*/  LEA.HI.X.SX32 R9, R13, R25, 0x1, P5 ;  /* 0x000000190d097211 */ /* 0x001fc600028f0eff */
[----:B------:R-:W-:Y:S04]  /*30130*/  STL [R1+0x16a8], R7 ;  /* 0x0016a80701007387 */ /* 0x000fe80000100800 */
[----:B------:R-:W4:Y:S04]  /*30140*/  LDL.LU R13, [R1+0x38] ;  /* 0x00003800010d7983 */ /* 0x000f280000300800 */
[----:B------:R0:W-:Y:S04]  /*30150*/  STL [R1+0x1674], R9 ;  /* 0x0016740901007387 */ /* 0x0001e80000100800 */
[----:B------:R-:W5:Y:S01]  /*30160*/  LDL.LU R17, [R1+0x34] ;  /* 0x0000340001117983 */ /* 0x000f620000300800 */
[----:B0-----:R-:W-:-:S02]  /*30170*/  LEA.HI.X.SX32 R9, R26, R25, 0x1, P4 ;  /* 0x000000191a097211 */ /* 0x001fc400020f0eff */
[----:B------:R-:W-:-:S05]  /*30180*/  LEA R7, P5, R8, R2, 0x1 ;  /* 0x0000000208077211 */ /* 0x000fca00078a08ff */
[----:B------:R-:W-:Y:S04]  /*30190*/  STL [R1+0x16b0], R7 ;  /* 0x0016b00701007387 */ /* 0x000fe80000100800 */
[----:B------:R-:W5:Y:S04]  /*301a0*/  LDL.LU R16, [R1+0x30] ;  /* 0x0000300001107983 */ /* 0x000f680000300800 */
[----:B------:R0:W-:Y:S04]  /*301b0*/  STL [R1+0x167c], R9 ;  /* 0x00167c0901007387 */ /* 0x0001e80000100800 */
[----:B0-----:R-:W5:Y:S01]  /*301c0*/  LDL.LU R9, [R1+0x2c] ;  /* 0x00002c0001097983 */ /* 0x001f620000300800 */
[----:B------:R-:W-:-:S02]  /*301d0*/  LEA R7, P4, R15, R2, 0x1 ;  /* 0x000000020f077211 */ /* 0x000fc400078808ff */
[----:B------:R-:W-:-:S03]  /*301e0*/  LEA.HI.X.SX32 R26, R27, R25, 0x1, P3 ;  /* 0x000000191b1a7211 */ /* 0x000fc600018f0eff */
[----:B------:R0:W-:Y:S04]  /*301f0*/  STL [R1+0x16b8], R7 ;  /* 0x0016b80701007387 */ /* 0x0001e80000100800 */
[----:B0-----:R-:W5:Y:S04]  /*30200*/  LDL.LU R7, [R1+0x28] ;  /* 0x0000280001077983 */ /* 0x001f680000300800 */
[----:B------:R0:W-:Y:S04]  /*30210*/  STL [R1+0x1684], R26 ;  /* 0x0016841a01007387 */ /* 0x0001e80000100800 */
[----:B0-----:R-:W5:Y:S01]  /*30220*/  LDL.LU R26, [R1+0x24] ;  /* 0x00002400011a7983 */ /* 0x001f620000300800 */
[----:B------:R-:W-:-:S02]  /*30230*/  LEA R10, P3, R23, R2, 0x1 ;  /* 0x00000002170a7211 */ /* 0x000fc400078608ff */
[----:B------:R-:W-:-:S03]  /*30240*/  LEA.HI.X.SX32 R29, R29, R25, 0x1, P2 ;  /* 0x000000191d1d7211 */ /* 0x000fc600010f0eff */
[----:B------:R-:W-:Y:S04]  /*30250*/  STL [R1+0x16c0], R10 ;  /* 0x0016c00a01007387 */ /* 0x000fe80000100800 */
[----:B------:R-:W5:Y:S04]  /*30260*/  LDL.LU R27, [R1+0x20] ;  /* 0x00002000011b7983 */ /* 0x000f680000300800 */
[----:B------:R0:W-:Y:S04]  /*30270*/  STL [R1+0x168c], R29 ;  /* 0x00168c1d01007387 */ /* 0x0001e80000100800 */
[----:B0-----:R-:W5:Y:S01]  /*30280*/  LDL.LU R29, [R1+0x1c] ;  /* 0x00001c00011d7983 */ /* 0x001f620000300800 */
[----:B------:R-:W-:-:S02]  /*30290*/  LEA.HI.X.SX32 R22, R22, R25, 0x1, P1 ;  /* 0x0000001916167211 */ /* 0x000fc400008f0eff */
[----:B------:R-:W-:-:S05]  /*302a0*/  LEA R10, P2, R24, R2, 0x1 ;  /* 0x00000002180a7211 */ /* 0x000fca00078408ff */
[----:B------:R0:W-:Y:S04]  /*302b0*/  STL [R1+0x16c8], R10 ;  /* 0x0016c80a01007387 */ /* 0x0001e80000100800 */
[----:B------:R1:W-:Y:S01]  /*302c0*/  STL [R1+0x1694], R22 ;  /* 0x0016941601007387 */ /* 0x0003e20000100800 */
[----:B0-----:R-:W-:Y:S02]  /*302d0*/  LEA R10, P1, R5, R2, 0x1 ;  /* 0x00000002050a7211 */ /* 0x001fe400078208ff */
[----:B-1----:R-:W-:-:S03]  /*302e0*/  LEA.HI.X.SX32 R22, R12, R25, 0x1, P0 ;  /* 0x000000190c167211 */ /* 0x002fc600000f0eff */
[----:B------:R0:W-:Y:S04]  /*302f0*/  STL [R1+0x16d0], R10 ;  /* 0x0016d00a01007387 */ /* 0x0001e80000100800 */
[----:B------:R1:W-:Y:S01]  /*30300*/  STL [R1+0x169c], R22 ;  /* 0x00169c1601007387 */ /* 0x0003e20000100800 */
[----:B0-----:R-:W-:-:S03]  /*30310*/  LEA.HI.X.SX32 R10, R6, R25, 0x1, P6 ;  /* 0x00000019060a7211 */ /* 0x001fc600030f0eff */
[----:B------:R-:W5:Y:S01]  /*30320*/  LDL.LU R6, [R1+0x18] ;  /* 0x0000180001067983 */ /* 0x000f620000300800 */
[----:B------:R-:W-:-:S05]  /*30330*/  LEA R12, P0, R14, R2, 0x1 ;  /* 0x000000020e0c7211 */ /* 0x000fca00078008ff */
[----:B------:R0:W-:Y:S01]  /*30340*/  STL [R1+0x16d8], R12 ;  /* 0x0016d80c01007387 */ /* 0x0001e20000100800 */
[----:B-1----:R-:W-:-:S03]  /*30350*/  LEA R22, P6, R20, R2, 0x1 ;  /* 0x0000000214167211 */ /* 0x002fc600078c08ff */
[----:B------:R1:W-:Y:S01]  /*30360*/  STL [R1+0x16a4], R10 ;  /* 0x0016a40a01007387 */ /* 0x0003e20000100800 */
[----:B0-----:R-:W-:-:S03]  /*30370*/  LEA.HI.X.SX32 R12, R8, R25, 0x1, P5 ;  /* 0x00000019080c7211 */ /* 0x001fc600028f0eff */
[----:B-1----:R-:W5:Y:S04]  /*30380*/  LDL.LU R10, [R1+0x10] ;  /* 0x00001000010a7983 */ /* 0x002f680000300800 */
[----:B------:R-:W-:Y:S04]  /*30390*/  STL [R1+0x16e0], R22 ;  /* 0x0016e01601007387 */ /* 0x000fe80000100800 */
[----:B------:R-:W5:Y:S04]  /*303a0*/  LDL.LU R8, [R1+0xc] ;  /* 0x00000c0001087983 */ /* 0x000f680000300800 */
[----:B------:R0:W-:Y:S04]  /*303b0*/  STL [R1+0x16ac], R12 ;  /* 0x0016ac0c01007387 */ /* 0x0001e80000100800 */
[----:B0-----:R-:W5:Y:S01]  /*303c0*/  LDL.LU R12, [R1+0x8] ;  /* 0x00000800010c7983 */ /* 0x001f620000300800 */
[----:B------:R-:W-:-:S02]  /*303d0*/  LEA.HI.X.SX32 R23, R23, R25, 0x1, P3 ;  /* 0x0000001917177211 */ /* 0x000fc400018f0eff */
[----:B--2---:R-:W-:-:S05]  /*303e0*/  LEA R22, P5, R19, R2, 0x1 ;  /* 0x0000000213167211 */ /* 0x004fca00078a08ff */
[----:B------:R0:W-:Y:S02]  /*303f0*/  STL [R1+0x16e8], R22 ;  /* 0x0016e81601007387 */ /* 0x0001e40000100800 */
[-C--:B0-----:R-:W-:Y:S02]  /*30400*/  LEA.HI.X.SX32 R22, R15, R25.reuse, 0x1, P4 ;  /* 0x000000190f167211 */ /* 0x081fe400020f0eff */
[----:B------:R-:W2:Y:S04]  /*30410*/  LDL.LU R15, [R1+0x4] ;  /* 0x00000400010f7983 */ /* 0x000ea80000300800 */
[----:B------:R3:W-:Y:S01]  /*30420*/  STL [R1+0x16b4], R22 ;  /* 0x0016b41601007387 */ /* 0x0007e20000100800 */
[-C--:B------:R-:W-:Y:S02]  /*30430*/  LEA.HI.X.SX32 R24, R24, R25.reuse, 0x1, P2 ;  /* 0x0000001918187211 */ /* 0x080fe400010f0eff */
[----:B------:R-:W-:-:S02]  /*30440*/  LEA.HI.X.SX32 R5, R5, R25, 0x1, P1 ;  /* 0x0000001905057211 */ /* 0x000fc400008f0eff */
[-C--:B------:R-:W-:Y:S02]  /*30450*/  LEA.HI.X.SX32 R14, R14, R25.reuse, 0x1, P0 ;  /* 0x000000190e0e7211 */ /* 0x080fe400000f0eff */
[----:B------:R-:W-:Y:S02]  /*30460*/  LEA.HI.X.SX32 R20, R20, R25, 0x1, P6 ;  /* 0x0000001914147211 */ /* 0x000fe400030f0eff */
[----:B---3--:R-:W-:-:S05]  /*30470*/  LEA R22, P4, R18, R2, 0x1 ;  /* 0x0000000212167211 */ /* 0x008fca00078808ff */
[----:B------:R0:W-:Y:S04]  /*30480*/  STL [R1+0x16f0], R22 ;  /* 0x0016f01601007387 */ /* 0x0001e80000100800 */
[----:B0-----:R-:W3:Y:S04]  /*30490*/  LDL.LU R22, [R1+0x1930] ;  /* 0x0019300001167983 */ /* 0x001ee80000300800 */
[----:B------:R4:W-:Y:S02]  /*304a0*/  STL [R1+0x16bc], R23 ;  /* 0x0016bc1701007387 */ /* 0x0009e40000100800 */
[----:B----4-:R-:W-:-:S05]  /*304b0*/  LEA R23, P3, R13, R2, 0x1 ;  /* 0x000000020d177211 */ /* 0x010fca00078608ff */
[----:B------:R0:W-:Y:S04]  /*304c0*/  STL [R1+0x16f8], R23 ;  /* 0x0016f81701007387 */ /* 0x0001e80000100800 */
[----:B0-----:R-:W4:Y:S04]  /*304d0*/  LDL.LU R23, [R1+0x192c] ;  /* 0x00192c0001177983 */ /* 0x001f280000300800 */
[----:B------:R5:W-:Y:S02]  /*304e0*/  STL [R1+0x16c4], R24 ;  /* 0x0016c41801007387 */ /* 0x000be40000100800 */
[----:B-----5:R-:W-:-:S05]  /*304f0*/  LEA R24, P2, R17, R2, 0x1 ;  /* 0x0000000211187211 */ /* 0x020fca00078408ff */
[----:B------:R0:W-:Y:S04]  /*30500*/  STL [R1+0x1700], R24 ;  /* 0x0017001801007387 */ /* 0x0001e80000100800 */
[----:B0-----:R-:W5:Y:S04]  /*30510*/  LDL.LU R24, [R1+0x1928] ;  /* 0x0019280001187983 */ /* 0x001f680000300800 */
[----:B------:R0:W-:Y:S02]  /*30520*/  STL [R1+0x16cc], R5 ;  /* 0x0016cc0501007387 */ /* 0x0001e40000100800 */
[----:B0-----:R-:W-:-:S05]  /*30530*/  LEA R5, P1, R16, R2, 0x1 ;  /* 0x0000000210057211 */ /* 0x001fca00078208ff */
[----:B------:R0:W-:Y:S04]  /*30540*/  STL [R1+0x1708], R5 ;  /* 0x0017080501007387 */ /* 0x0001e80000100800 */
[----:B0-----:R-:W2:Y:S04]  /*30550*/  LDL.LU R5, [R1+0x1924] ;  /* 0x0019240001057983 */ /* 0x001ea80000300800 */
[----:B------:R0:W-:Y:S02]  /*30560*/  STL [R1+0x16d4], R14 ;  /* 0x0016d40e01007387 */ /* 0x0001e40000100800 */
[----:B0-----:R-:W-:-:S05]  /*30570*/  LEA R14, P0, R9, R2, 0x1 ;  /* 0x00000002090e7211 */ /* 0x001fca00078008ff */
[----:B------:R0:W-:Y:S01]  /*30580*/  STL [R1+0x1710], R14 ;  /* 0x0017100e01007387 */ /* 0x0001e20000100800 */
[----:B------:R-:W-:-:S03]  /*30590*/  LEA.HI.X.SX32 R19, R19, R25, 0x1, P5 ;  /* 0x0000001913137211 */ /* 0x000fc600028f0eff */
        /* <DEDUP_REMOVED lines=13> */
[----:B------:R0:W-:Y:S04]  /*30670*/  STL [R1+0x1728], R18 ;  /* 0x0017281201007387 */ /* 0x0001e80000100800 */
[----:B0-----:R-:W2:Y:S04]  /*30680*/  LDL.LU R18, [R1+0x1914] ;  /* 0x0019140001127983 */ /* 0x001ea80000300800 */
[----:B------:R0:W-:Y:S02]  /*30690*/  STL [R1+0x16f4], R13 ;  /* 0x0016f40d01007387 */ /* 0x0001e40000100800 */
[----:B0-----:R-:W-:-:S05]  /*306a0*/  LEA R13, P3, R29, R2, 0x1 ;  /* 0x000000021d0d7211 */ /* 0x001fca00078608ff */
[----:B------:R0:W-:Y:S04]  /*306b0*/  STL [R1+0x1730], R13 ;  /* 0x0017300d01007387 */ /* 0x0001e80000100800 */
[----:B0-----:R-:W2:Y:S01]  /*306c0*/  LDL.LU R13, [R1+0x1910] ;  /* 0x00191000010d7983 */ /* 0x001ea20000300800 */
[-C--:B------:R-:W-:Y:S01]  /*306d0*/  LEA.HI.X.SX32 R17, R17, R25.reuse, 0x1, P2 ;  /* 0x0000001911117211 */ /* 0x080fe200010f0eff */
[----:B------:R-:W-:Y:S01]  /*306e0*/  IMAD R11, R11, c[0x0][0x190], RZ ;  /* 0x000064000b0b7a24 */ /* 0x000fe200078e02ff */
[----:B------:R-:W-:-:S03]  /*306f0*/  LEA.HI.X.SX32 R16, R16, R25, 0x1, P1 ;  /* 0x0000001910107211 */ /* 0x000fc600008f0eff */
[----:B------:R2:W-:Y:S01]  /*30700*/  STL [R1+0x16fc], R17 ;  /* 0x0016fc1101007387 */ /* 0x0005e20000100800 */
[-C--:B------:R-:W-:Y:S02]  /*30710*/  LEA.HI.X.SX32 R9, R9, R25.reuse, 0x1, P0 ;  /* 0x0000001909097211 */ /* 0x080fe400000f0eff */
[-C--:B------:R-:W-:Y:S02]  /*30720*/  LEA.HI.X.SX32 R7, R7, R25.reuse, 0x1, P6 ;  /* 0x0000001907077211 */ /* 0x080fe400030f0eff */
[-C--:B------:R-:W-:Y:S02]  /*30730*/  LEA.HI.X.SX32 R26, R26, R25.reuse, 0x1, P5 ;  /* 0x000000191a1a7211 */ /* 0x080fe400028f0eff */
[-C--:B------:R-:W-:Y:S02]  /*30740*/  LEA.HI.X.SX32 R27, R27, R25.reuse, 0x1, P4 ;  /* 0x000000191b1b7211 */ /* 0x080fe400020f0eff */
[----:B------:R-:W-:Y:S02]  /*30750*/  LEA.HI.X.SX32 R29, R29, R25, 0x1, P3 ;  /* 0x000000191d1d7211 */ /* 0x000fe400018f0eff */
[----:B--2---:R-:W-:-:S05]  /*30760*/  LEA R17, P2, R13, R2, 0x1 ;  /* 0x000000020d117211 */ /* 0x004fca00078408ff */
[----:B------:R0:W-:Y:S04]  /*30770*/  STL [R1+0x1810], R17 ;  /* 0x0018101101007387 */ /* 0x0001e80000100800 */
        /* <DEDUP_REMOVED lines=23> */
[----:B------:R0:W-:Y:S02]  /*308f0*/  STL [R1+0x1760], R29 ;  /* 0x0017601d01007387 */ /* 0x0001e40000100800 */
[----:B0-----:R-:W-:Y:S02]  /*30900*/  LEA.HI.X.SX32 R29, R13, R25, 0x1, P2 ;  /* 0x000000190d1d7211 */ /* 0x001fe400010f0eff */
[----:B------:R-:W2:Y:S04]  /*30910*/  LDL.LU R13, [R1] ;  /* 0x00000000010d7983 */ /* 0x000ea80000300800 */
[----:B------:R2:W-:Y:S02]  /*30920*/  STL [R1+0x180c], R29 ;  /* 0x00180c1d01007387 */ /* 0x0005e40000100800 */
[----:B--2---:R-:W-:-:S05]  /*30930*/  LEA R29, P2, R13, R2, 0x1 ;  /* 0x000000020d1d7211 */ /* 0x004fca00078408ff */
[----:B------:R0:W-:Y:S04]  /*30940*/  STL [R1+0x1768], R29 ;  /* 0x0017681d01007387 */ /* 0x0001e80000100800 */
[----:B0-----:R-:W2:Y:S01]  /*30950*/  LDL.LU R29, [R1+0x18f4] ;  /* 0x0018f400011d7983 */ /* 0x001ea20000300800 */
[----:B------:R-:W-:-:S05]  /*30960*/  LEA.HI.X.SX32 R11, R11, R25, 0x1, P1 ;  /* 0x000000190b0b7211 */ /* 0x000fca00008f0eff */
[----:B------:R2:W-:Y:S01]  /*30970*/  STL [R1+0x1734], R11 ;  /* 0x0017340b01007387 */ /* 0x0005e20000100800 */
[----:B------:R-:W-:Y:S02]  /*30980*/  LEA.HI.X.SX32 R10, R10, R25, 0x1, P6 ;  /* 0x000000190a0a7211 */ /* 0x000fe400030f0eff */
[----:B--2---:R-:W-:-:S05]  /*30990*/  LEA R11, P1, R29, R2, 0x1 ;  /* 0x000000021d0b7211 */ /* 0x004fca00078208ff */
[----:B------:R0:W-:Y:S02]  /*309a0*/  STL [R1+0x1770], R11 ;  /* 0x0017700b01007387 */ /* 0x0001e40000100800 */
[----:B0-----:R-:W-:Y:S02]  /*309b0*/  LEA.HI.X.SX32 R11, R6, R25, 0x1, P0 ;  /* 0x00000019060b7211 */ /* 0x001fe400000f0eff */
[----:B------:R-:W2:Y:S04]  /*309c0*/  LDL.LU R6, [R1+0x18f0] ;  /* 0x0018f00001067983 */ /* 0x000ea80000300800 */
[----:B------:R0:W-:Y:S02]  /*309d0*/  STL [R1+0x173c], R11 ;  /* 0x00173c0b01007387 */ /* 0x0001e40000100800 */
[----:B0-----:R-:W-:-:S05]  /*309e0*/  LEA R11, P0, R27, R2, 0x1 ;  /* 0x000000021b0b7211 */ /* 0x001fca00078008ff */
[----:B------:R0:W-:Y:S04]  /*309f0*/  STL [R1+0x1778], R11 ;  /* 0x0017780b01007387 */ /* 0x0001e80000100800 */
[----:B------:R1:W-:Y:S01]  /*30a00*/  STL [R1+0x1744], R10 ;  /* 0x0017440a01007387 */ /* 0x0003e20000100800 */
[----:B0-----:R-:W-:-:S03]  /*30a10*/  LEA R11, P6, R26, R2, 0x1 ;  /* 0x000000021a0b7211 */ /* 0x001fc600078c08ff */
[----:B-1----:R-:W3:Y:S04]  /*30a20*/  LDL.LU R10, [R1+0x444] ;  /* 0x00044400010a7983 */ /* 0x002ee80000300800 */
[----:B------:R0:W-:Y:S02]  /*30a30*/  STL [R1+0x1780], R11 ;  /* 0x0017800b01007387 */ /* 0x0001e40000100800 */
[----:B0-----:R-:W-:Y:S02]  /*30a40*/  LEA.HI.X.SX32 R11, R8, R25, 0x1, P5 ;  /* 0x00000019080b7211 */ /* 0x001fe400028f0eff */
[----:B------:R-:W3:Y:S04]  /*30a50*/  LDL.LU R8, [R1+0x18ec] ;  /* 0x0018ec0001087983 */ /* 0x000ee80000300800 */
[----:B------:R2:W-:Y:S02]  /*30a60*/  STL [R1+0x174c], R11 ;  /* 0x00174c0b01007387 */ /* 0x0005e40000100800 */
[----:B--2---:R-:W-:-:S05]  /*30a70*/  LEA R11, P5, R6, R2, 0x1 ;  /* 0x00000002060b7211 */ /* 0x004fca00078a08ff */
[----:B------:R0:W-:Y:S02]  /*30a80*/  STL [R1+0x1788], R11 ;  /* 0x0017880b01007387 */ /* 0x0001e40000100800 */
[----:B0-----:R-:W-:Y:S02]  /*30a90*/  LEA.HI.X.SX32 R11, R12, R25, 0x1, P4 ;  /* 0x000000190c0b7211 */ /* 0x001fe400020f0eff */
[----:B------:R-:W2:Y:S04]  /*30aa0*/  LDL.LU R12, [R1+0x18e8] ;  /* 0x0018e800010c7983 */ /* 0x000ea80000300800 */
[----:B------:R0:W-:Y:S02]  /*30ab0*/  STL [R1+0x1754], R11 ;  /* 0x0017540b01007387 */ /* 0x0001e40000100800 */
[----:B0-----:R-:W-:-:S05]  /*30ac0*/  LEA R11, P4, R7, R2, 0x1 ;  /* 0x00000002070b7211 */ /* 0x001fca00078808ff */
[----:B------:R0:W-:Y:S02]  /*30ad0*/  STL [R1+0x1790], R11 ;  /* 0x0017900b01007387 */ /* 0x0001e40000100800 */
[----:B0-----:R-:W-:Y:S02]  /*30ae0*/  LEA.HI.X.SX32 R11, R15, R25, 0x1, P3 ;  /* 0x000000190f0b7211 */ /* 0x001fe400018f0eff */
[----:B------:R-:W4:Y:S04]  /*30af0*/  LDL.LU R15, [R1+0x18e4] ;  /* 0x0018e400010f7983 */ /* 0x000f280000300800 */
[----:B------:R3:W-:Y:S02]  /*30b00*/  STL [R1+0x175c], R11 ;  /* 0x00175c0b01007387 */ /* 0x0007e40000100800 */
[----:B---3--:R-:W-:-:S05]  /*30b10*/  LEA R11, P3, R8, R2, 0x1 ;  /* 0x00000002080b7211 */ /* 0x008fca00078608ff */
[----:B------:R0:W-:Y:S01]  /*30b20*/  STL [R1+0x1798], R11 ;  /* 0x0017980b01007387 */ /* 0x0001e20000100800 */
[-C--:B------:R-:W-:Y:S02]  /*30b30*/  LEA.HI.X.SX32 R29, R29, R25.reuse, 0x1, P1 ;  /* 0x000000191d1d7211 */ /* 0x080fe400008f0eff */
[----:B0-----:R-:W-:Y:S02]  /*30b40*/  LEA.HI.X.SX32 R11, R13, R25, 0x1, P2 ;  /* 0x000000190d0b7211 */ /* 0x001fe400010f0eff */
[----:B------:R-:W-:-:S03]  /*30b50*/  LEA R13, P2, R9, R2, 0x1 ;  /* 0x00000002090d7211 */ /* 0x000fc600078408ff */
[----:B------:R-:W-:Y:S04]  /*30b60*/  STL [R1+0x1764], R11 ;  /* 0x0017640b01007387 */ /* 0x000fe80000100800 */
[----:B------:R0:W-:Y:S04]  /*30b70*/  STL [R1+0x17a0], R13 ;  /* 0x0017a00d01007387 */ /* 0x0001e80000100800 */
[----:B------:R1:W-:Y:S01]  /*30b80*/  STL [R1+0x176c], R29 ;  /* 0x00176c1d01007387 */ /* 0x0003e20000100800 */
[-C--:B0-----:R-:W-:Y:S02]  /*30b90*/  LEA.HI.X.SX32 R13, R27, R25.reuse, 0x1, P0 ;  /* 0x000000191b0d7211 */ /* 0x081fe400000f0eff */
[----:B------:R-:W-:-:S02]  /*30ba0*/  LEA.HI.X.SX32 R6, R6, R25, 0x1, P5 ;  /* 0x0000001906067211 */ /* 0x000fc400028f0eff */
[-C--:B------:R-:W-:Y:S02]  /*30bb0*/  LEA.HI.X.SX32 R7, R7, R25.reuse, 0x1, P4 ;  /* 0x0000001907077211 */ /* 0x080fe400020f0eff */
[----:B------:R-:W-:Y:S01]  /*30bc0*/  LEA.HI.X.SX32 R8, R8, R25, 0x1, P3 ;  /* 0x0000001908087211 */ /* 0x000fe200018f0eff */
[----:B------:R-:W-:Y:S02]  /*30bd0*/  IMAD R4, R4, c[0x0][0x190], RZ ;  /* 0x0000640004047a24 */ /* 0x000fe400078e02ff */
[----:B------:R-:W-:Y:S02]  /*30be0*/  IMAD R28, R28, c[0x0][0x190], RZ ;  /* 0x000064001c1c7a24 */ /* 0x000fe400078e02ff */
[----:B-1----:R-:W-:Y:S01]  /*30bf0*/  IMAD.MOV R29, RZ, RZ, -c[0x0][0x188] ;  /* 0x80006200ff1d7624 */ /* 0x002fe200078e02ff */
[----:B--2---:R-:W-:-:S05]  /*30c00*/  LEA R11, P1, R12, R2, 0x1 ;  /* 0x000000020c0b7211 */ /* 0x004fca00078208ff */
[----:B------:R0:W-:Y:S04]  /*30c10*/  STL [R1+0x17a8], R11 ;  /* 0x0017a80b01007387 */ /* 0x0001e80000100800 */
[----:B------:R1:W-:Y:S01]  /*30c20*/  STL [R1+0x1774], R13 ;  /* 0x0017740d01007387 */ /* 0x0003e20000100800 */
[----:B0-----:R-:W-:Y:S02]  /*30c30*/  LEA.HI.X.SX32 R11, R26, R25, 0x1, P6 ;  /* 0x000000191a0b7211 */ /* 0x001fe400030f0eff */
[-C--:B-1----:R-:W-:Y:S02]  /*30c40*/  LEA R13, P6, R16, R2.reuse, 0x1 ;  /* 0x00000002100d7211 */ /* 0x082fe400078c08ff */
[----:B----4-:R-:W-:-:S05]  /*30c50*/  LEA R27, P0, R15, R2, 0x1 ;  /* 0x000000020f1b7211 */ /* 0x010fca00078008ff */
[----:B------:R-:W-:Y:S04]  /*30c60*/  STL [R1+0x17b0], R27 ;  /* 0x0017b01b01007387 */ /* 0x000fe80000100800 */
[----:B------:R0:W-:Y:S04]  /*30c70*/  STL [R1+0x177c], R11 ;  /* 0x00177c0b01007387 */ /* 0x0001e80000100800 */
[----:B------:R-:W-:Y:S04]  /*30c80*/  STL [R1+0x17b8], R13 ;  /* 0x0017b80d01007387 */ /* 0x000fe80000100800 */
[----:B------:R1:W-:Y:S01]  /*30c90*/  STL [R1+0x1784], R6 ;  /* 0x0017840601007387 */ /* 0x0003e20000100800 */
[----:B0-----:R-:W-:-:S05]  /*30ca0*/  LEA R11, P5, R17, R2, 0x1 ;  /* 0x00000002110b7211 */ /* 0x001fca00078a08ff */
[----:B------:R-:W-:Y:S01]  /*30cb0*/  STL [R1+0x17c0], R11 ;  /* 0x0017c00b01007387 */ /* 0x000fe20000100800 */
[----:B-1----:R-:W-:-:S03]  /*30cc0*/  LEA R6, P4, R18, R2, 0x1 ;  /* 0x0000000212067211 */ /* 0x002fc600078808ff */
[----:B------:R0:W-:Y:S04]  /*30cd0*/  STL [R1+0x178c], R7 ;  /* 0x00178c0701007387 */ /* 0x0001e80000100800 */
[----:B------:R1:W-:Y:S01]  /*30ce0*/  STL [R1+0x17c8], R6 ;  /* 0x0017c80601007387 */ /* 0x0003e20000100800 */
[----:B0-----:R-:W-:-:S03]  /*30cf0*/  LEA R7, P3, R19, R2, 0x1 ;  /* 0x0000000213077211 */ /* 0x001fc600078608ff */
[----:B------:R0:W-:Y:S01]  /*30d00*/  STL [R1+0x1794], R8 ;  /* 0x0017940801007387 */ /* 0x0001e20000100800 */
[----:B-1----:R-:W-:-:S03]  /*30d10*/  LEA.HI.X.SX32 R6, R9, R25, 0x1, P2 ;  /* 0x0000001909067211 */ /* 0x002fc600010f0eff */
[----:B------:R-:W2:Y:S04]  /*30d20*/  LDL.LU R11, [R1+0x808] ;  /* 0x00080800010b7983 */ /* 0x000ea80000300800 */
[----:B------:R-:W-:Y:S01]  /*30d30*/  STL [R1+0x17d0], R7 ;  /* 0x0017d00701007387 */ /* 0x000fe20000100800 */
[----:B0-----:R-:W-:-:S03]  /*30d40*/  LEA R8, P2, R20, R2, 0x1 ;  /* 0x0000000214087211 */ /* 0x001fc600078408ff */
[----:B------:R0:W-:Y:S04]  /*30d50*/  STL [R1+0x179c], R6 ;  /* 0x00179c0601007387 */ /* 0x0001e80000100800 */
[----:B------:R1:W-:Y:S01]  /*30d60*/  STL [R1+0x17d8], R8 ;  /* 0x0017d80801007387 */ /* 0x0003e20000100800 */
[-C--:B0-----:R-:W-:Y:S02]  /*30d70*/  LEA.HI.X.SX32 R6, R12, R25.reuse, 0x1, P1 ;  /* 0x000000190c067211 */ /* 0x081fe400008f0eff */
[-C--:B------:R-:W-:Y:S02]  /*30d80*/  LEA R7, P1, R14, R2.reuse, 0x1 ;  /* 0x000000020e077211 */ /* 0x080fe400078208ff */
[----:B-1----:R-:W-:Y:S01]  /*30d90*/  LEA.HI.X.SX32 R8, R15, R25, 0x1, P0 ;  /* 0x000000190f087211 */ /* 0x002fe200000f0eff */
[----:B------:R0:W-:Y:S04]  /*30da0*/  STL [R1+0x17a4], R6 ;  /* 0x0017a40601007387 */ /* 0x0001e80000100800 */
[----:B------:R1:W-:Y:S01]  /*30db0*/  STL [R1+0x17e0], R7 ;  /* 0x0017e00701007387 */ /* 0x0003e20000100800 */
[----:B0-----:R-:W-:-:S03]  /*30dc0*/  LEA R6, P0, R5, R2, 0x1 ;  /* 0x0000000205067211 */ /* 0x001fc600078008ff */
[----:B------:R5:W-:Y:S01]  /*30dd0*/  STL [R1+0x17ac], R8 ;  /* 0x0017ac0801007387 */ /* 0x000be20000100800 */
[----:B-1----:R-:W-:-:S03]  /*30de0*/  LEA.HI.X.SX32 R7, R16, R25, 0x1, P6 ;  /* 0x0000001910077211 */ /* 0x002fc600030f0eff */
[----:B------:R0:W-:Y:S04]  /*30df0*/  STL [R1+0x17e8], R6 ;  /* 0x0017e80601007387 */ /* 0x0001e80000100800 */
[----:B------:R1:W-:Y:S01]  /*30e00*/  STL [R1+0x17b4], R7 ;  /* 0x0017b40701007387 */ /* 0x0003e20000100800 */
[----:B-----5:R-:W-:Y:S02]  /*30e10*/  LEA R8, P6, R24, R2, 0x1 ;  /* 0x0000000218087211 */ /* 0x020fe400078c08ff */
[----:B0-----:R-:W-:-:S03]  /*30e20*/  LEA.HI.X.SX32 R6, R17, R25, 0x1, P5 ;  /* 0x0000001911067211 */ /* 0x001fc600028f0eff */
[----:B------:R0:W-:Y:S01]  /*30e30*/  STL [R1+0x17f0], R8 ;  /* 0x0017f00801007387 */ /* 0x0001e20000100800 */
[----:B-1----:R-:W-:-:S03]  /*30e40*/  LEA R7, P5, R10, R2, 0x1 ;  /* 0x000000020a077211 */ /* 0x002fc600078a08ff */
[----:B------:R1:W-:Y:S04]  /*30e50*/  STL [R1+0x17bc], R6 ;  /* 0x0017bc0601007387 */ /* 0x0003e80000100800 */
[----:B------:R3:W-:Y:S01]  /*30e60*/  STL [R1+0x17f4], R7 ;  /* 0x0017f40701007387 */ /* 0x0007e20000100800 */
[----:B0-----:R-:W-:Y:S02]  /*30e70*/  LEA.HI.X.SX32 R8, R18, R25, 0x1, P4 ;  /* 0x0000001912087211 */ /* 0x001fe400020f0eff */
[----:B-1----:R-:W-:-:S03]  /*30e80*/  LEA R6, P4, R23, R2, 0x1 ;  /* 0x0000000217067211 */ /* 0x002fc600078808ff */
[----:B------:R0:W-:Y:S01]  /*30e90*/  STL [R1+0x17c4], R8 ;  /* 0x0017c40801007387 */ /* 0x0001e20000100800 */
[----:B---3--:R-:W-:-:S03]  /*30ea0*/  LEA.HI.X.SX32 R7, R19, R25, 0x1, P3 ;  /* 0x0000001913077211 */ /* 0x008fc600018f0eff */
[----:B------:R1:W-:Y:S04]  /*30eb0*/  STL [R1+0x17f8], R6 ;  /* 0x0017f80601007387 */ /* 0x0003e80000100800 */
[----:B------:R3:W-:Y:S01]  /*30ec0*/  STL [R1+0x17cc], R7 ;  /* 0x0017cc0701007387 */ /* 0x0007e20000100800 */
[----:B0-----:R-:W-:Y:S02]  /*30ed0*/  LEA R8, P3, R22, R2, 0x1 ;  /* 0x0000000216087211 */ /* 0x001fe400078608ff */
[----:B-1----:R-:W-:-:S03]  /*30ee0*/  LEA.HI.X.SX32 R6, R20, R25, 0x1, P2 ;  /* 0x0000001914067211 */ /* 0x002fc600010f0eff */
[----:B------:R0:W-:Y:S01]  /*30ef0*/  STL [R1+0x17fc], R8 ;  /* 0x0017fc0801007387 */ /* 0x0001e20000100800 */
[----:B---3--:R-:W-:-:S03]  /*30f00*/  LEA R7, P2, R21, R2, 0x1 ;  /* 0x0000000215077211 */ /* 0x008fc600078408ff */
[----:B------:R1:W-:Y:S04]  /*30f10*/  STL [R1+0x17d4], R6 ;  /* 0x0017d40601007387 */ /* 0x0003e80000100800 */
[----:B------:R3:W-:Y:S01]  /*30f20*/  STL [R1+0x1800], R7 ;  /* 0x0018000701007387 */ /* 0x0007e20000100800 */
[----:B0-----:R-:W-:Y:S02]  /*30f30*/  LEA.HI.X.SX32 R8, R14, R25, 0x1, P1 ;  /* 0x000000190e087211 */ /* 0x001fe400008f0eff */
[----:B-1----:R-:W-:-:S03]  /*30f40*/  LEA R6, P1, R4, R2, 0x1 ;  /* 0x0000000204067211 */ /* 0x002fc600078208ff */
[----:B------:R-:W-:Y:S01]  /*30f50*/  STL [R1+0x17dc], R8 ;  /* 0x0017dc0801007387 */ /* 0x000fe20000100800 */
[-C--:B---3--:R-:W-:Y:S02]  /*30f60*/  LEA.HI.X.SX32 R7, R5, R25.reuse, 0x1, P0 ;  /* 0x0000001905077211 */ /* 0x088fe400000f0eff */
[----:B------:R-:W-:Y:S01]  /*30f70*/  LEA R5, P0, R3, R2, 0x1 ;  /* 0x0000000203057211 */ /* 0x000fe200078008ff */
[----:B------:R0:W-:Y:S04]  /*30f80*/  STL [R1+0x1804], R6 ;  /* 0x0018040601007387 */ /* 0x0001e80000100800 */
[----:B------:R-:W-:Y:S04]  /*30f90*/  STL [R1+0x17e4], R7 ;  /* 0x0017e40701007387 */ /* 0x000fe80000100800 */
[----:B------:R1:W-:Y:S01]  /*30fa0*/  STL [R1+0x1808], R5 ;  /* 0x0018080501007387 */ /* 0x0003e20000100800 */
[----:B0-----:R-:W-:-:S02]  /*30fb0*/  LEA.HI.X.SX32 R6, R24, R25, 0x1, P6 ;  /* 0x0000001918067211 */ /* 0x001fc400030f0eff */
[----:B------:R-:W-:-:S03]  /*30fc0*/  LEA R2, P6, R28, R2, 0x1 ;  /* 0x000000021c027211 */ /* 0x000fc600078c08ff */
[----:B------:R0:W-:Y:S01]  /*30fd0*/  STL [R1+0x17ec], R6 ;  /* 0x0017ec0601007387 */ /* 0x0001e20000100800 */
[----:B-1----:R-:W-:-:S03]  /*30fe0*/  LEA.HI.X.SX32 R5, R10, R25, 0x1, P5 ;  /* 0x000000190a057211 */ /* 0x002fc600028f0eff */
[----:B------:R1:W-:Y:S04]  /*30ff0*/  STL [R1+0x830], R2 ;  /* 0x0008300201007387 */ /* 0x0003e80000100800 */
[----:B------:R3:W-:Y:S01]  /*31000*/  STL [R1+0x818], R5 ;  /* 0x0008180501007387 */ /* 0x0007e20000100800 */
[-C--:B0-----:R-:W-:Y:S02]  /*31010*/  LEA.HI.X.SX32 R6, R23, R25.reuse, 0x1, P4 ;  /* 0x0000001917067211 */ /* 0x081fe400020f0eff */
[-C--:B-1----:R-:W-:Y:S01]  /*31020*/  LEA.HI.X.SX32 R2, R22, R25.reuse, 0x1, P3 ;  /* 0x0000001916027211 */ /* 0x082fe200018f0eff */
[----:B---3--:R-:W3:Y:S04]  /*31030*/  LDL.LU R5, [R1+0x1844] ;  /* 0x0018440001057983 */ /* 0x008ee80000300800 */
[----:B------:R0:W-:Y:S04]  /*31040*/  STL [R1+0x81c], R6 ;  /* 0x00081c0601007387 */ /* 0x0001e80000100800 */
[----:B------:R-:W4:Y:S04]  /*31050*/  LDL.LU R14, [R1+0x1850] ;  /* 0x00185000010e7983 */ /* 0x000f280000300800 */
[----:B------:R1:W-:Y:S01]  /*31060*/  STL [R1+0x820], R2 ;  /* 0x0008200201007387 */ /* 0x0003e20000100800 */
[----:B0-----:R-:W-:-:S03]  /*31070*/  LEA.HI.X.SX32 R6, R21, R25, 0x1, P2 ;  /* 0x0000001915067211 */ /* 0x001fc600010f0eff */
[----:B------:R-:W5:Y:S04]  /*31080*/  LDL.LU R20, [R1+0x80c] ;  /* 0x00080c0001147983 */ /* 0x000f680000300800 */
[----:B------:R-:W0:Y:S04]  /*31090*/  S2R R10, SR_TID.X ;  /* 0x00000000000a7919 */ /* 0x000e280000002100 */
[----:B------:R-:W5:Y:S01]  /*310a0*/  LDL.LU R19, [R1+0x810] ;  /* 0x0008100001137983 */ /* 0x000f620000300800 */
[----:B-1----:R-:W-:-:S03]  /*310b0*/  LEA.HI.X.SX32 R2, R4, R25, 0x1, P1 ;  /* 0x0000001904027211 */ /* 0x002fc600008f0eff */
[----:B------:R-:W-:Y:S04]  /*310c0*/  STL [R1+0x824], R6 ;  /* 0x0008240601007387 */ /* 0x000fe80000100800 */
[----:B------:R-:W5:Y:S01]  /*310d0*/  LDL.LU R18, [R1+0x814] ;  /* 0x0008140001127983 */ /* 0x000f620000300800 */
[----:B------:R-:W-:-:S03]  /*310e0*/  LEA.HI.X.SX32 R3, R3, R25, 0x1, P0 ;  /* 0x0000001903037211 */ /* 0x000fc600000f0eff */
[----:B------:R-:W5:Y:S04]  /*310f0*/  LDL.LU R17, [R1+0x1814] ;  /* 0x0018140001117983 */ /* 0x000f680000300800 */
[----:B------:R1:W-:Y:S04]  /*31100*/  STL [R1+0x828], R2 ;  /* 0x0008280201007387 */ /* 0x0003e80000100800 */
[----:B------:R-:W5:Y:S01]  /*31110*/  LDL.LU R16, [R1+0x1818] ;  /* 0x0018180001107983 */ /* 0x000f620000300800 */
[----:B-1----:R-:W-:-:S03]  /*31120*/  LEA.HI.X.SX32 R2, R28, R25, 0x1, P6 ;  /* 0x000000191c027211 */ /* 0x002fc600030f0eff */
[----:B------:R-:W-:Y:S04]  /*31130*/  STL [R1+0x82c], R3 ;  /* 0x00082c0301007387 */ /* 0x000fe80000100800 */
[----:B------:R-:W5:Y:S04]  /*31140*/  LDL.LU R15, [R1+0x181c] ;  /* 0x00181c00010f7983 */ /* 0x000f680000300800 */
[----:B------:R1:W-:Y:S04]  /*31150*/  STL [R1+0x714], R2 ;  /* 0x0007140201007387 */ /* 0x0003e80000100800 */
[----:B------:R-:W5:Y:S01]  /*31160*/  LDL.LU R12, [R1+0x182c] ;  /* 0x00182c00010c7983 */ /* 0x000f620000300800 */
[----:B0-----:R-:W-:-:S03]  /*31170*/  SHF.R.U32.HI R22, RZ, 0x5, R10 ;  /* 0x00000005ff167819 */ /* 0x001fc6000001160a */
[----:B------:R-:W5:Y:S01]  /*31180*/  LDL.LU R9, [R1+0x1828] ;  /* 0x0018280001097983 */ /* 0x000f620000300800 */
[----:B------:R-:W-:-:S03]  /*31190*/  SGXT.U32 R22, R22, 0x2 ;  /* 0x000000021616781a */ /* 0x000fc60000000000 */
[----:B------:R-:W5:Y:S01]  /*311a0*/  LDL.LU R8, [R1+0x1820] ;  /* 0x0018200001087983 */ /* 0x000f620000300800 */
[----:B------:R-:W-:-:S03]  /*311b0*/  LOP3.LUT R24, R22, 0x7c, RZ, 0xfc, !PT ;  /* 0x0000007c16187812 */ /* 0x000fc600078efcff */
[----:B------:R-:W5:Y:S01]  /*311c0*/  LDL.LU R6, [R1+0x1824] ;  /* 0x0018240001067983 */ /* 0x000f620000300800 */
[----:B------:R-:W-:Y:S01]  /*311d0*/  LOP3.LUT R23, R22, 0x7c, RZ, 0xfc, !PT ;  /* 0x0000007c16177812 */ /* 0x000fe200078efcff */
[----:B------:R-:W-:Y:S02]  /*311e0*/  IMAD R24, R24, c[0x0][0x188], RZ ;  /* 0x0000620018187a24 */ /* 0x000fe400078e02ff */
[----:B------:R-:W5:Y:S02]  /*311f0*/  LDL.LU R7, [R1+0x1830] ;  /* 0x0018300001077983 */ /* 0x000f640000300800 */
[----:B------:R-:W-:Y:S02]  /*31200*/  IMAD R24, R29, 0x4, R24 ;  /* 0x000000041d187824 */ /* 0x000fe400078e0218 */
[----:B------:R-:W-:Y:S01]  /*31210*/  IMAD R23, R23, c[0x0][0x188], RZ ;  /* 0x0000620017177a24 */ /* 0x000fe200078e02ff */
[----:B------:R-:W5:Y:S01]  /*31220*/  LDL.LU R26, [R1+0x183c] ;  /* 0x00183c00011a7983 */ /* 0x000f620000300800 */
[----:B------:R-:W-:-:S02]  /*31230*/  IMAD R24, R29, 0x4, R24 ;  /* 0x000000041d187824 */ /* 0x000fc400078e0218 */
[----:B------:R-:W-:Y:S01]  /*31240*/  IMAD R23, R29, 0x4, R23 ;  /* 0x000000041d177824 */ /* 0x000fe200078e0217 */
[----:B------:R-:W5:Y:S04]  /*31250*/  LDL.LU R27, [R1+0x1834] ;  /* 0x00183400011b7983 */ /* 0x000f680000300800 */
[----:B------:R-:W5:Y:S01]  /*31260*/  LDL.LU R29, [R1+0x1838] ;  /* 0x00183800011d7983 */ /* 0x000f620000300800 */
[C---:B------:R-:W-:Y:S01]  /*31270*/  IMAD R10, R22.reuse, c[0x0][0x188], RZ ;  /* 0x00006200160a7a24 */ /* 0x040fe200078e02ff */
[----:B------:R-:W-:Y:S02]  /*31280*/  LOP3.LUT R22, R22, 0x7c, RZ, 0xfc, !PT ;  /* 0x0000007c16167812 */ /* 0x000fe400078efcff */
[----:B-1----:R-:W-:-:S03]  /*31290*/  LEA R2, P0, R0, c[0x0][0x160], 0x1 ;  /* 0x0000580000027a11 */ /* 0x002fc600078008ff */
[----:B------:R-:W-:Y:S01]  /*312a0*/  IMAD R22, R22, c[0x0][0x188], RZ ;  /* 0x0000620016167a24 */ /* 0x000fe200078e02ff */
[----:B------:R-:W-:-:S04]  /*312b0*/  LEA.HI.X.SX32 R0, R0, c[0x0][0x164], 0x1, P0 ;  /* 0x0000590000007a11 */ /* 0x000fc800000f0eff */
[-C--:B------:R-:W-:Y:S02]  /*312c0*/  LEA R21, P0, R22, R2.reuse, 0x1 ;  /* 0x0000000216157211 */ /* 0x080fe400078008ff */
[CC--:B------:R-:W-:Y:S02]  /*312d0*/  LEA R28, P2, R23.reuse, R2.reuse, 0x1 ;  /* 0x00000002171c7211 */ /* 0x0c0fe400078408ff */
[----:B------:R-:W-:Y:S01]  /*312e0*/  LEA R25, P5, R24, R2, 0x1 ;  /* 0x0000000218197211 */ /* 0x000fe200078a08ff */
[----:B------:R3:W-:Y:S04]  /*312f0*/  STL [R1+0x71c], R21 ;  /* 0x00071c1501007387 */ /* 0x0007e80000100800 */
[----:B------:R4:W-:Y:S04]  /*31300*/  STL [R1+0x724], R28 ;  /* 0x0007241c01007387 */ /* 0x0009e80000100800 */
[----:B------:R-:W-:Y:S01]  /*31310*/  STL [R1+0x72c], R25 ;  /* 0x00072c1901007387 */ /* 0x000fe20000100800 */
[----:B------:R-:W-:Y:S01]  /*31320*/  LEA.HI.X.SX32 R23, R23, R0, 0x1, P2 ;  /* 0x0000000017177211 */ /* 0x000fe200010f0eff */
[----:B------:R-:W-:-:S04]  /*31330*/  IMAD.MOV R13, RZ, RZ, -c[0x0][0x188] ;  /* 0x80006200ff0d7624 */ /* 0x000fc800078e02ff */
[----:B--2---:R-:W-:-:S04]  /*31340*/  IMAD R3, R13, 0x4, R11 ;  /* 0x000000040d037824 */ /* 0x004fc800078e020b */
[----:B------:R-:W-:Y:S01]  /*31350*/  IMAD R4, R13, 0x4, R3 ;  /* 0x000000040d047824 */ /* 0x000fe200078e0203 */
[----:B---3--:R-:W-:-:S05]  /*31360*/  LEA R21, P4, R5, R2, 0x1 ;  /* 0x0000000205157211 */ /* 0x008fca00078808ff */
[----:B------:R0:W-:Y:S01]  /*31370*/  STL [R1+0x734], R21 ;  /* 0x0007341501007387 */ /* 0x0001e20000100800 */
[----:B----4-:R-:W-:Y:S02]  /*31380*/  LEA R28, P3, R14, R2, 0x1 ;  /* 0x000000020e1c7211 */ /* 0x010fe400078608ff */
[----:B0-----:R-:W-:Y:S02]  /*31390*/  LEA.HI.X.SX32 R21, R22, R0, 0x1, P0 ;  /* 0x0000000016157211 */ /* 0x001fe400000f0eff */
[-C--:B-----5:R-:W-:Y:S01]  /*313a0*/  LEA R25, P1, R20, R2.reuse, 0x1 ;  /* 0x0000000214197211 */ /* 0x0a0fe200078208ff */
[----:B------:R-:W-:Y:S01]  /*313b0*/  STL [R1+0x73c], R28 ;  /* 0x00073c1c01007387 */ /* 0x000fe20000100800 */
[----:B------:R-:W-:-:S03]  /*313c0*/  LEA R22, P0, R19, R2, 0x1 ;  /* 0x0000000213167211 */ /* 0x000fc600078008ff */
[----:B------:R-:W-:Y:S04]  /*313d0*/  STL [R1+0x744], R25 ;  /* 0x0007441901007387 */ /* 0x000fe80000100800 */
[----:B------:R0:W-:Y:S04]  /*313e0*/  STL [R1+0x718], R21 ;  /* 0x0007181501007387 */ /* 0x0001e80000100800 */
[----:B------:R1:W-:Y:S01]  /*313f0*/  STL [R1+0x74c], R22 ;  /* 0x00074c1601007387 */ /* 0x0003e20000100800 */
[----:B0-----:R-:W-:-:S03]  /*31400*/  LEA R21, P2, R18, R2, 0x1 ;  /* 0x0000000212157211 */ /* 0x001fc600078408ff */
[----:B------:R0:W-:Y:S01]  /*31410*/  STL [R1+0x720], R23 ;  /* 0x0007201701007387 */ /* 0x0001e20000100800 */
[----:B-1----:R-:W-:-:S03]  /*31420*/  LEA.HI.X.SX32 R22, R24, R0, 0x1, P5 ;  /* 0x0000000018167211 */ /* 0x002fc600028f0eff */
[----:B------:R1:W-:Y:S04]  /*31430*/  STL [R1+0x754], R21 ;  /* 0x0007541501007387 */ /* 0x0003e80000100800 */
[----:B------:R2:W-:Y:S01]  /*31440*/  STL [R1+0x728], R22 ;  /* 0x0007281601007387 */ /* 0x0005e20000100800 */
[----:B0-----:R-:W-:Y:S02]  /*31450*/  LEA R23, P5, R17, R2, 0x1 ;  /* 0x0000000211177211 */ /* 0x001fe400078a08ff */
[-C--:B-1----:R-:W-:Y:S02]  /*31460*/  LEA.HI.X.SX32 R21, R5, R0.reuse, 0x1, P4 ;  /* 0x0000000005157211 */ /* 0x082fe400020f0eff */
[----:B------:R-:W-:Y:S02]  /*31470*/  LEA.HI.X.SX32 R5, R14, R0, 0x1, P3 ;  /* 0x000000000e057211 */ /* 0x000fe400018f0eff */
[----:B--2---:R-:W-:Y:S01]  /*31480*/  LEA R22, P4, R16, R2, 0x1 ;  /* 0x0000000210167211 */ /* 0x004fe200078808ff */
[----:B------:R-:W-:Y:S01]  /*31490*/  STL [R1+0x75c], R23 ;  /* 0x00075c1701007387 */ /* 0x000fe20000100800 */
[----:B------:R-:W-:-:S03]  /*314a0*/  LEA.HI.X.SX32 R14, R20, R0, 0x1, P1 ;  /* 0x00000000140e7211 */ /* 0x000fc600008f0eff */
[----:B------:R0:W-:Y:S04]  /*314b0*/  STL [R1+0x730], R21 ;  /* 0x0007301501007387 */ /* 0x0001e80000100800 */
[----:B------:R-:W-:Y:S04]  /*314c0*/  STL [R1+0x764], R22 ;  /* 0x0007641601007387 */ /* 0x000fe80000100800 */
[----:B------:R1:W-:Y:S01]  /*314d0*/  STL [R1+0x738], R5 ;  /* 0x0007380501007387 */ /* 0x0003e20000100800 */
[----:B0-----:R-:W-:Y:S02]  /*314e0*/  LEA R21, P3, R15, R2, 0x1 ;  /* 0x000000020f157211 */ /* 0x001fe400078608ff */
[----:B------:R-:W-:-:S03]  /*314f0*/  LEA.HI.X.SX32 R19, R19, R0, 0x1, P0 ;  /* 0x0000000013137211 */ /* 0x000fc600000f0eff */
[----:B------:R-:W-:Y:S01]  /*31500*/  STL [R1+0x76c], R21 ;  /* 0x00076c1501007387 */ /* 0x000fe20000100800 */
[----:B-1----:R-:W-:-:S03]  /*31510*/  LEA R5, P1, R12, R2, 0x1 ;  /* 0x000000020c057211 */ /* 0x002fc600078208ff */
[----:B------:R0:W-:Y:S04]  /*31520*/  STL [R1+0x740], R14 ;  /* 0x0007400e01007387 */ /* 0x0001e80000100800 */
[----:B------:R1:W-:Y:S01]  /*31530*/  STL [R1+0x788], R5 ;  /* 0x0007880501007387 */ /* 0x0003e20000100800 */
[----:B0-----:R-:W-:-:S03]  /*31540*/  LEA R14, P0, R9, R2, 0x1 ;  /* 0x00000002090e7211 */ /* 0x001fc600078008ff */
[----:B------:R-:W-:Y:S01]  /*31550*/  STL [R1+0x748], R19 ;  /* 0x0007481301007387 */ /* 0x000fe20000100800 */
[----:B-1----:R-:W-:-:S03]  /*31560*/  LEA.HI.X.SX32 R5, R18, R0, 0x1, P2 ;  /* 0x0000000012057211 */ /* 0x002fc600010f0eff */
[----:B------:R0:W-:Y:S01]  /*31570*/  STL [R1+0x790], R14 ;  /* 0x0007900e01007387 */ /* 0x0001e20000100800 */
[----:B------:R-:W-:-:S03]  /*31580*/  LEA R18, P2, R8, R2, 0x1 ;  /* 0x0000000208127211 */ /* 0x000fc600078408ff */
[----:B------:R1:W-:Y:S01]  /*31590*/  STL [R1+0x750], R5 ;  /* 0x0007500501007387 */ /* 0x0003e20000100800 */
[-C--:B------:R-:W-:Y:S02]  /*315a0*/  LEA.HI.X.SX32 R16, R16, R0.reuse, 0x1, P4 ;  /* 0x0000000010107211 */ /* 0x080fe400020f0eff */
[----:B0-----:R-:W-:Y:S01]  /*315b0*/  LEA.HI.X.SX32 R14, R17, R0, 0x1, P5 ;  /* 0x00000000110e7211 */ /* 0x001fe200028f0eff */
        /* <DEDUP_REMOVED lines=10> */
[-C--:B0-----:R-:W-:Y:S02]  /*31660*/  LEA.HI.X.SX32 R14, R12, R0.reuse, 0x1, P1 ;  /* 0x000000000c0e7211 */ /* 0x081fe400008f0eff */
[----:B------:R-:W-:Y:S02]  /*31670*/  LEA.HI.X.SX32 R12, R9, R0, 0x1, P0 ;  /* 0x00000000090c7211 */ /* 0x000fe400000f0eff */
[-C--:B-1----:R-:W-:Y:S01]  /*31680*/  LEA R5, P1, R27, R2.reuse, 0x1 ;  /* 0x000000021b057211 */ /* 0x082fe200078208ff */
[----:B------:R-:W-:Y:S01]  /*31690*/  STL [R1+0x7b0], R15 ;  /* 0x0007b00f01007387 */ /* 0x000fe20000100800 */
[----:B------:R-:W-:-:S03]  /*316a0*/  LEA R9, P0, R29, R2, 0x1 ;  /* 0x000000021d097211 */ /* 0x000fc600078008ff */
[----:B------:R-:W-:Y:S04]  /*316b0*/  STL [R1+0x784], R14 ;  /* 0x0007840e01007387 */ /* 0x000fe80000100800 */
[----:B------:R-:W-:Y:S04]  /*316c0*/  STL [R1+0x7b8], R5 ;  /* 0x0007b80501007387 */ /* 0x000fe80000100800 */
[----:B------:R0:W-:Y:S04]  /*316d0*/  STL [R1+0x78c], R12 ;  /* 0x00078c0c01007387 */ /* 0x0001e80000100800 */
[----:B------:R1:W-:Y:S01]  /*316e0*/  STL [R1+0x7c0], R9 ;  /* 0x0007c00901007387 */ /* 0x0003e20000100800 */
[----:B0-----:R-:W-:-:S02]  /*316f0*/  LEA.HI.X.SX32 R12, R8, R0, 0x1, P2 ;  /* 0x00000000080c7211 */ /* 0x001fc400010f0eff */
[----:B------:R-:W-:Y:S02]  /*31700*/  LEA.HI.X.SX32 R8, R6, R0, 0x1, P5 ;  /* 0x0000000006087211 */ /* 0x000fe400028f0eff */
[-C--:B-1----:R-:W-:Y:S01]  /*31710*/  LEA R9, P2, R11, R2.reuse, 0x1 ;  /* 0x000000020b097211 */ /* 0x082fe200078408ff */
[----:B------:R0:W-:Y:S04]  /*31720*/  STL [R1+0x794], R12 ;  /* 0x0007940c01007387 */ /* 0x0001e80000100800 */
[----:B------:R-:W-:Y:S04]  /*31730*/  STL [R1+0x7c8], R9 ;  /* 0x0007c80901007387 */ /* 0x000fe80000100800 */
[----:B------:R1:W-:Y:S01]  /*31740*/  STL [R1+0x79c], R8 ;  /* 0x00079c0801007387 */ /* 0x0003e20000100800 */
[----:B0-----:R-:W-:-:S02]  /*31750*/  LEA R12, P5, R3, R2, 0x1 ;  /* 0x00000002030c7211 */ /* 0x001fc400078a08ff */
[----:B-1----:R-:W-:Y:S02]  /*31760*/  LEA.HI.X.SX32 R8, R7, R0, 0x1, P4 ;  /* 0x0000000007087211 */ /* 0x002fe400020f0eff */
[----:B------:R-:W-:Y:S01]  /*31770*/  LEA R9, P4, R4, R2, 0x1 ;  /* 0x0000000204097211 */ /* 0x000fe200078808ff */
[----:B------:R-:W-:Y:S04]  /*31780*/  STL [R1+0x7d0], R12 ;  /* 0x0007d00c01007387 */ /* 0x000fe80000100800 */
[----:B------:R0:W-:Y:S04]  /*31790*/  STL [R1+0x7a4], R8 ;  /* 0x0007a40801007387 */ /* 0x0001e80000100800 */
[----:B------:R1:W-:Y:S01]  /*317a0*/  STL [R1+0x7d8], R9 ;  /* 0x0007d80901007387 */ /* 0x0003e20000100800 */
[----:B0-----:R-:W-:-:S02]  /*317b0*/  LEA.HI.X.SX32 R8, R26, R0, 0x1, P3 ;  /* 0x000000001a087211 */ /* 0x001fc400018f0eff */
[----:B------:R-:W-:Y:S02]  /*317c0*/  LEA R12, P3, R10, R2, 0x1 ;  /* 0x000000020a0c7211 */ /* 0x000fe400078608ff */
[----:B-1----:R-:W-:Y:S01]  /*317d0*/  LEA.HI.X.SX32 R9, R27, R0, 0x1, P1 ;  /* 0x000000001b097211 */ /* 0x002fe200008f0eff */
[----:B------:R-:W-:Y:S01]  /*317e0*/  STL [R1+0x7ac], R8 ;  /* 0x0007ac0801007387 */ /* 0x000fe20000100800 */
[----:B------:R-:W-:-:S03]  /*317f0*/  IMAD R5, R13, 0x4, R4 ;  /* 0x000000040d057824 */ /* 0x000fc600078e0204 */
[----:B------:R0:W-:Y:S04]  /*31800*/  STL [R1+0x814], R12 ;  /* 0x0008140c01007387 */ /* 0x0001e80000100800 */
[----:B------:R1:W-:Y:S01]  /*31810*/  STL [R1+0x7b4], R9 ;  /* 0x0007b40901007387 */ /* 0x0003e20000100800 */
[-C--:B0-----:R-:W-:Y:S02]  /*31820*/  LEA.HI.X.SX32 R12, R29, R0.reuse, 0x1, P0 ;  /* 0x000000001d0c7211 */ /* 0x081fe400000f0eff */
[----:B-1----:R-:W-:-:S03]  /*31830*/  LEA.HI.X.SX32 R9, R11, R0, 0x1, P2 ;  /* 0x000000000b097211 */ /* 0x002fc600010f0eff */
[----:B------:R-:W-:Y:S01]  /*31840*/  STL [R1+0x7bc], R12 ;  /* 0x0007bc0c01007387 */ /* 0x000fe20000100800 */
[----:B------:R-:W-:Y:S01]  /*31850*/  IMAD R6, R13, 0x4, R5 ;  /* 0x000000040d067824 */ /* 0x000fe200078e0205 */
[----:B------:R-:W-:Y:S02]  /*31860*/  LEA.HI.X.SX32 R11, R3, R0, 0x1, P5 ;  /* 0x00000000030b7211 */ /* 0x000fe400028f0eff */
[----:B------:R0:W-:Y:S01]  /*31870*/  STL [R1+0x7c4], R9 ;  /* 0x0007c40901007387 */ /* 0x0001e20000100800 */
[----:B------:R-:W-:-:S03]  /*31880*/  IMAD R7, R13, 0x4, R6 ;  /* 0x000000040d077824 */ /* 0x000fc600078e0206 */
[----:B------:R1:W-:Y:S01]  /*31890*/  STL [R1+0x7cc], R11 ;  /* 0x0007cc0b01007387 */ /* 0x0003e20000100800 */
[----:B0-----:R-:W-:Y:S02]  /*318a0*/  LEA.HI.X.SX32 R9, R4, R0, 0x1, P4 ;  /* 0x0000000004097211 */ /* 0x001fe400020f0eff */
[-C--:B------:R-:W-:Y:S01]  /*318b0*/  LEA R4, P0, R5, R2.reuse, 0x1 ;  /* 0x0000000205047211 */ /* 0x080fe200078008ff */
[----:B------:R-:W-:Y:S01]  /*318c0*/  IMAD R8, R13, 0x4, R7 ;  /* 0x000000040d087824 */ /* 0x000fe200078e0207 */
[----:B-1----:R-:W-:Y:S01]  /*318d0*/  LEA R11, P1, R6, R2, 0x1 ;  /* 0x00000002060b7211 */ /* 0x002fe200078208ff */
[----:B------:R-:W-:Y:S01]  /*318e0*/  STL [R1+0x7d4], R9 ;  /* 0x0007d40901007387 */ /* 0x000fe20000100800 */
[----:B------:R-:W-:-:S03]  /*318f0*/  LEA.HI.X.SX32 R5, R5, R0, 0x1, P0 ;  /* 0x0000000005057211 */ /* 0x000fc600000f0eff */
[----:B------:R0:W-:Y:S01]  /*31900*/  STL [R1+0x7e0], R4 ;  /* 0x0007e00401007387 */ /* 0x0001e20000100800 */
[-C--:B------:R-:W-:Y:S01]  /*31910*/  LEA.HI.X.SX32 R6, R6, R0.reuse, 0x1, P1 ;  /* 0x0000000006067211 */ /* 0x080fe200008f0eff */
[----:B------:R-:W-:Y:S02]  /*31920*/  IMAD R3, R13, 0x4, R8 ;  /* 0x000000040d037824 */ /* 0x000fe400078e0208 */
[----:B------:R-:W-:Y:S01]  /*31930*/  STL [R1+0x7e8], R11 ;  /* 0x0007e80b01007387 */ /* 0x000fe20000100800 */
[----:B0-----:R-:W-:Y:S02]  /*31940*/  LEA.HI.X.SX32 R4, R10, R0, 0x1, P3 ;  /* 0x000000000a047211 */ /* 0x001fe400018f0eff */
[----:B------:R-:W-:-:S03]  /*31950*/  LEA R10, P1, R8, R2, 0x1 ;  /* 0x00000002080a7211 */ /* 0x000fc600078208ff */
[----:B------:R-:W-:Y:S04]  /*31960*/  STL [R1+0x810], R4 ;  /* 0x0008100401007387 */ /* 0x000fe80000100800 */
[----:B------:R0:W-:Y:S01]  /*31970*/  STL [R1+0x7dc], R5 ;  /* 0x0007dc0501007387 */ /* 0x0001e20000100800 */
[----:B------:R-:W-:-:S03]  /*31980*/  IMAD R9, R13, 0x4, R3 ;  /* 0x000000040d097824 */ /* 0x000fc600078e0203 */
[----:B------:R1:W-:Y:S01]  /*31990*/  STL [R1+0x7e4], R6 ;  /* 0x0007e40601007387 */ /* 0x0003e20000100800 */
[-C--:B0-----:R-:W-:Y:S02]  /*319a0*/  LEA R5, P0, R7, R2.reuse, 0x1 ;  /* 0x0000000207057211 */ /* 0x081fe400078008ff */
[----:B-1----:R-:W-:-:S03]  /*319b0*/  LEA R6, P2, R3, R2, 0x1 ;  /* 0x0000000203067211 */ /* 0x002fc600078408ff */
[----:B------:R0:W-:Y:S01]  /*319c0*/  STL [R1+0x7f0], R5 ;  /* 0x0007f00501007387 */ /* 0x0001e20000100800 */
[----:B------:R-:W-:-:S03]  /*319d0*/  IMAD R4, R13, 0x4, R9 ;  /* 0x000000040d047824 */ /* 0x000fc600078e0209 */
[----:B------:R1:W-:Y:S04]  /*319e0*/  STL [R1+0x7f8], R10 ;  /* 0x0007f80a01007387 */ /* 0x0003e80000100800 */
[----:B------:R2:W-:Y:S01]  /*319f0*/  STL [R1+0x800], R6 ;  /* 0x0008000601007387 */ /* 0x0005e20000100800 */
[----:B0-----:R-:W-:-:S03]  /*31a00*/  IMAD R5, R13, 0x4, R4 ;  /* 0x000000040d057824 */ /* 0x001fc600078e0204 */
[----:B------:R-:W0:Y:S01]  /*31a10*/  S2R R11, SR_TID.X ;  /* 0x00000000000b7919 */ /* 0x000e220000002100 */
[-C--:B-1----:R-:W-:Y:S02]  /*31a20*/  LEA.HI.X.SX32 R10, R7, R0.reuse, 0x1, P0 ;  /* 0x00000000070a7211 */ /* 0x082fe400000f0eff */
[----:B--2---:R-:W-:-:S03]  /*31a30*/  LEA.HI.X.SX32 R6, R8, R0, 0x1, P1 ;  /* 0x0000000008067211 */ /* 0x004fc600008f0eff */
[----:B------:R-:W-:Y:S01]  /*31a40*/  STL [R1+0x7ec], R10 ;  /* 0x0007ec0a01007387 */ /* 0x000fe20000100800 */
[----:B------:R-:W-:Y:S01]  /*31a50*/  LEA.HI.X.SX32 R7, R3, R0, 0x1, P2 ;  /* 0x0000000003077211 */ /* 0x000fe200010f0eff */
[----:B------:R-:W-:Y:S02]  /*31a60*/  IMAD R3, R13, 0x4, R5 ;  /* 0x000000040d037824 */ /* 0x000fe400078e0205 */
[----:B------:R1:W-:Y:S01]  /*31a70*/  STL [R1+0x7f4], R6 ;  /* 0x0007f40601007387 */ /* 0x0003e20000100800 */
[----:B------:R-:W-:-:S03]  /*31a80*/  LEA R8, P1, R4, R2, 0x1 ;  /* 0x0000000204087211 */ /* 0x000fc600078208ff */
[----:B------:R2:W-:Y:S01]  /*31a90*/  STL [R1+0x7fc], R7 ;  /* 0x0007fc0701007387 */ /* 0x0005e20000100800 */
[-C--:B-1----:R-:W-:Y:S02]  /*31aa0*/  LEA R6, P0, R9, R2.reuse, 0x1 ;  /* 0x0000000209067211 */ /* 0x082fe400078008ff */
[----:B--2---:R-:W-:-:S03]  /*31ab0*/  LEA R7, P2, R5, R2, 0x1 ;  /* 0x0000000205077211 */ /* 0x004fc600078408ff */
[----:B------:R1:W-:Y:S01]  /*31ac0*/  STL [R1+0x804], R6 ;  /* 0x0008040601007387 */ /* 0x0003e20000100800 */
[----:B------:R-:W-:-:S03]  /*31ad0*/  LEA.HI.X.SX32 R4, R4, R0, 0x1, P1 ;  /* 0x0000000004047211 */ /* 0x000fc600008f0eff */
[----:B------:R-:W-:Y:S01]  /*31ae0*/  STL [R1+0x808], R8 ;  /* 0x0008080801007387 */ /* 0x000fe20000100800 */
[----:B-1----:R-:W-:Y:S02]  /*31af0*/  LEA R6, P3, R3, R2, 0x1 ;  /* 0x0000000203067211 */ /* 0x002fe400078608ff */
[-C--:B------:R-:W-:Y:S01]  /*31b00*/  LEA.HI.X.SX32 R2, R9, R0.reuse, 0x1, P0 ;  /* 0x0000000009027211 */ /* 0x080fe200000f0eff */
[----:B------:R-:W-:Y:S04]  /*31b10*/  STL [R1+0x80c], R7 ;  /* 0x00080c0701007387 */ /* 0x000fe80000100800 */
[----:B------:R-:W-:Y:S04]  /*31b20*/  STL [R1+0x780], R6 ;  /* 0x0007800601007387 */ /* 0x000fe80000100800 */
[----:B------:R1:W-:Y:S04]  /*31b30*/  STL [R1+0x770], R2 ;  /* 0x0007700201007387 */ /* 0x0003e80000100800 */
[----:B------:R-:W-:Y:S01]  /*31b40*/  STL [R1+0x778], R4 ;  /* 0x0007780401007387 */ /* 0x000fe20000100800 */
[----:B-1----:R-:W-:-:S02]  /*31b50*/  LEA.HI.X.SX32 R2, R5, R0, 0x1, P2 ;  /* 0x0000000005027211 */ /* 0x002fc400010f0eff */
[----:B------:R-:W-:-:S03]  /*31b60*/  LEA.HI.X.SX32 R0, R3, R0, 0x1, P3 ;  /* 0x0000000003007211 */ /* 0x000fc600018f0eff */
[----:B------:R0:W-:Y:S04]  /*31b70*/  STL [R1+0x77c], R2 ;  /* 0x00077c0201007387 */ /* 0x0001e80000100800 */
[----:B------:R1:W-:Y:S04]  /*31b80*/  STL [R1+0x774], R0 ;  /* 0x0007740001007387 */ /* 0x0003e80000100800 */
[----:B------:R1:W-:Y:S01]  /*31b90*/  STL [R1+0x4c0], RZ ;  /* 0x0004c0ff01007387 */ /* 0x0003e20000100800 */
[----:B0-----:R-:W-:-:S03]  /*31ba0*/  IMAD.SHL.U32 R2, R11, 0x20, RZ ;  /* 0x000000200b027824 */ /* 0x001fc600078e00ff */
[----:B------:R1:W-:Y:S04]  /*31bb0*/  STL [R1+0x4c4], RZ ;  /* 0x0004c4ff01007387 */ /* 0x0003e80000100800 */
[----:B------:R1:W-:Y:S04]  /*31bc0*/  STL [R1+0x4c8], RZ ;  /* 0x0004c8ff01007387 */ /* 0x0003e80000100800 */
[----:B------:R1:W-:Y:S04]  /*31bd0*/  STL [R1+0x183c], R2 ;  /* 0x00183c0201007387 */ /* 0x0003e80000100800 */
        /* <DEDUP_REMOVED lines=63> */
[----:B------:R-:W-:-:S02]  /*31fd0*/  USHF.L.U32 UR4, UR7, 0x7, URZ ;  /* 0x0000000707047899 */ /* 0x000fc4000800063f */
[----:B------:R-:W-:Y:S02]  /*31fe0*/  USHF.L.U32 UR5, UR6, 0x7, URZ ;  /* 0x0000000706057899 */ /* 0x000fe4000800063f */
[----:B------:R-:W-:Y:S02]  /*31ff0*/  USHF.R.S32.HI UR7, URZ, 0x1f, UR4 ;  /* 0x0000001f3f077899 */ /* 0x000fe40008011404 */
[----:B------:R-:W-:Y:S02]  /*32000*/  USHF.R.S32.HI UR6, URZ, 0x1f, UR5 ;  /* 0x0000001f3f067899 */ /* 0x000fe40008011405 */
[----:B------:R-:W-:Y:S02]  /*32010*/  USHF.L.U32 UR12, UR5, 0x1, URZ ;  /* 0x00000001050c7899 */ /* 0x000fe4000800063f */
[----:B-1----:R-:W-:Y:S01]  /*32020*/  IMAD.MOV.U32 R29, RZ, RZ, 0x7f ;  /* 0x0000007fff1d7424 */ /* 0x002fe200078e00ff */
[----:B------:R-:W-:Y:S02]  /*32030*/  USHF.L.U32 UR9, UR4, 0x1, URZ ;  /* 0x0000000104097899 */ /* 0x000fe4000800063f */
[----:B------:R-:W-:Y:S02]  /*32040*/  USHF.L.U64.HI UR6, UR5, 0x1, UR6 ;  /* 0x0000000105067899 */ /* 0x000fe40008010206 */
[----:B------:R-:W-:-:S04]  /*32050*/  IADD3 R29, R29, c[0x0][0x180], RZ ;  /* 0x000060001d1d7a10 */ /* 0x000fc80007ffe0ff */
[----:B------:R-:W-:-:S04]  /*32060*/  SHF.R.S32.HI R13, RZ, 0x1f, R29 ;  /* 0x0000001fff0d7819 */ /* 0x000fc8000001141d */
[----:B------:R-:W-:-:S04]  /*32070*/  LEA.HI R13, R13, R29, RZ, 0x7 ;  /* 0x0000001d0d0d7211 */ /* 0x000fc800078f38ff */
[----:B------:R-:W-:Y:S02]  /*32080*/  SHF.R.S32.HI R0, RZ, 0x7, R13 ;  /* 0x00000007ff007819 */ /* 0x000fe4000001140d */
[----:B------:R-:W2:Y:S01]  /*32090*/  LDL.LU R13, [R1+0x1858] ;  /* 0x00185800010d7983 */ /* 0x000ea20000300800 */
[----:B------:R-:W-:-:S03]  /*320a0*/  USHF.L.U64.HI UR7, UR4, 0x1, UR7 ;  /* 0x0000000104077899 */ /* 0x000fc60008010207 */
[----:B------:R-:W-:Y:S04]  /*320b0*/  STL [R1+0x458], RZ ;  /* 0x000458ff01007387 */ /* 0x000fe80000100800 */
[----:B------:R-:W-:Y:S04]  /*320c0*/  STL [R1+0x45c], RZ ;  /* 0x00045cff01007387 */ /* 0x000fe80000100800 */
[----:B------:R-:W-:Y:S01]  /*320d0*/  STL [R1+0x440], RZ ;  /* 0x000440ff01007387 */ /* 0x000fe20000100800 */
[----:B--2---:R-:W-:-:S05]  /*320e0*/  LOP3.LUT R0, R13, 0x200, R2, 0xf8, !PT ;  /* 0x000002000d007812 */ /* 0x004fca00078ef802 */
        /* <DEDUP_REMOVED lines=36> */
[----:B------:R-:W2:Y:S01]  /*32330*/  LDL R13, [R1+0x340] ;  /* 0x00034000010d7983 */ /* 0x000ea20000100800 */
[----:B0-----:R-:W-:Y:S01]  /*32340*/  LOP3.LUT R0, R0, 0x20, RZ, 0x3c, !PT ;  /* 0x0000002000007812 */ /* 0x001fe200078e3cff */
[----:B------:R-:W-:-:S02]  /*32350*/  UMOV UR4, URZ ;  /* 0x0000003f00047c82 */ /* 0x000fc40008000000 */
[----:B------:R-:W0:Y:S04]  /*32360*/  S2R R29, SR_TID.X ;  /* 0x00000000001d7919 */ /* 0x000e280000002100 */
[----:B------:R1:W-:Y:S04]  /*32370*/  STL [R1+0x320], RZ ;  /* 0x000320ff01007387 */ /* 0x0003e80000100800 */
[----:B------:R1:W-:Y:S04]  /*32380*/  STL [R1+0x324], RZ ;  /* 0x000324ff01007387 */ /* 0x0003e80000100800 */
[----:B------:R1:W-:Y:S04]  /*32390*/  STL [R1+0x328], RZ ;  /* 0x000328ff01007387 */ /* 0x0003e80000100800 */
[----:B------:R1:W-:Y:S04]  /*323a0*/  STL [R1+0x32c], RZ ;  /* 0x00032cff01007387 */ /* 0x0003e80000100800 */
[----:B------:R1:W-:Y:S01]  /*323b0*/  STL [R1+0x310], RZ ;  /* 0x000310ff01007387 */ /* 0x0003e20000100800 */
[----:B0-----:R-:W-:-:S03]  /*323c0*/  LOP3.LUT R29, R29, 0x7f, RZ, 0xc0, !PT ;  /* 0x0000007f1d1d7812 */ /* 0x001fc600078ec0ff */
[----:B------:R1:W-:Y:S02]  /*323d0*/  STL [R1+0x314], RZ ;  /* 0x000314ff01007387 */ /* 0x0003e40000100800 */
[----:B------:R-:W-:Y:S02]  /*323e0*/  IMAD.SHL.U32 R28, R29, 0x2, RZ ;  /* 0x000000021d1c7824 */ /* 0x000fe400078e00ff */
[----:B------:R1:W-:Y:S01]  /*323f0*/  STL [R1+0x318], RZ ;  /* 0x000318ff01007387 */ /* 0x0003e20000100800 */
[----:B------:R-:W-:Y:S01]  /*32400*/  IMAD.SHL.U32 R29, R11, 0x2, RZ ;  /* 0x000000020b1d7824 */ /* 0x000fe200078e00ff */
[----:B------:R-:W-:Y:S02]  /*32410*/  SHF.R.S32.HI R11, RZ, 0x6, R11 ;  /* 0x00000006ff0b7819 */ /* 0x000fe4000001140b */
[----:B------:R1:W-:Y:S01]  /*32420*/  STL [R1+0x31c], RZ ;  /* 0x00031cff01007387 */ /* 0x0003e20000100800 */
[C---:B------:R-:W-:Y:S02]  /*32430*/  LOP3.LUT R2, R28.reuse, 0x10, RZ, 0x3c, !PT ;  /* 0x000000101c027812 */ /* 0x040fe400078e3cff */
[----:B------:R-:W-:Y:S01]  /*32440*/  SGXT R11, R11, 0x1 ;  /* 0x000000010b0b781a */ /* 0x000fe20000000200 */
[----:B------:R1:W-:Y:S01]  /*32450*/  STL [R1+0x2d0], RZ ;  /* 0x0002d0ff01007387 */ /* 0x0003e20000100800 */
[----:B------:R-:W-:-:S02]  /*32460*/  LOP3.LUT R3, R28, 0x30, RZ, 0x3c, !PT ;  /* 0x000000301c037812 */ /* 0x000fc400078e3cff */
[----:B------:R-:W-:Y:S01]  /*32470*/  LOP3.LUT R11, R11, 0x90, RZ, 0xc0, !PT ;  /* 0x000000900b0b7812 */ /* 0x000fe200078ec0ff */
[----:B------:R1:W-:Y:S01]  /*32480*/  STL [R1+0x2d4], RZ ;  /* 0x0002d4ff01007387 */ /* 0x0003e20000100800 */
[C---:B------:R-:W-:Y:S02]  /*32490*/  LOP3.LUT R2, R28.reuse, 0x40, RZ, 0x3c, !PT ;  /* 0x000000401c027812 */ /* 0x040fe400078e3cff */
[----:B------:R-:W-:Y:S01]  /*324a0*/  LOP3.LUT R11, R11, 0x7e, R29, 0x78, !PT ;  /* 0x0000007e0b0b7812 */ /* 0x000fe200078e781d */
[----:B------:R1:W-:Y:S01]  /*324b0*/  STL [R1+0x2d8], RZ ;  /* 0x0002d8ff01007387 */ /* 0x0003e20000100800 */
[C---:B------:R-:W-:Y:S02]  /*324c0*/  LOP3.LUT R3, R28.reuse, 0x50, RZ, 0x3c, !PT ;  /* 0x000000501c037812 */ /* 0x040fe400078e3cff */
[----:B------:R-:W-:Y:S01]  /*324d0*/  LOP3.LUT R2, R28, 0x60, RZ, 0x3c, !PT ;  /* 0x000000601c027812 */ /* 0x000fe200078e3cff */
[----:B------:R1:W-:Y:S01]  /*324e0*/  STL [R1+0x2dc], RZ ;  /* 0x0002dcff01007387 */ /* 0x0003e20000100800 */
[----:B------:R-:W-:-:S02]  /*324f0*/  LOP3.LUT R3, R11, 0x20, RZ, 0x3c, !PT ;  /* 0x000000200b037812 */ /* 0x000fc400078e3cff */
[C---:B------:R-:W-:Y:S01]  /*32500*/  LOP3.LUT R4, R28.reuse, 0x20, RZ, 0x3c, !PT ;  /* 0x000000201c047812 */ /* 0x040fe200078e3cff */
[----:B------:R1:W-:Y:S01]  /*32510*/  STL [R1+0x2a0], RZ ;  /* 0x0002a0ff01007387 */ /* 0x0003e20000100800 */
[----:B------:R-:W-:-:S03]  /*32520*/  LOP3.LUT R4, R28, 0x70, RZ, 0x3c, !PT ;  /* 0x000000701c047812 */ /* 0x000fc600078e3cff */
        /* <DEDUP_REMOVED lines=11> */
[----:B------:R1:W-:Y:S01]  /*325e0*/  STL [R1+0x1838], R3 ;  /* 0x0018380301007387 */ /* 0x0003e20000100800 */
[----:B--2---:R-:W-:-:S05]  /*325f0*/  LOP3.LUT R2, R13, 0x40, RZ, 0x3c, !PT ;  /* 0x000000400d027812 */ /* 0x004fca00078e3cff */
[----:B------:R1:W-:Y:S04]  /*32600*/  STL [R1+0x1830], R2 ;  /* 0x0018300201007387 */ /* 0x0003e80000100800 */
[----:B------:R1:W-:Y:S02]  /*32610*/  STL [R1+0x6ac], R0 ;  /* 0x0006ac0001007387 */ /* 0x0003e40000100800 */
.L_x_3:
[----:B-1---5:R-:W2:Y:S01]  /*32620*/  LDL R3, [R1+0x810] ;  /* 0x0008100001037983 */ /* 0x022ea20000100800 */
[----:B------:R-:W-:Y:S02]  /*32630*/  UMOV UR5, 0xffffff80 ;  /* 0xffffff8000057882 */ /* 0x000fe40000000000 */
[----:B------:R-:W-:Y:S02]  /*32640*/  ULDC UR8, c[0x0][0x180] ;  /* 0x0000600000087ab9 */ /* 0x000fe40000000800 */
[----:B------:R-:W-:Y:S01]  /*32650*/  UIMAD UR5, UR4, UR5, UR8 ;  /* 0x00000005040572a4 */ /* 0x000fe2000f8e0208 */
[----:B--2---:R0:W-:Y:S04]  /*32660*/  STL [R1+0x3614], R3 ;  /* 0x0036140301007387 */ /* 0x0041e80000100800 */
[----:B------:R-:W2:Y:S04]  /*32670*/  LDL R2, [R1+0x814] ;  /* 0x0008140001027983 */ /* 0x000ea80000100800 */
        /* <DEDUP_REMOVED lines=66> */
[----:B------:R1:W-:Y:S04]  /*32aa0*/  STL [R1+0x35cc], R9 ;  /* 0x0035cc0901007387 */ /* 0x0003e80000100800 */
        /* <DEDUP_REMOVED lines=58> */
[----:B0-----:R-:W1:Y:S04]  /*32e50*/  S2R R3, SR_TID.X ;  /* 0x0000000000037919 */ /* 0x001e680000002100 */
[----:B------:R-:W-:Y:S04]  /*32e60*/  STL [R1+0x340c], R12 ;  /* 0x00340c0c01007387 */ /* 0x000fe80000100800 */
[----:B------:R-:W-:Y:S04]  /*32e70*/  STL [R1+0x3414], R12 ;  /* 0x0034140c01007387 */ /* 0x000fe80000100800 */
[----:B------:R-:W-:Y:S04]  /*32e80*/  STL [R1+0x341c], R12 ;  /* 0x00341c0c01007387 */ /* 0x000fe80000100800 */
[----:B------:R-:W-:Y:S04]  /*32e90*/  STL [R1+0x3424], R12 ;  /* 0x0034240c01007387 */ /* 0x000fe80000100800 */
[----:B------:R-:W-:Y:S04]  /*32ea0*/  STL [R1+0x342c], R12 ;  /* 0x00342c0c01007387 */ /* 0x000fe80000100800 */
[----:B------:R-:W-:Y:S01]  /*32eb0*/  STL [R1+0x3434], R12 ;  /* 0x0034340c01007387 */ /* 0x000fe20000100800 */
[----:B-1----:R-:W-:-:S02]  /*32ec0*/  SHF.R.U32.HI R9, RZ, 0x5, R3 ;  /* 0x00000005ff097819 */ /* 0x002fc40000011603 */
[----:B------:R-:W-:Y:S01]  /*32ed0*/  SHF.R.U32.HI R10, RZ, 0x5, R3 ;  /* 0x00000005ff0a7819 */ /* 0x000fe20000011603 */
[----:B------:R-:W-:Y:S01]  /*32ee0*/  STL [R1+0x343c], R12 ;  /* 0x00343c0c01007387 */ /* 0x000fe20000100800 */
[----:B------:R-:W-:-:S03]  /*32ef0*/  SGXT.U32 R9, R9, 0x2 ;  /* 0x000000020909781a */ /* 0x000fc60000000000 */
[----:B------:R-:W0:Y:S01]  /*32f00*/  S2R R28, SR_TID.X ;  /* 0x00000000001c7919 */ /* 0x000e220000002100 */
[----:B------:R-:W-:Y:S02]  /*32f10*/  LOP3.LUT R3, R9, 0x4, RZ, 0xfc, !PT ;  /* 0x0000000409037812 */ /* 0x000fe400078efcff */
[----:B---3--:R-:W-:Y:S01]  /*32f20*/  PRMT R6, RZ, 0x7610, R6 ;  /* 0x00007610ff067816 */ /* 0x008fe20000000006 */
[----:B------:R-:W-:Y:S01]  /*32f30*/  STL [R1+0x3444], R12 ;  /* 0x0034440c01007387 */ /* 0x000fe20000100800 */
[----:B------:R-:W-:Y:S02]  /*32f40*/  ISETP.GE.AND P1, PT, R3, UR5, PT ;  /* 0x0000000503007c0c */ /* 0x000fe4000bf26270 */
[----:B------:R-:W-:Y:S01]  /*32f50*/  LOP3.LUT R9, R9, 0x8, RZ, 0xfc, !PT ;  /* 0x0000000809097812 */ /* 0x000fe200078efcff */
[----:B------:R-:W-:Y:S01]  /*32f60*/  STL [R1+0x344c], R12 ;  /* 0x00344c0c01007387 */ /* 0x000fe20000100800 */
[----:B------:R-:W-:-:S03]  /*32f70*/  SGXT.U32 R10, R10, 0x2 ;  /* 0x000000020a0a781a */ /* 0x000fc60000000000 */
[----:B------:R-:W-:Y:S04]  /*32f80*/  STL [R1+0x3454], R12 ;  /* 0x0034540c01007387 */ /* 0x000fe80000100800 */
[----:B------:R-:W-:Y:S04]  /*32f90*/  STL [R1+0x345c], R12 ;  /* 0x00345c0c01007387 */ /* 0x000fe80000100800 */
[----:B------:R-:W-:Y:S04]  /*32fa0*/  STL [R1+0x3464], R12 ;  /* 0x0034640c01007387 */ /* 0x000fe80000100800 */
[----:B------:R-:W-:Y:S01]  /*32fb0*/  STL [R1+0x346c], R12 ;  /* 0x00346c0c01007387 */ /* 0x000fe20000100800 */
[----:B0-----:R-:W-:-:S03]  /*32fc0*/  SHF.R.U32.HI R8, RZ, 0x5, R28 ;  /* 0x00000005ff087819 */ /* 0x001fc6000001161c */
[----:B------:R-:W-:Y:S01]  /*32fd0*/  STL [R1+0x3474], R12 ;  /* 0x0034740c01007387 */ /* 0x000fe20000100800 */
[----:B------:R-:W-:-:S03]  /*32fe0*/  SGXT.U32 R8, R8, 0x2 ;  /* 0x000000020808781a */ /* 0x000fc60000000000 */
[----:B------:R-:W-:Y:S01]  /*32ff0*/  STL [R1+0x347c], R12 ;  /* 0x00347c0c01007387 */ /* 0x000fe20000100800 */
[----:B------:R-:W-:-:S03]  /*33000*/  ISETP.GE.AND P0, PT, R8, UR5, PT ;  /* 0x0000000508007c0c */ /* 0x000fc6000bf06270 */
        /* <DEDUP_REMOVED lines=22> */
[----:B------:R-:W2:Y:S01]  /*33170*/  LDL.LU R3, [R1+0x3614] ;  /* 0x0036140001037983 */ /* 0x000ea20000300800 */
[----:B------:R-:W-:-:S02]  /*33180*/  ISETP.GE.AND P2, PT, R9, UR5, PT ;  /* 0x0000000509007c0c */ /* 0x000fc4000bf46270 */
[----:B------:R-:W-:Y:S02]  /*33190*/  LOP3.LUT R9, R10, 0xc, RZ, 0xfc, !PT ;  /* 0x0000000c0a097812 */ /* 0x000fe400078efcff */
[----:B------:R-:W-:Y:S01]  /*331a0*/  PRMT R7, RZ, 0x7610, R7 ;  /* 0x00007610ff077816 */ /* 0x000fe20000000007 */
[----:B------:R-:W0:Y:S01]  /*331b0*/  S2R R10, SR_TID.X ;  /* 0x00000000000a7919 */ /* 0x000e220000002100 */
[----:B------:R-:W-:-:S03]  /*331c0*/  ISETP.GE.AND P3, PT, R9, UR5, PT ;  /* 0x0000000509007c0c */ /* 0x000fc6000bf66270 */
[----:B------:R-:W3:Y:S01]  /*331d0*/  LDL R9, [R1+0x804] ;  /* 0x0008040001097983 */ /* 0x000ee20000100800 */
[----:B0-----:R-:W-:-:S04]  /*331e0*/  SHF.R.U32.HI R10, RZ, 0x5, R10 ;  /* 0x00000005ff0a7819 */ /* 0x001fc8000001160a */
[----:B------:R-:W-:Y:S01]  /*331f0*/  SGXT.U32 R10, R10, 0x2 ;  /* 0x000000020a0a781a */ /* 0x000fe20000000000 */
[----:B--2---:R0:W2:Y:S04]  /*33200*/  @!P0 LDG.E.U16 R6, [R2.64] ;  /* 0x0000000a02068981 */ /* 0x0040a8000c1e1500 */
[----:B0-----:R-:W4:Y:S04]  /*33210*/  LDL R2, [R1+0x774] ;  /* 0x0007740001027983 */ /* 0x001f280000100800 */
[----:B--2---:R0:W-:Y:S04]  /*33220*/  STL [R1+0x2f0], R6 ;  /* 0x0002f00601007387 */ /* 0x0041e80000100800 */
[----:B------:R-:W4:Y:S02]  /*33230*/  LDL R3, [R1+0x780] ;  /* 0x0007800001037983 */ /* 0x000f240000100800 */
[----:B----4-:R-:W-:-:S04]  /*33240*/  @!P1 LOP3.LUT R3, R3, R2, RZ, 0x3c, !PT ;  /* 0x0000000203039212 */ /* 0x010fc800078e3cff */
[----:B------:R-:W-:-:S04]  /*33250*/  @!P1 LOP3.LUT R2, R3, R2, RZ, 0x3c, !PT ;  /* 0x0000000203029212 */ /* 0x000fc800078e3cff */
[----:B------:R-:W-:-:S05]  /*33260*/  @!P1 LOP3.LUT R3, R3, R2, RZ, 0x3c, !PT ;  /* 0x0000000203039212 */ /* 0x000fca00078e3cff */
[----:B------:R1:W2:Y:S01]  /*33270*/  @!P1 LDG.E.U16 R7, [R2.64] ;  /* 0x0000000a02079981 */ /* 0x0002a2000c1e1500 */
[----:B0-----:R-:W-:-:S04]  /*33280*/  LOP3.LUT R6, R10, 0x10, RZ, 0xfc, !PT ;  /* 0x000000100a067812 */ /* 0x001fc800078efcff */
[----:B------:R-:W-:Y:S02]  /*33290*/  ISETP.GE.AND P0, PT, R6, UR5, PT ;  /* 0x0000000506007c0c */ /* 0x000fe4000bf06270 */
[----:B------:R-:W4:Y:S04]  /*332a0*/  LDL.LU R6, [R1+0x3610] ;  /* 0x0036100001067983 */ /* 0x000f280000300800 */
[----:B-1----:R-:W3:Y:S04]  /*332b0*/  LDL R2, [R1+0x77c] ;  /* 0x00077c0001027983 */ /* 0x002ee80000100800 */
[----:B--2---:R0:W-:Y:S04]  /*332c0*/  STL [R1+0x2ec], R7 ;  /* 0x0002ec0701007387 */ /* 0x0041e80000100800 */
[----:B------:R-:W3:Y:S01]  /*332d0*/  LDL R3, [R1+0x80c] ;  /* 0x00080c0001037983 */ /* 0x000ee20000100800 */
[----:B------:R-:W-:-:S03]  /*332e0*/  PRMT R13, RZ, 0x7610, R13 ;  /* 0x00007610ff0d7816 */ /* 0x000fc6000000000d */
[----:B------:R-:W1:Y:S01]  /*332f0*/  S2R R10, SR_TID.X ;  /* 0x00000000000a7919 */ /* 0x000e620000002100 */
[----:B---3--:R-:W-:-:S04]  /*33300*/  @!P2 LOP3.LUT R3, R3, R2, RZ, 0x3c, !PT ;  /* 0x000000020303a212 */ /* 0x008fc800078e3cff */
[----:B------:R-:W-:-:S04]  /*33310*/  @!P2 LOP3.LUT R2, R3, R2, RZ, 0x3c, !PT ;  /* 0x000000020302a212 */ /* 0x000fc800078e3cff */
[----:B------:R-:W-:-:S05]  /*33320*/  @!P2 LOP3.LUT R3, R3, R2, RZ, 0x3c, !PT ;  /* 0x000000020303a212 */ /* 0x000fca00078e3cff */
[----:B------:R-:W2:Y:S01]  /*33330*/  @!P2 LDG.E.U16 R13, [R2.64] ;  /* 0x0000000a020da981 */ /* 0x000ea2000c1e1500 */
[----:B-1----:R-:W-:-:S04]  /*33340*/  SHF.R.U32.HI R10, RZ, 0x5, R10 ;  /* 0x00000005ff0a7819 */ /* 0x002fc8000001160a */
[----:B------:R-:W-:-:S04]  /*33350*/  SGXT.U32 R10, R10, 0x2 ;  /* 0x000000020a0a781a */ /* 0x000fc80000000000 */
[----:B0-----:R-:W-:-:S04]  /*33360*/  LOP3.LUT R7, R10, 0x14, RZ, 0xfc, !PT ;  /* 0x000000140a077812 */ /* 0x001fc800078efcff */
[----:B------:R-:W-:Y:S02]  /*33370*/  ISETP.GE.AND P1, PT, R7, UR5, PT ;  /* 0x0000000507007c0c */ /* 0x000fe4000bf26270 */
[----:B------:R-:W3:Y:S04]  /*33380*/  LDL.LU R7, [R1+0x360c] ;  /* 0x00360c0001077983 */ /* 0x000ee80000300800 */
[----:B--2---:R0:W-:Y:S04]  /*33390*/  STL [R1+0x2e8], R13 ;  /* 0x0002e80d01007387 */ /* 0x0041e80000100800 */
[----:B------:R-:W2:Y:S04]  /*333a0*/  LDL R2, [R1+0x778] ;  /* 0x0007780001027983 */ /* 0x000ea80000100800 */
[----:B------:R-:W2:Y:S01]  /*333b0*/  LDL R3, [R1+0x808] ;  /* 0x0008080001037983 */ /* 0x000ea20000100800 */
[----:B----4-:R-:W-:-:S03]  /*333c0*/  PRMT R6, RZ, 0x7610, R6 ;  /* 0x00007610ff067816 */ /* 0x010fc60000000006 */
[----:B------:R-:W0:Y:S01]  /*333d0*/  S2R R10, SR_TID.X ;  /* 0x00000000000a7919 */ /* 0x000e220000002100 */
[----:B--2---:R-:W-:-:S04]  /*333e0*/  @!P3 LOP3.LUT R3, R3, R2, RZ, 0x3c, !PT ;  /* 0x000000020303b212 */ /* 0x004fc800078e3cff */
[----:B------:R-:W-:-:S04]  /*333f0*/  @!P3 LOP3.LUT R2, R3, R2, RZ, 0x3c, !PT ;  /* 0x000000020302b212 */ /* 0x000fc800078e3cff */
[----:B------:R-:W-:-:S05]  /*33400*/  @!P3 LOP3.LUT R3, R3, R2, RZ, 0x3c, !PT ;  /* 0x000000020303b212 */ /* 0x000fca00078e3cff */
[----:B------:R-:W2:Y:S01]  /*33410*/  @!P3 LDG.E.U16 R6, [R2.64] ;  /* 0x0000000a0206b981 */ /* 0x000ea2000c1e1500 */
[----:B0-----:R-:W-:-:S04]  /*33420*/  SHF.R.U32.HI R13, RZ, 0x5, R10 ;  /* 0x00000005ff0d7819 */ /* 0x001fc8000001160a */
[----:B------:R-:W-:-:S04]  /*33430*/  SGXT.U32 R13, R13, 0x2 ;  /* 0x000000020d0d781a */ /* 0x000fc80000000000 */
[----:B------:R-:W-:-:S04]  /*33440*/  LOP3.LUT R13, R13, 0x18, RZ, 0xfc, !PT ;  /* 0x000000180d0d7812 */ /* 0x000fc800078efcff */
[----:B------:R-:W-:Y:S02]  /*33450*/  ISETP.GE.AND P2, PT, R13, UR5, PT ;  /* 0x000000050d007c0c */ /* 0x000fe4000bf46270 */
[----:B------:R-:W4:Y:S01]  /*33460*/  LDL.LU R13, [R1+0x3608] ;  /* 0x00360800010d7983 */ /* 0x000f220000300800 */
[----:B------:R-:W-:-:S03]  /*33470*/  SHF.R.U32.HI R10, RZ, 0x5, R10 ;  /* 0x00000005ff0a7819 */ /* 0x000fc6000001160a */
[----:B--2---:R0:W-:Y:S04]  /*33480*/  STL [R1+0x2e4], R6 ;  /* 0x0002e40601007387 */ /* 0x0041e80000100800 */
[----:B0-----:R-:W2:Y:S04]  /*33490*/  LDL.LU R6, [R1+0x3604] ;  /* 0x0036040001067983 */ /* 0x001ea80000300800 */
[----:B------:R-:W2:Y:S01]  /*334a0*/  LDL R3, [R1+0x770] ;  /* 0x0007700001037983 */ /* 0x000ea20000100800 */
[----:B------:R-:W-:-:S04]  /*334b0*/  SGXT.U32 R10, R10, 0x2 ;  /* 0x000000020a0a781a */ /* 0x000fc80000000000 */
[----:B------:R-:W-:Y:S02]  /*334c0*/  LOP3.LUT R2, R10, 0x1c, RZ, 0xfc, !PT ;  /* 0x0000001c0a027812 */ /* 0x000fe400078efcff */
[----:B---3--:R-:W-:Y:S02]  /*334d0*/  PRMT R7, RZ, 0x7610, R7 ;  /* 0x00007610ff077816 */ /* 0x008fe40000000007 */
[----:B------:R-:W-:Y:S01]  /*334e0*/  ISETP.GE.AND P3, PT, R2, UR5, PT ;  /* 0x0000000502007c0c */ /* 0x000fe2000bf66270 */
[----:B------:R-:W-:Y:S02]  /*334f0*/  @!P0 IMAD.MOV.U32 R2, RZ, RZ, R9 ;  /* 0x000000ffff028224 */ /* 0x000fe400078e0009 */
[----:B------:R-:W3:Y:S04]  /*33500*/  LDL R9, [R1+0x7e8] ;  /* 0x0007e80001097983 */ /* 0x000ee80000100800 */
[----:B--2---:R0:W2:Y:S04]  /*33510*/  @!P0 LDG.E.U16 R7, [R2.64] ;  /* 0x0000000a02078981 */ /* 0x0040a8000c1e1500 */
[----:B0-----:R-:W3:Y:S04]  /*33520*/  LDL R2, [R1+0x7fc] ;  /* 0x0007fc0001027983 */ /* 0x001ee80000100800 */
[----:B--2---:R0:W-:Y:S04]  /*33530*/  STL [R1+0x2e0], R7 ;  /* 0x0002e00701007387 */ /* 0x0041e80000100800 */
[----:B------:R-:W3:Y:S01]  /*33540*/  LDL R3, [R1+0x800] ;  /* 0x0008000001037983 */ /* 0x000ee20000100800 */
[----:B------:R-:W-:-:S03]  /*33550*/  PRMT R6, RZ, 0x7610, R6 ;  /* 0x00007610ff067816 */ /* 0x000fc60000000006 */
[----:B------:R-:W1:Y:S01]  /*33560*/  S2R R10, SR_TID.X ;  /* 0x00000000000a7919 */ /* 0x000e620000002100 */
[----:B---3--:R-:W-:-:S04]  /*33570*/  @!P1 LOP3.LUT R3, R3, R2, RZ, 0x3c, !PT ;  /* 0x0000000203039212 */ /* 0x008fc800078e3cff */
[----:B------:R-:W-:-:S04]  /*33580*/  @!P1 LOP3.LUT R2, R3, R2, RZ, 0x3c, !PT ;  /* 0x0000000203029212 */ /* 0x000fc800078e3cff */
[----:B------:R-:W-:-:S05]  /*33590*/  @!P1 LOP3.LUT R3, R3, R2, RZ, 0x3c, !PT ;  /* 0x0000000203039212 */ /* 0x000fca00078e3cff */
[----:B------:R2:W3:Y:S01]  /*335a0*/  @!P1 LDG.E.U16 R6, [R2.64] ;  /* 0x0000000a02069981 */ /* 0x0004e2000c1e1500 */
[----:B-1----:R-:W-:-:S04]  /*335b0*/  SHF.R.U32.HI R10, RZ, 0x5, R10 ;  /* 0x00000005ff0a7819 */ /* 0x002fc8000001160a */
[----:B------:R-:W-:-:S04]  /*335c0*/  SGXT.U32 R10, R10, 0x2 ;  /* 0x000000020a0a781a */ /* 0x000fc80000000000 */
[----:B0-----:R-:W-:-:S04]  /*335d0*/  LOP3.LUT R7, R10, 0x20, RZ, 0xfc, !PT ;  /* 0x000000200a077812 */ /* 0x001fc800078efcff */
[----:B------:R-:W-:Y:S02]  /*335e0*/  ISETP.GE.AND P0, PT, R7, UR5, PT ;  /* 0x0000000507007c0c */ /* 0x000fe4000bf06270 */
[----:B------:R-:W4:Y:S04]  /*335f0*/  LDL.LU R7, [R1+0x3600] ;  /* 0x0036000001077983 */ /* 0x000f280000300800 */
[----:B--2---:R-:W2:Y:S04]  /*33600*/  LDL R2, [R1+0x7f4] ;  /* 0x0007f40001027983 */ /* 0x004ea80000100800 */
[----:B---3--:R0:W-:Y:S04]  /*33610*/  STL [R1+0x29c], R6 ;  /* 0x00029c0601007387 */ /* 0x0081e80000100800 */
[----:B------:R-:W2:Y:S01]  /*33620*/  LDL R3, [R1+0x7f8] ;  /* 0x0007f80001037983 */ /* 0x000ea20000100800 */
[----:B----4-:R-:W-:-:S03]  /*33630*/  PRMT R13, RZ, 0x7610, R13 ;  /* 0x00007610ff0d7816 */ /* 0x010fc6000000000d */
[----:B------:R-:W1:Y:S01]  /*33640*/  S2R R10, SR_TID.X ;  /* 0x00000000000a7919 */ /* 0x000e620000002100 */
[----:B--2---:R-:W-:-:S04]  /*33650*/  @!P2 LOP3.LUT R3, R3, R2, RZ, 0x3c, !PT ;  /* 0x000000020303a212 */ /* 0x004fc800078e3cff */
        /* <DEDUP_REMOVED lines=11> */
[----:B------:R-:W-:-:S03]  /*33710*/  PRMT R7, RZ, 0x7610, R7 ;  /* 0x00007610ff077816 */ /* 0x000fc60000000007 */
        /* <DEDUP_REMOVED lines=115> */
[----:B------:R-:W4:Y:S04]  /*33e50*/  LDL.LU R13, [R1+0x35d8] ;  /* 0x0035d800010d7983 */ /* 0x000f280000300800 */
[----:B--2---:R0:W-:Y:S04]  /*33e60*/  STL [R1+0x274], R7 ;  /* 0x0002740701007387 */ /* 0x0041e80000100800 */
[----:B0-----:R-:W2:Y:S04]  /*33e70*/  LDL.LU R7, [R1+0x35d4] ;  /* 0x0035d40001077983 */ /* 0x001ea80000300800 */
[----:B------:R-:W2:Y:S01]  /*33e80*/  LDL R3, [R1+0x7a4] ;  /* 0x0007a40001037983 */ /* 0x000ea20000100800 */
[----:B---3--:R-:W-:Y:S01]  /*33e90*/  PRMT R6, RZ, 0x7610, R6 ;  /* 0x00007610ff067816 */ /* 0x008fe20000000006 */
[----:B------:R-:W-:-:S05]  /*33ea0*/  @!P0 IMAD.MOV.U32 R2, RZ, RZ, R9 ;  /* 0x000000ffff028224 */ /* 0x000fca00078e0009 */
[----:B--2---:R0:W2:Y:S04]  /*33eb0*/  @!P0 LDG.E.U16 R6, [R2.64] ;  /* 0x0000000a02068981 */ /* 0x0040a8000c1e1500 */
[----:B0-----:R-:W3:Y:S04]  /*33ec0*/  LDL R2, [R1+0x79c] ;  /* 0x00079c0001027983 */ /* 0x001ee80000100800 */
[----:B--2---:R0:W-:Y:S04]  /*33ed0*/  STL [R1+0x270], R6 ;  /* 0x0002700601007387 */ /* 0x0041e80000100800 */
[----:B------:R-:W3:Y:S01]  /*33ee0*/  LDL R3, [R1+0x7a0] ;  /* 0x0007a00001037983 */ /* 0x000ee20000100800 */
[----:B------:R-:W-:-:S02]  /*33ef0*/  PRMT R7, RZ, 0x7610, R7 ;  /* 0x00007610ff077816 */ /* 0x000fc40000000007 */
[----:B------:R-:W-:-:S04]  /*33f00*/  SHF.R.U32.HI R10, RZ, 0x5, R10 ;  /* 0x00000005ff0a7819 */ /* 0x000fc8000001160a */
[----:B------:R-:W-:-:S04]  /*33f10*/  SGXT.U32 R10, R10, 0x2 ;  /* 0x000000020a0a781a */ /* 0x000fc80000000000 */
[----:B------:R-:W-:-:S04]  /*33f20*/  LOP3.LUT R10, R10, 0x4c, RZ, 0xfc, !PT ;  /* 0x0000004c0a0a7812 */ /* 0x000fc800078efcff */
[----:B------:R-:W-:Y:S02]  /*33f30*/  ISETP.GE.AND P3, PT, R10, UR5, PT ;  /* 0x000000050a007c0c */ /* 0x000fe4000bf66270 */
[----:B------:R-:W0:Y:S01]  /*33f40*/  S2R R10, SR_TID.X ;  /* 0x00000000000a7919 */ /* 0x000e220000002100 */
[----:B---3--:R-:W-:-:S04]  /*33f50*/  @!P1 LOP3.LUT R3, R3, R2, RZ, 0x3c, !PT ;  /* 0x0000000203039212 */ /* 0x008fc800078e3cff */
[----:B------:R-:W-:-:S04]  /*33f60*/  @!P1 LOP3.LUT R2, R3, R2, RZ, 0x3c, !PT ;  /* 0x0000000203029212 */ /* 0x000fc800078e3cff */
[----:B------:R-:W-:-:S05]  /*33f70*/  @!P1 LOP3.LUT R3, R3, R2, RZ, 0x3c, !PT ;  /* 0x0000000203039212 */ /* 0x000fca00078e3cff */
[----:B------:R1:W2:Y:S01]  /*33f80*/  @!P1 LDG.E.U16 R7, [R2.64] ;  /* 0x0000000a02079981 */ /* 0x0002a2000c1e1500 */
[----:B0-----:R-:W-:-:S03]  /*33f90*/  SHF.R.U32.HI R6, RZ, 0x5, R10 ;  /* 0x00000005ff067819 */ /* 0x001fc6000001160a */
[----:B------:R-:W3:Y:S01]  /*33fa0*/  LDL R10, [R1+0x788] ;  /* 0x00078800010a7983 */ /* 0x000ee20000100800 */
[----:B------:R-:W-:-:S04]  /*33fb0*/  SGXT.U32 R6, R6, 0x2 ;  /* 0x000000020606781a */ /* 0x000fc80000000000 */
[----:B------:R-:W-:-:S04]  /*33fc0*/  LOP3.LUT R6, R6, 0x50, RZ, 0xfc, !PT ;  /* 0x0000005006067812 */ /* 0x000fc800078efcff */
[----:B------:R-:W-:Y:S02]  /*33fd0*/  ISETP.GE.AND P4, PT, R6, UR5, PT ;  /* 0x0000000506007c0c */ /* 0x000fe4000bf86270 */
[----:B------:R-:W3:Y:S04]  /*33fe0*/  LDL.LU R6, [R1+0x35d0] ;  /* 0x0035d00001067983 */ /* 0x000ee80000300800 */
[----:B-1----:R-:W3:Y:S04]  /*33ff0*/  LDL R2, [R1+0x794] ;  /* 0x0007940001027983 */ /* 0x002ee80000100800 */
[----:B--2---:R0:W-:Y:S04]  /*34000*/  STL [R1+0x26c], R7 ;  /* 0x00026c0701007387 */ /* 0x0041e80000100800 */
[----:B------:R-:W3:Y:S01]  /*34010*/  LDL R3, [R1+0x798] ;  /* 0x0007980001037983 */ /* 0x000ee20000100800 */
[----:B----4-:R-:W-:-:S03]  /*34020*/  PRMT R13, RZ, 0x7610, R13 ;  /* 0x00007610ff0d7816 */ /* 0x010fc6000000000d */
[----:B------:R-:W1:Y:S01]  /*34030*/  S2R R9, SR_TID.X ;  /* 0x0000000000097919 */ /* 0x000e620000002100 */
[----:B---3--:R-:W-:-:S04]  /*34040*/  @!P2 LOP3.LUT R3, R3, R2, RZ, 0x3c, !PT ;  /* 0x000000020303a212 */ /* 0x008fc800078e3cff */
[----:B------:R-:W-:-:S04]  /*34050*/  @!P2 LOP3.LUT R2, R3, R2, RZ, 0x3c, !PT ;  /* 0x000000020302a212 */ /* 0x000fc800078e3cff */
[----:B------:R-:W-:-:S05]  /*34060*/  @!P2 LOP3.LUT R3, R3, R2, RZ, 0x3c, !PT ;  /* 0x000000020303a212 */ /* 0x000fca00078e3cff */
[----:B------:R2:W3:Y:S01]  /*34070*/  @!P2 LDG.E.U16 R13, [R2.64] ;  /* 0x0000000a020da981 */ /* 0x0004e2000c1e1500 */
[----:B-1----:R-:W-:-:S04]  /*34080*/  SHF.R.U32.HI R9, RZ, 0x5, R9 ;  /* 0x00000005ff097819 */ /* 0x002fc80000011609 */
[----:B------:R-:W-:-:S04]  /*34090*/  SGXT.U32 R9, R9, 0x2 ;  /* 0x000000020909781a */ /* 0x000fc80000000000 */
[----:B------:R-:W-:-:S04]  /*340a0*/  LOP3.LUT R9, R9, 0x54, RZ, 0xfc, !PT ;  /* 0x0000005409097812 */ /* 0x000fc800078efcff */
[----:B------:R-:W-:Y:S02]  /*340b0*/  ISETP.GE.AND P1, PT, R9, UR5, PT ;  /* 0x0000000509007c0c */ /* 0x000fe4000bf26270 */
[----:B------:R-:W4:Y:S04]  /*340c0*/  LDL.LU R9, [R1+0x35cc] ;  /* 0x0035cc0001097983 */ /* 0x000f280000300800 */
[----:B--2---:R-:W2:Y:S04]  /*340d0*/  LDL R2, [R1+0x78c] ;  /* 0x00078c0001027983 */ /* 0x004ea80000100800 */
[----:B---3--:R1:W-:Y:S04]  /*340e0*/  STL [R1+0x268], R13 ;  /* 0x0002680d01007387 */ /* 0x0083e80000100800 */
[----:B------:R-:W2:Y:S01]  /*340f0*/  LDL R3, [R1+0x790] ;  /* 0x0007900001037983 */ /* 0x000ea20000100800 */
[----:B----4-:R-:W-:-:S03]  /*34100*/  PRMT R9, RZ, 0x7610, R9 ;  /* 0x00007610ff097816 */ /* 0x010fc60000000009 */
[----:B0-----:R-:W0:Y:S01]  /*34110*/  S2R R7, SR_TID.X ;  /* 0x0000000000077919 */ /* 0x001e220000002100 */
[----:B--2---:R-:W-:-:S04]  /*34120*/  @!P3 LOP3.LUT R3, R3, R2, RZ, 0x3c, !PT ;  /* 0x000000020303b212 */ /* 0x004fc800078e3cff */
[----:B------:R-:W-:-:S04]  /*34130*/  @!P3 LOP3.LUT R2, R3, R2, RZ, 0x3c, !PT ;  /* 0x000000020302b212 */ /* 0x000fc800078e3cff */
[----:B------:R-:W-:-:S05]  /*34140*/  @!P3 LOP3.LUT R3, R3, R2, RZ, 0x3c, !PT ;  /* 0x000000020303b212 */ /* 0x000fca00078e3cff */
[----:B------:R-:W2:Y:S01]  /*34150*/  @!P3 LDG.E.U16 R9, [R2.64] ;  /* 0x0000000a0209b981 */ /* 0x000ea2000c1e1500 */
[----:B0-----:R-:W-:-:S04]  /*34160*/  SHF.R.U32.HI R7, RZ, 0x5, R7 ;  /* 0x00000005ff077819 */ /* 0x001fc80000011607 */
[----:B------:R-:W-:-:S04]  /*34170*/  SGXT.U32 R7, R7, 0x2 ;  /* 0x000000020707781a */ /* 0x000fc80000000000 */
[----:B-1----:R-:W-:-:S04]  /*34180*/  LOP3.LUT R13, R7, 0x58, RZ, 0xfc, !PT ;  /* 0x00000058070d7812 */ /* 0x002fc800078efcff */
[----:B------:R-:W-:Y:S02]  /*34190*/  ISETP.GE.AND P0, PT, R13, UR5, PT ;  /* 0x000000050d007c0c */ /* 0x000fe4000bf06270 */
[----:B------:R-:W3:Y:S04]  /*341a0*/  LDL.LU R13, [R1+0x35c8] ;  /* 0x0035c800010d7983 */ /* 0x000ee80000300800 */
[----:B------:R-:W0:Y:S04]  /*341b0*/  S2R R7, SR_TID.X ;  /* 0x0000000000077919 */ /* 0x000e280000002100 */
[----:B--2---:R1:W-:Y:S04]  /*341c0*/  STL [R1+0x264], R9 ;  /* 0x0002640901007387 */ /* 0x0043e80000100800 */
[----:B-1----:R-:W2:Y:S04]  /*341d0*/  LDL.LU R9, [R1+0x35c4] ;  /* 0x0035c40001097983 */ /* 0x002ea80000300800 */
[----:B------:R-:W4:Y:S01]  /*341e0*/  LDL R3, [R1+0x784] ;  /* 0x0007840001037983 */ /* 0x000f220000100800 */
[----:B0-----:R-:W-:-:S04]  /*341f0*/  SHF.R.U32.HI R2, RZ, 0x5, R7 ;  /* 0x00000005ff027819 */ /* 0x001fc80000011607 */
[----:B------:R-:W-:-:S04]  /*34200*/  SGXT.U32 R2, R2, 0x2 ;  /* 0x000000020202781a */ /* 0x000fc80000000000 */
[----:B------:R-:W-:Y:S02]  /*34210*/  LOP3.LUT R2, R2, 0x5c, RZ, 0xfc, !PT ;  /* 0x0000005c02027812 */ /* 0x000fe400078efcff */
[----:B------:R-:W-:Y:S02]  /*34220*/  PRMT R6, RZ, 0x7610, R6 ;  /* 0x00007610ff067816 */ /* 0x000fe40000000006 */
[----:B------:R-:W-:Y:S01]  /*34230*/  ISETP.GE.AND P2, PT, R2, UR5, PT ;  /* 0x0000000502007c0c */ /* 0x000fe2000bf46270 */
[----:B------:R-:W-:-:S05]  /*34240*/  @!P4 IMAD.MOV.U32 R2, RZ, RZ, R10 ;  /* 0x000000ffff02c224 */ /* 0x000fca00078e000a */
[----:B----4-:R-:W4:Y:S04]  /*34250*/  @!P4 LDG.E.U16 R6, [R2.64] ;  /* 0x0000000a0206c981 */ /* 0x010f28000c1e1500 */
[----:B----4-:R0:W-:Y:S04]  /*34260*/  STL [R1+0x260], R6 ;  /* 0x0002600601007387 */ /* 0x0101e80000100800 */
[----:B0-----:R-:W4:Y:S04]  /*34270*/  LDL.LU R6, [R1+0x35c0] ;  /* 0x0035c00001067983 */ /* 0x001f280000300800 */
[----:B------:R-:W3:Y:S04]  /*34280*/  LDL R2, [R1+0x768] ;  /* 0x0007680001027983 */ /* 0x000ee80000100800 */
[----:B------:R-:W3:Y:S01]  /*34290*/  LDL R3, [R1+0x76c] ;  /* 0x00076c0001037983 */ /* 0x000ee20000100800 */
[----:B------:R-:W-:-:S04]  /*342a0*/  SHF.R.U32.HI R7, RZ, 0x5, R7 ;  /* 0x00000005ff077819 */ /* 0x000fc80000011607 */
[----:B------:R-:W-:Y:S02]  /*342b0*/  SGXT.U32 R7, R7, 0x2 ;  /* 0x000000020707781a */ /* 0x000fe40000000000 */
[----:B--2---:R-:W-:Y:S02]  /*342c0*/  PRMT R9, RZ, 0x7610, R9 ;  /* 0x00007610ff097816 */ /* 0x004fe40000000009 */
[----:B------:R-:W-:-:S04]  /*342d0*/  LOP3.LUT R7, R7, 0x60, RZ, 0xfc, !PT ;  /* 0x0000006007077812 */ /* 0x000fc800078efcff */
[----:B------:R-:W-:Y:S02]  /*342e0*/  ISETP.GE.AND P3, PT, R7, UR5, PT ;  /* 0x0000000507007c0c */ /* 0x000fe4000bf66270 */
[----:B------:R-:W2:Y:S01]  /*342f0*/  LDL.LU R7, [R1+0x35bc] ;  /* 0x0035bc0001077983 */ /* 0x000ea20000300800 */
[----:B---3--:R-:W-:-:S04]  /*34300*/  @!P1 LOP3.LUT R3, R3, R2, RZ, 0x3c, !PT ;  /* 0x0000000203039212 */ /* 0x008fc800078e3cff */
[----:B------:R-:W-:-:S04]  /*34310*/  @!P1 LOP3.LUT R2, R3, R2, RZ, 0x3c, !PT ;  /* 0x0000000203029212 */ /* 0x000fc800078e3cff */
[----:B------:R-:W-:-:S05]  /*34320*/  @!P1 LOP3.LUT R3, R3, R2, RZ, 0x3c, !PT ;  /* 0x0000000203039212 */ /* 0x000fca00078e3cff */
[----:B------:R0:W3:Y:S04]  /*34330*/  @!P1 LDG.E.U16 R9, [R2.64] ;  /* 0x0000000a02099981 */ /* 0x0000e8000c1e1500 */
[----:B0-----:R-:W4:Y:S04]  /*34340*/  LDL R2, [R1+0x760] ;  /* 0x0007600001027983 */ /* 0x001f280000100800 */
[----:B------:R-:W4:Y:S04]  /*34350*/  LDL R3, [R1+0x764] ;  /* 0x0007640001037983 */ /* 0x000f280000100800 */
[----:B------:R-:W0:Y:S01]  /*34360*/  S2R R10, SR_TID.X ;  /* 0x00000000000a7919 */ /* 0x000e220000002100 */
[----:B--2---:R-:W-:-:S02]  /*34370*/  PRMT R7, RZ, 0x7610, R7 ;  /* 0x00007610ff077816 */ /* 0x004fc40000000007 */
[----:B0-----:R-:W-:-:S04]  /*34380*/  SHF.R.U32.HI R10, RZ, 0x5, R10 ;  /* 0x00000005ff0a7819 */ /* 0x001fc8000001160a */
[----:B------:R-:W-:Y:S01]  /*34390*/  SGXT.U32 R10, R10, 0x2 ;  /* 0x000000020a0a781a */ /* 0x000fe20000000000 */
[----:B---3--:R0:W-:Y:S01]  /*343a0*/  STL [R1+0x25c], R9 ;  /* 0x00025c0901007387 */ /* 0x0081e20000100800 */
[-C--:B----4-:R-:W-:Y:S02]  /*343b0*/  @!P0 LOP3.LUT R3, R3, R2.reuse, RZ, 0x3c, !PT ;  /* 0x0000000203038212 */ /* 0x090fe400078e3cff */
[C---:B0-----:R-:W-:Y:S02]  /*343c0*/  LOP3.LUT R9, R10.reuse, 0x64, RZ, 0xfc, !PT ;  /* 0x000000640a097812 */ /* 0x041fe400078efcff */
[C---:B------:R-:W-:Y:S02]  /*343d0*/  @!P0 LOP3.LUT R2, R3.reuse, R2, RZ, 0x3c, !PT ;  /* 0x0000000203028212 */ /* 0x040fe400078e3cff */
[----:B------:R-:W-:Y:S02]  /*343e0*/  LOP3.LUT R10, R10, 0x68, RZ, 0xfc, !PT ;  /* 0x000000680a0a7812 */ /* 0x000fe400078efcff */
[----:B------:R-:W-:-:S02]  /*343f0*/  @!P0 LOP3.LUT R3, R3, R2, RZ, 0x3c, !PT ;  /* 0x0000000203038212 */ /* 0x000fc400078e3cff */
[----:B------:R-:W-:Y:S02]  /*34400*/  ISETP.GE.AND P4, PT, R9, UR5, PT ;  /* 0x0000000509007c0c */ /* 0x000fe4000bf86270 */
[----:B------:R-:W2:Y:S01]  /*34410*/  LDL.LU R9, [R1+0x35b8] ;  /* 0x0035b80001097983 */ /* 0x000ea20000300800 */
[----:B------:R-:W-:-:S03]  /*34420*/  ISETP.GE.AND P5, PT, R10, UR5, PT ;  /* 0x000000050a007c0c */ /* 0x000fc6000bfa6270 */
[----:B------:R-:W3:Y:S04]  /*34430*/  LDL.LU R10, [R1+0x35b4] ;  /* 0x0035b400010a7983 */ /* 0x000ee80000300800 */
[----:B------:R0:W4:Y:S04]  /*34440*/  @!P0 LDG.E.U16 R7, [R2.64] ;  /* 0x0000000a02078981 */ /* 0x000128000c1e1500 */
[----:B0-----:R-:W2:Y:S04]  /*34450*/  LDL R2, [R1+0x758] ;  /* 0x0007580001027983 */ /* 0x001ea80000100800 */
[----:B------:R-:W2:Y:S01]  /*34460*/  LDL R3, [R1+0x75c] ;  /* 0x00075c0001037983 */ /* 0x000ea20000100800 */
[----:B------:R-:W-:-:S02]  /*34470*/  PRMT R6, RZ, 0x7610, R6 ;  /* 0x00007610ff067816 */ /* 0x000fc40000000006 */
[----:B--2---:R-:W-:-:S04]  /*34480*/  @!P2 LOP3.LUT R3, R3, R2, RZ, 0x3c, !PT ;  /* 0x000000020303a212 */ /* 0x004fc800078e3cff */
[----:B------:R-:W-:-:S04]  /*34490*/  @!P2 LOP3.LUT R2, R3, R2, RZ, 0x3c, !PT ;  /* 0x000000020302a212 */ /* 0x000fc800078e3cff */
[----:B------:R-:W-:-:S05]  /*344a0*/  @!P2 LOP3.LUT R3, R3, R2, RZ, 0x3c, !PT ;  /* 0x000000020303a212 */ /* 0x000fca00078e3cff */
[----:B------:R-:W2:Y:S04]  /*344b0*/  @!P2 LDG.E.U16 R6, [R2.64] ;  /* 0x0000000a0206a981 */ /* 0x000ea8000c1e1500 */
[----:B----4-:R0:W-:Y:S04]  /*344c0*/  STL [R1+0x258], R7 ;  /* 0x0002580701007387 */ /* 0x0101e80000100800 */
[----:B--2---:R1:W-:Y:S04]  /*344d0*/  STL [R1+0x254], R6 ;  /* 0x0002540601007387 */ /* 0x0043e80000100800 */
[----:B------:R-:W2:Y:S04]  /*344e0*/  LDL R2, [R1+0x750] ;  /* 0x0007500001027983 */ /* 0x000ea80000100800 */
[----:B------:R-:W2:Y:S01]  /*344f0*/  LDL R3, [R1+0x754] ;  /* 0x0007540001037983 */ /* 0x000ea20000100800 */
[----:B---3--:R-:W-:-:S03]  /*34500*/  PRMT R10, RZ, 0x7610, R10 ;  /* 0x00007610ff0a7816 */ /* 0x008fc6000000000a */
[----:B0-----:R-:W1:Y:S01]  /*34510*/  S2R R7, SR_TID.X ;  /* 0x0000000000077919 */ /* 0x001e620000002100 */
[----:B--2---:R-:W-:-:S04]  /*34520*/  @!P3 LOP3.LUT R3, R3, R2, RZ, 0x3c, !PT ;  /* 0x000000020303b212 */ /* 0x004fc800078e3cff */
[----:B------:R-:W-:-:S04]  /*34530*/  @!P3 LOP3.LUT R2, R3, R2, RZ, 0x3c, !PT ;  /* 0x000000020302b212 */ /* 0x000fc800078e3cff */
[----:B------:R-:W-:-:S05]  /*34540*/  @!P3 LOP3.LUT R3, R3, R2, RZ, 0x3c, !PT ;  /* 0x000000020303b212 */ /* 0x000fca00078e3cff */
[----:B------:R-:W2:Y:S01]  /*34550*/  @!P3 LDG.E.U16 R10, [R2.64] ;  /* 0x0000000a020ab981 */ /* 0x000ea2000c1e1500 */
[----:B-1----:R-:W-:-:S04]  /*34560*/  SHF.R.U32.HI R6, RZ, 0x5, R7 ;  /* 0x00000005ff067819 */ /* 0x002fc80000011607 */
[----:B------:R-:W-:-:S04]  /*34570*/  SGXT.U32 R6, R6, 0x2 ;  /* 0x000000020606781a */ /* 0x000fc80000000000 */
[----:B------:R-:W-:-:S04]  /*34580*/  LOP3.LUT R6, R6, 0x6c, RZ, 0xfc, !PT ;  /* 0x0000006c06067812 */ /* 0x000fc800078efcff */
[----:B------:R-:W-:Y:S02]  /*34590*/  ISETP.GE.AND P0, PT, R6, UR5, PT ;  /* 0x0000000506007c0c */ /* 0x000fe4000bf06270 */
[----:B------:R-:W3:Y:S04]  /*345a0*/  LDL.LU R6, [R1+0x35b0] ;  /* 0x0035b00001067983 */ /* 0x000ee80000300800 */
[----:B--2---:R0:W-:Y:S04]  /*345b0*/  STL [R1+0x250], R10 ;  /* 0x0002500a01007387 */ /* 0x0041e80000100800 */
[----:B0-----:R-:W2:Y:S04]  /*345c0*/  LDL.LU R10, [R1+0x35ac] ;  /* 0x0035ac00010a7983 */ /* 0x001ea80000300800 */
[----:B------:R-:W4:Y:S04]  /*345d0*/  LDL R2, [R1+0x748] ;  /* 0x0007480001027983 */ /* 0x000f280000100800 */
[----:B------:R-:W4:Y:S01]  /*345e0*/  LDL R3, [R1+0x74c] ;  /* 0x00074c0001037983 */ /* 0x000f220000100800 */
[----:B------:R-:W-:-:S02]  /*345f0*/  PRMT R9, RZ, 0x7610, R9 ;  /* 0x00007610ff097816 */ /* 0x000fc40000000009 */
[----:B----4-:R-:W-:-:S04]  /*34600*/  @!P4 LOP3.LUT R3, R3, R2, RZ, 0x3c, !PT ;  /* 0x000000020303c212 */ /* 0x010fc800078e3cff */
[----:B------:R-:W-:-:S04]  /*34610*/  @!P4 LOP3.LUT R2, R3, R2, RZ, 0x3c, !PT ;  /* 0x000000020302c212 */ /* 0x000fc800078e3cff */
[----:B------:R-:W-:-:S05]  /*34620*/  @!P4 LOP3.LUT R3, R3, R2, RZ, 0x3c, !PT ;  /* 0x000000020303c212 */ /* 0x000fca00078e3cff */
[----:B------:R-:W4:Y:S01]  /*34630*/  @!P4 LDG.E.U16 R9, [R2.64] ;  /* 0x0000000a0209c981 */ /* 0x000f22000c1e1500 */
[----:B------:R-:W-:-:S04]  /*34640*/  SHF.R.U32.HI R7, RZ, 0x5, R7 ;  /* 0x00000005ff077819 */ /* 0x000fc80000011607 */
[----:B------:R-:W-:-:S04]  /*34650*/  SGXT.U32 R7, R7, 0x2 ;  /* 0x000000020707781a */ /* 0x000fc80000000000 */
[----:B------:R-:W-:-:S04]  /*34660*/  LOP3.LUT R7, R7, 0x70, RZ, 0xfc, !PT ;  /* 0x0000007007077812 */ /* 0x000fc800078efcff */
[----:B------:R-:W-:Y:S02]  /*34670*/  ISETP.GE.AND P1, PT, R7, UR5, PT ;  /* 0x0000000507007c0c */ /* 0x000fe4000bf26270 */
[----:B------:R-:W2:Y:S04]  /*34680*/  LDL.LU R7, [R1+0x35a8] ;  /* 0x0035a80001077983 */ /* 0x000ea80000300800 */
[----:B----4-:R0:W-:Y:S04]  /*34690*/  STL [R1+0x24c], R9 ;  /* 0x00024c0901007387 */ /* 0x0101e80000100800 */
[----:B0-----:R-:W4:Y:S04]  /*346a0*/  LDL.LU R9, [R1+0x35a4] ;  /* 0x0035a40001097983 */ /* 0x001f280000300800 */
[----:B------:R-:W3:Y:S04]  /*346b0*/  LDL R2, [R1+0x740] ;  /* 0x0007400001027983 */ /* 0x000ee80000100800 */
[----:B------:R-:W3:Y:S01]  /*346c0*/  LDL R3, [R1+0x744] ;  /* 0x0007440001037983 */ /* 0x000ee20000100800 */
[----:B--2---:R-:W-:-:S02]  /*346d0*/  PRMT R10, RZ, 0x7610, R10 ;  /* 0x00007610ff0a7816 */ /* 0x004fc4000000000a */
[----:B---3--:R-:W-:-:S04]  /*346e0*/  @!P5 LOP3.LUT R3, R3, R2, RZ, 0x3c, !PT ;  /* 0x000000020303d212 */ /* 0x008fc800078e3cff */
[----:B------:R-:W-:-:S04]  /*346f0*/  @!P5 LOP3.LUT R2, R3, R2, RZ, 0x3c, !PT ;  /* 0x000000020302d212 */ /* 0x000fc800078e3cff */
[----:B------:R-:W-:-:S05]  /*34700*/  @!P5 LOP3.LUT R3, R3, R2, RZ, 0x3c, !PT ;  /* 0x000000020303d212 */ /* 0x000fca00078e3cff */
[----:B------:R0:W2:Y:S04]  /*34710*/  @!P5 LDG.E.U16 R10, [R2.64] ;  /* 0x0000000a020ad981 */ /* 0x0000a8000c1e1500 */
[----:B0-----:R-:W3:Y:S04]  /*34720*/  LDL R2, [R1+0x738] ;  /* 0x0007380001027983 */ /* 0x001ee80000100800 */
[----:B------:R-:W3:Y:S01]  /*34730*/  LDL R3, [R1+0x73c] ;  /* 0x00073c0001037983 */ /* 0x000ee20000100800 */
[----:B----4-:R-:W-:Y:S02]  /*34740*/  PRMT R9, RZ, 0x7610, R9 ;  /* 0x00007610ff097816 */ /* 0x010fe40000000009 */
[----:B------:R-:W-:-:S02]  /*34750*/  SHF.R.U32.HI R28, RZ, 0x5, R28 ;  /* 0x00000005ff1c7819 */ /* 0x000fc4000001161c */
[----:B---3--:R-:W-:-:S04]  /*34760*/  @!P0 LOP3.LUT R3, R3, R2, RZ, 0x3c, !PT ;  /* 0x0000000203038212 */ /* 0x008fc800078e3cff */
[----:B------:R-:W-:-:S04]  /*34770*/  @!P0 LOP3.LUT R2, R3, R2, RZ, 0x3c, !PT ;  /* 0x0000000203028212 */ /* 0x000fc800078e3cff */
[----:B------:R-:W-:-:S05]  /*34780*/  @!P0 LOP3.LUT R3, R3, R2, RZ, 0x3c, !PT ;  /* 0x0000000203038212 */ /* 0x000fca00078e3cff */
[----:B------:R-:W3:Y:S01]  /*34790*/  @!P0 LDG.E.U16 R9, [R2.64] ;  /* 0x0000000a02098981 */ /* 0x000ee2000c1e1500 */
[----:B------:R-:W-:-:S03]  /*347a0*/  SGXT.U32 R28, R28, 0x2 ;  /* 0x000000021c1c781a */ /* 0x000fc60000000000 */
[----:B--2---:R0:W-:Y:S01]  /*347b0*/  STL [R1+0x248], R10 ;  /* 0x0002480a01007387 */ /* 0x0041e20000100800 */
[----:B------:R-:W-:-:S04]  /*347c0*/  LOP3.LUT R28, R28, 0x74, RZ, 0xfc, !PT ;  /* 0x000000741c1c7812 */ /* 0x000fc800078efcff */
[----:B------:R-:W-:Y:S02]  /*347d0*/  ISETP.GE.AND P2, PT, R28, UR5, PT ;  /* 0x000000051c007c0c */ /* 0x000fe4000bf46270 */
[----:B------:R-:W2:Y:S01]  /*347e0*/  LDL.LU R28, [R1+0x35a0] ;  /* 0x0035a000011c7983 */ /* 0x000ea20000300800 */
[C---:B0-----:R-:W-:Y:S02]  /*347f0*/  LOP3.LUT R10, R8.reuse, 0x78, RZ, 0xfc, !PT ;  /* 0x00000078080a7812 */ /* 0x041fe400078efcff */
[----:B------:R-:W-:-:S04]  /*34800*/  LOP3.LUT R8, R8, 0x7c, RZ, 0xfc, !PT ;  /* 0x0000007c08087812 */ /* 0x000fc800078efcff */
[----:B------:R-:W-:Y:S02]  /*34810*/  ISETP.GE.AND P4, PT, R8, UR5, PT ;  /* 0x0000000508007c0c */ /* 0x000fe4000bf86270 */
[----:B------:R-:W4:Y:S04]  /*34820*/  LDL.LU R8, [R1+0x359c] ;  /* 0x00359c0001087983 */ /* 0x000f280000300800 */
[----:B---3--:R0:W-:Y:S04]  /*34830*/  STL [R1+0x244], R9 ;  /* 0x0002440901007387 */ /* 0x0081e80000100800 */
[----:B0-----:R-:W3:Y:S04]  /*34840*/  LDL.LU R9, [R1+0x3598] ;  /* 0x0035980001097983 */ /* 0x001ee80000300800 */
[----:B------:R-:W3:Y:S04]  /*34850*/  LDL R2, [R1+0x730] ;  /* 0x0007300001027983 */ /* 0x000ee80000100800 */
[----:B------:R-:W3:Y:S01]  /*34860*/  LDL R3, [R1+0x734] ;  /* 0x0007340001037983 */ /* 0x000ee20000100800 */
[----:B--2---:R-:W-:-:S02]  /*34870*/  PRMT R28, RZ, 0x7610, R28 ;  /* 0x00007610ff1c7816 */ /* 0x004fc4000000001c */
[----:B------:R-:W-:Y:S02]  /*34880*/  ISETP.GE.AND P3, PT, R10, UR5, PT ;  /* 0x000000050a007c0c */ /* 0x000fe4000bf66270 */
[----:B------:R-:W0:Y:S01]  /*34890*/  S2R R10, SR_TID.X ;  /* 0x00000000000a7919 */ /* 0x000e220000002100 */
[----:B---3--:R-:W-:-:S04]  /*348a0*/  @!P1 LOP3.LUT R3, R3, R2, RZ, 0x3c, !PT ;  /* 0x0000000203039212 */ /* 0x008fc800078e3cff */
[----:B------:R-:W-:-:S04]  /*348b0*/  @!P1 LOP3.LUT R2, R3, R2, RZ, 0x3c, !PT ;  /* 0x0000000203029212 */ /* 0x000fc800078e3cff */
[----:B------:R-:W-:-:S05]  /*348c0*/  @!P1 LOP3.LUT R3, R3, R2, RZ, 0x3c, !PT ;  /* 0x0000000203039212 */ /* 0x000fca00078e3cff */
[----:B------:R-:W2:Y:S01]  /*348d0*/  @!P1 LDG.E.U16 R28, [R2.64] ;  /* 0x0000000a021c9981 */ /* 0x000ea2000c1e1500 */
[----:B0-----:R-:W-:-:S04]  /*348e0*/  LOP3.LUT R10, R10, 0x7f, RZ, 0xc0, !PT ;  /* 0x0000007f0a0a7812 */ /* 0x001fc800078ec0ff */
[----:B------:R-:W-:Y:S02]  /*348f0*/  ISETP.GE.AND P0, PT, R10, UR5, PT ;  /* 0x000000050a007c0c */ /* 0x000fe4000bf06270 */
[----:B------:R-:W3:Y:S04]  /*34900*/  LDL.LU R10, [R1+0x3594] ;  /* 0x00359400010a7983 */ /* 0x000ee80000300800 */
[----:B--2---:R0:W-:Y:S04]  /*34910*/  STL [R1+0x240], R28 ;  /* 0x0002401c01007387 */ /* 0x0041e80000100800 */
[----:B0-----:R-:W2:Y:S04]  /*34920*/  LDL.LU R28, [R1+0x3590] ;  /* 0x00359000011c7983 */ /* 0x001ea80000300800 */
[----:B------:R-:W2:Y:S04]  /*34930*/  LDL R2, [R1+0x728] ;  /* 0x0007280001027983 */ /* 0x000ea80000100800 */
[----:B------:R-:W2:Y:S01]  /*34940*/  LDL R3, [R1+0x72c] ;  /* 0x00072c0001037983 */ /* 0x000ea20000100800 */
[----:B------:R-:W-:-:S02]  /*34950*/  PRMT R9, RZ, 0x7610, R9 ;  /* 0x00007610ff097816 */ /* 0x000fc40000000009 */
[----:B--2---:R-:W-:-:S04]  /*34960*/  @!P2 LOP3.LUT R3, R3, R2, RZ, 0x3c, !PT ;  /* 0x000000020303a212 */ /* 0x004fc800078e3cff */
[----:B------:R-:W-:-:S04]  /*34970*/  @!P2 LOP3.LUT R2, R3, R2, RZ, 0x3c, !PT ;  /* 0x000000020302a212 */ /* 0x000fc800078e3cff */
[----:B------:R-:W-:-:S05]  /*34980*/  @!P2 LOP3.LUT R3, R3, R2, RZ, 0x3c, !PT ;  /* 0x000000020303a212 */ /* 0x000fca00078e3cff */
[----:B------:R-:W2:Y:S04]  /*34990*/  @!P2 LDG.E.U16 R9, [R2.64] ;  /* 0x0000000a0209a981 */ /* 0x000ea8000c1e1500 */
[----:B--2---:R0:W-:Y:S04]  /*349a0*/  STL [R1+0x23c], R9 ;  /* 0x00023c0901007387 */ /* 0x0041e80000100800 */
[----:B0-----:R-:W2:Y:S04]  /*349b0*/  LDL.LU R9, [R1+0x358c] ;  /* 0x00358c0001097983 */ /* 0x001ea80000300800 */
[----:B------:R-:W2:Y:S04]  /*349c0*/  LDL R2, [R1+0x720] ;  /* 0x0007200001027983 */ /* 0x000ea80000100800 */
[----:B------:R-:W2:Y:S01]  /*349d0*/  LDL R3, [R1+0x724] ;  /* 0x0007240001037983 */ /* 0x000ea20000100800 */
[----:B---3--:R-:W-:-:S02]  /*349e0*/  PRMT R10, RZ, 0x7610, R10 ;  /* 0x00007610ff0a7816 */ /* 0x008fc4000000000a */
[----:B--2---:R-:W-:-:S04]  /*349f0*/  @!P3 LOP3.LUT R3, R3, R2, RZ, 0x3c, !PT ;  /* 0x000000020303b212 */ /* 0x004fc800078e3cff */
[----:B------:R-:W-:-:S04]  /*34a00*/  @!P3 LOP3.LUT R2, R3, R2, RZ, 0x3c, !PT ;  /* 0x000000020302b212 */ /* 0x000fc800078e3cff */
[----:B------:R-:W-:-:S05]  /*34a10*/  @!P3 LOP3.LUT R3, R3, R2, RZ, 0x3c, !PT ;  /* 0x000000020303b212 */ /* 0x000fca00078e3cff */
[----:B------:R-:W2:Y:S04]  /*34a20*/  @!P3 LDG.E.U16 R10, [R2.64] ;  /* 0x0000000a020ab981 */ /* 0x000ea8000c1e1500 */
[----:B--2---:R0:W-:Y:S04]  /*34a30*/  STL [R1+0x238], R10 ;  /* 0x0002380a01007387 */ /* 0x0041e80000100800 */
[----:B0-----:R-:W2:Y:S04]  /*34a40*/  LDL.LU R10, [R1+0x3588] ;  /* 0x00358800010a7983 */ /* 0x001ea80000300800 */
[----:B------:R-:W3:Y:S04]  /*34a50*/  LDL R2, [R1+0x718] ;  /* 0x0007180001027983 */ /* 0x000ee80000100800 */
[----:B------:R-:W3:Y:S01]  /*34a60*/  LDL R3, [R1+0x71c] ;  /* 0x00071c0001037983 */ /* 0x000ee20000100800 */
[----:B------:R-:W-:-:S02]  /*34a70*/  PRMT R28, RZ, 0x7610, R28 ;  /* 0x00007610ff1c7816 */ /* 0x000fc4000000001c */
[----:B---3--:R-:W-:-:S04]  /*34a80*/  @!P4 LOP3.LUT R3, R3, R2, RZ, 0x3c, !PT ;  /* 0x000000020303c212 */ /* 0x008fc800078e3cff */
[----:B------:R-:W-:-:S04]  /*34a90*/  @!P4 LOP3.LUT R2, R3, R2, RZ, 0x3c, !PT ;  /* 0x000000020302c212 */ /* 0x000fc800078e3cff */
[----:B------:R-:W-:-:S05]  /*34aa0*/  @!P4 LOP3.LUT R3, R3, R2, RZ, 0x3c, !PT ;  /* 0x000000020303c212 */ /* 0x000fca00078e3cff */
[----:B------:R0:W3:Y:S04]  /*34ab0*/  @!P4 LDG.E.U16 R28, [R2.64] ;  /* 0x0000000a021cc981 */ /* 0x0000e8000c1e1500 */
[----:B0-----:R-:W2:Y:S04]  /*34ac0*/  LDL R2, [R1+0x180c] ;  /* 0x00180c0001027983 */ /* 0x001ea80000100800 */
[----:B------:R-:W2:Y:S01]  /*34ad0*/  LDL R3, [R1+0x1810] ;  /* 0x0018100001037983 */ /* 0x000ea20000100800 */
[----:B----4-:R-:W-:-:S03]  /*34ae0*/  PRMT R8, RZ, 0x7610, R8 ;  /* 0x00007610ff087816 */ /* 0x010fc60000000008 */
[----:B------:R-:W-:Y:S01]  /*34af0*/  BAR.SYNC.DEFER_BLOCKING 0x0 ;  /* 0x0000000000007b1d */ /* 0x000fe20000010000 */
[----:B--2---:R-:W-:-:S04]  /*34b00*/  @!P0 LOP3.LUT R3, R3, R2, RZ, 0x3c, !PT ;  /* 0x0000000203038212 */ /* 0x004fc800078e3cff */
[----:B------:R-:W-:-:S04]  /*34b10*/  @!P0 LOP3.LUT R2, R3, R2, RZ, 0x3c, !PT ;  /* 0x0000000203028212 */ /* 0x000fc800078e3cff */
[----:B------:R-:W-:-:S05]  /*34b20*/  @!P0 LOP3.LUT R3, R3, R2, RZ, 0x3c, !PT ;  /* 0x0000000203038212 */ /* 0x000fca00078e3cff */
[----:B------:R-:W2:Y:S04]  /*34b30*/  @!P0 LDG.E.U16 R8, [R2.64] ;  /* 0x0000000a02088981 */ /* 0x000ea8000c1e1500 */
[----:B---3--:R-:W-:Y:S04]  /*34b40*/  STL [R1+0x337c], R28 ;  /* 0x00337c1c01007387 */ /* 0x008fe80000100800 */
        /* <DEDUP_REMOVED lines=8> */
[----:B------:R-:W3:Y:S04]  /*34bd0*/  @!P0 LDG.E.U16 R9, [R2.64] ;  /* 0x0000000a02098981 */ /* 0x000ee8000c1e1500 */
[----:B---3--:R0:W-:Y:S04]  /*34be0*/  STL [R1+0x22c], R9 ;  /* 0x00022c0901007387 */ /* 0x0081e80000100800 */
[----:B0-----:R-:W3:Y:S04]  /*34bf0*/  LDL.LU R9, [R1+0x3580] ;  /* 0x0035800001097983 */ /* 0x001ee80000300800 */
[----:B------:R-:W4:Y:S04]  /*34c00*/  LDL R2, [R1+0x17ac] ;  /* 0x0017ac0001027983 */ /* 0x000f280000100800 */
[----:B------:R-:W4:Y:S01]  /*34c10*/  LDL R3, [R1+0x17b0] ;  /* 0x0017b00001037983 */ /* 0x000f220000100800 */
[----:B------:R-:W-:-:S02]  /*34c20*/  PRMT R10, RZ, 0x7610, R10 ;  /* 0x00007610ff0a7816 */ /* 0x000fc4000000000a */
[----:B----4-:R-:W-:-:S04]  /*34c30*/  @!P0 LOP3.LUT R3, R3, R2, RZ, 0x3c, !PT ;  /* 0x0000000203038212 */ /* 0x010fc800078e3cff */
[----:B------:R-:W-:-:S04]  /*34c40*/  @!P0 LOP3.LUT R2, R3, R2, RZ, 0x3c, !PT ;  /* 0x0000000203028212 */ /* 0x000fc800078e3cff */
[----:B------:R-:W-:-:S05]  /*34c50*/  @!P0 LOP3.LUT R3, R3, R2, RZ, 0x3c, !PT ;  /* 0x0000000203038212 */ /* 0x000fca00078e3cff */
[----:B------:R-:W4:Y:S04]  /*34c60*/  @!P0 LDG.E.U16 R10, [R2.64] ;  /* 0x0000000a020a8981 */ /* 0x000f28000c1e1500 */
[----:B----4-:R0:W-:Y:S04]  /*34c70*/  STL [R1+0x228], R10 ;  /* 0x0002280a01007387 */ /* 0x0101e80000100800 */
[----:B0-----:R-:W4:Y:S04]  /*34c80*/  LDL.LU R10, [R1+0x357c] ;  /* 0x00357c00010a7983 */ /* 0x001f280000300800 */
        /* <DEDUP_REMOVED lines=11> */
[----:B----4-:R-:W-:-:S02]  /*34d40*/  PRMT R10, RZ, 0x7610, R10 ;  /* 0x00007610ff0a7816 */ /* 0x010fc4000000000a */
        /* <DEDUP_REMOVED lines=8> */
[----:B--2---:R-:W-:-:S02]  /*34dd0*/  PRMT R9, RZ, 0x7610, R9 ;  /* 0x00007610ff097816 */ /* 0x004fc40000000009 */
[----:B----4-:R-:W-:-:S04]  /*34de0*/  @!P0 LOP3.LUT R3, R3, R2, RZ, 0x3c, !PT ;  /* 0x0000000203038212 */ /* 0x010fc800078e3cff */
[----:B------:R-:W-:-:S04]  /*34df0*/  @!P0 LOP3.LUT R2, R3, R2, RZ, 0x3c, !PT ;  /* 0x0000000203028212 */ /* 0x000fc800078e3cff */
[----:B------:R-:W-:-:S05]  /*34e00*/  @!P0 LOP3.LUT R3, R3, R2, RZ, 0x3c, !PT ;  /* 0x0000000203038212 */ /* 0x000fca00078e3cff */
[----:B------:R-:W2:Y:S04]  /*34e10*/  @!P0 LDG.E.U16 R9, [R2.64] ;  /* 0x0000000a02098981 */ /* 0x000ea8000c1e1500 */
[----:B--2---:R0:W-:Y:S04]  /*34e20*/  STL [R1+0x21c], R9 ;  /* 0x00021c0901007387 */ /* 0x0041e80000100800 */
[----:B0-----:R-:W2:Y:S04]  /*34e30*/  LDL.LU R9, [R1+0x3570] ;  /* 0x0035700001097983 */ /* 0x001ea80000300800 */
[----:B------:R-:W4:Y:S04]  /*34e40*/  LDL R2, [R1+0x16ac] ;  /* 0x0016ac0001027983 */ /* 0x000f280000100800 */
[----:B------:R-:W4:Y:S01]  /*34e50*/  LDL R3, [R1+0x16b0] ;  /* 0x0016b00001037983 */ /* 0x000f220000100800 */
[----:B---3--:R-:W-:-:S02]  /*34e60*/  PRMT R10, RZ, 0x7610, R10 ;  /* 0x00007610ff0a7816 */ /* 0x008fc4000000000a */
[----:B----4-:R-:W-:-:S04]  /*34e70*/  @!P0 LOP3.LUT R3, R3, R2, RZ, 0x3c, !PT ;  /* 0x0000000203038212 */ /* 0x010fc800078e3cff */
        /* <DEDUP_REMOVED lines=479> */
[----:B------:R0:W2:Y:S04]  /*36c70*/  @!P0 LDG.E.U16 R10, [R2.64] ;  /* 0x0000000a020a8981 */ /* 0x0000a8000c1e1500 */
[----:B0-----:R-:W3:Y:S04]  /*36c80*/  LDL R2, [R1+0x92c] ;  /* 0x00092c0001027983 */ /* 0x001ee80000100800 */
[----:B------:R-:W3:Y:S01]  /*36c90*/  LDL R3, [R1+0x930] ;  /* 0x0009300001037983 */ /* 0x000ee20000100800 */
[----:B------:R-:W-:-:S03]  /*36ca0*/  PRMT R9, RZ, 0x7610, R9 ;  /* 0x00007610ff097816 */ /* 0x000fc60000000009 */
[----:B--2---:R-:W-:Y:S01]  /*36cb0*/  STL [R1+0x3358], R10 ;  /* 0x0033580a01007387 */ /* 0x004fe20000100800 */
[----:B---3--:R-:W-:-:S04]  /*36cc0*/  @!P0 LOP3.LUT R3, R3, R2, RZ, 0x3c, !PT ;  /* 0x0000000203038212 */ /* 0x008fc800078e3cff */
[----:B------:R-:W-:-:S04]  /*36cd0*/  @!P0 LOP3.LUT R2, R3, R2, RZ, 0x3c, !PT ;  /* 0x0000000203028212 */ /* 0x000fc800078e3cff */
[----:B------:R-:W-:-:S05]  /*36ce0*/  @!P0 LOP3.LUT R3, R3, R2, RZ, 0x3c, !PT ;  /* 0x0000000203038212 */ /* 0x000fca00078e3cff */
[----:B------:R0:W2:Y:S04]  /*36cf0*/  @!P0 LDG.E.U16 R9, [R2.64] ;  /* 0x0000000a02098981 */ /* 0x0000a8000c1e1500 */
[----:B0-----:R-:W3:Y:S04]  /*36d00*/  LDL R2, [R1+0x8ec] ;  /* 0x0008ec0001027983 */ /* 0x001ee80000100800 */
[----:B------:R-:W3:Y:S01]  /*36d10*/  LDL R3, [R1+0x8f0] ;  /* 0x0008f00001037983 */ /* 0x000ee20000100800 */
[----:B----4-:R-:W-:-:S03]  /*36d20*/  PRMT R8, RZ, 0x7610, R8 ;  /* 0x00007610ff087816 */ /* 0x010fc60000000008 */
[----:B--2---:R-:W-:Y:S01]  /*36d30*/  STL [R1+0x335c], R9 ;  /* 0x00335c0901007387 */ /* 0x004fe20000100800 */
[----:B---3--:R-:W-:-:S04]  /*36d40*/  @!P0 LOP3.LUT R3, R3, R2, RZ, 0x3c, !PT ;  /* 0x0000000203038212 */ /* 0x008fc800078e3cff */
        /* <DEDUP_REMOVED lines=21> */
[----:B------:R-:W-:Y:S02]  /*36ea0*/  PRMT R13, RZ, 0x7610, R13 ;  /* 0x00007610ff0d7816 */ /* 0x000fe4000000000d */
[----:B---3--:R-:W-:-:S04]  /*36eb0*/  @!P0 LOP3.LUT R3, R3, R2, RZ, 0x3c, !PT ;  /* 0x0000000203038212 */ /* 0x008fc800078e3cff */
[----:B------:R-:W-:-:S04]  /*36ec0*/  @!P0 LOP3.LUT R2, R3, R2, RZ, 0x3c, !PT ;  /* 0x0000000203028212 */ /* 0x000fc800078e3cff */
[----:B------:R-:W-:-:S05]  /*36ed0*/  @!P0 LOP3.LUT R3, R3, R2, RZ, 0x3c, !PT ;  /* 0x0000000203038212 */ /* 0x000fca00078e3cff */
[----:B------:R-:W3:Y:S04]  /*36ee0*/  @!P0 LDG.E.U16 R13, [R2.64] ;  /* 0x0000000a020d8981 */ /* 0x000ee8000c1e1500 */
[----:B--2---:R-:W-:Y:S04]  /*36ef0*/  STL [R1+0x3368], R6 ;  /* 0x0033680601007387 */ /* 0x004fe80000100800 */
[----:B---3--:R0:W-:Y:S04]  /*36f00*/  STL [R1+0x154], R13 ;  /* 0x0001540d01007387 */ /* 0x0081e80000100800 */
        /* <DEDUP_REMOVED lines=430> */
[----:B------:R0:W2:Y:S04]  /*389f0*/  @!P0 LDG.E.U16 R13, [R2.64] ;  /* 0x0000000a020d8981 */ /* 0x0000a8000c1e1500 */
[----:B0-----:R-:W4:Y:S04]  /*38a00*/  LDL R2, [R1+0xbe4] ;  /* 0x000be40001027983 */ /* 0x001f280000100800 */
[----:B------:R-:W4:Y:S01]  /*38a10*/  LDL R3, [R1+0xbe8] ;  /* 0x000be80001037983 */ /* 0x000f220000100800 */
[----:B---3--:R-:W-:Y:S02]  /*38a20*/  PRMT R12, RZ, 0x7610, R12 ;  /* 0x00007610ff0c7816 */ /* 0x008fe4000000000c */
[----:B----4-:R-:W-:-:S04]  /*38a30*/  @!P0 LOP3.LUT R3, R3, R2, RZ, 0x3c, !PT ;  /* 0x0000000203038212 */ /* 0x010fc800078e3cff */
[----:B------:R-:W-:-:S04]  /*38a40*/  @!P0 LOP3.LUT R2, R3, R2, RZ, 0x3c, !PT ;  /* 0x0000000203028212 */ /* 0x000fc800078e3cff */
[----:B------:R-:W-:-:S05]  /*38a50*/  @!P0 LOP3.LUT R3, R3, R2, RZ, 0x3c, !PT ;  /* 0x0000000203038212 */ /* 0x000fca00078e3cff */
[----:B------:R-:W3:Y:S04]  /*38a60*/  @!P0 LDG.E.U16 R12, [R2.64] ;  /* 0x0000000a020c8981 */ /* 0x000ee8000c1e1500 */
[----:B--2---:R0:W-:Y:S04]  /*38a70*/  STL [R1+0x94], R13 ;  /* 0x0000940d01007387 */ /* 0x0041e80000100800 */
[----:B0-----:R-:W2:Y:S04]  /*38a80*/  LDL R13, [R1+0xaa8] ;  /* 0x000aa800010d7983 */ /* 0x001ea80000100800 */
        /* <DEDUP_REMOVED lines=35> */
[----:B------:R-:W2:Y:S01]  /*38cc0*/  @!P0 LDG.E.U16 R14, [R2.64] ;  /* 0x0000000a020e8981 */ /* 0x000ea2000c1e1500 */
[----:B---3--:R-:W-:-:S03]  /*38cd0*/  PRMT R12, RZ, 0x7610, R12 ;  /* 0x00007610ff0c7816 */ /* 0x008fc6000000000c */
[----:B--2---:R0:W-:Y:S04]  /*38ce0*/  STL [R1+0x80], R14 ;  /* 0x0000800e01007387 */ /* 0x0041e80000100800 */
[----:B0-----:R-:W2:Y:S04]  /*38cf0*/  LDL.LU R14, [R1+0x33c8] ;  /* 0x0033c800010e7983 */ /* 0x001ea80000300800 */
[----:B------:R-:W3:Y:S01]  /*38d00*/  LDL R3, [R1+0xaa4] ;  /* 0x000aa40001037983 */ /* 0x000ee20000100800 */
[----:B------:R-:W-:Y:S01]  /*38d10*/  @!P0 IMAD.MOV.U32 R2, RZ, RZ, R13 ;  /* 0x000000ffff028224 */ /* 0x000fe200078e000d */
[----:B------:R-:W-:-:S02]  /*38d20*/  PRMT R15, RZ, 0x7610, R15 ;  /* 0x00007610ff0f7816 */ /* 0x000fc4000000000f */
[----:B------:R-:W2:Y:S04]  /*38d30*/  LDL R13, [R1+0x924] ;  /* 0x00092400010d7983 */ /* 0x000ea80000100800 */
[----:B---3--:R0:W3:Y:S04]  /*38d40*/  @!P0 LDG.E.U16 R12, [R2.64] ;  /* 0x0000000a020c8981 */ /* 0x0080e8000c1e1500 */
[----:B0-----:R-:W2:Y:S04]  /*38d50*/  LDL R2, [R1+0xa64] ;  /* 0x000a640001027983 */ /* 0x001ea80000100800 */
[----:B------:R-:W2:Y:S02]  /*38d60*/  LDL R3, [R1+0xa68] ;  /* 0x000a680001037983 */ /* 0x000ea40000100800 */
[----:B--2---:R-:W-:-:S04]  /*38d70*/  @!P0 LOP3.LUT R3, R3, R2, RZ, 0x3c, !PT ;  /* 0x0000000203038212 */ /* 0x004fc800078e3cff */
[----:B------:R-:W-:-:S04]  /*38d80*/  @!P0 LOP3.LUT R2, R3, R2, RZ, 0x3c, !PT ;  /* 0x0000000203028212 */ /* 0x000fc800078e3cff */
[----:B------:R-:W-:-:S05]  /*38d90*/  @!P0 LOP3.LUT R3, R3, R2, RZ, 0x3c, !PT ;  /* 0x0000000203038212 */ /* 0x000fca00078e3cff */
[----:B------:R-:W2:Y:S04]  /*38da0*/  @!P0 LDG.E.U16 R15, [R2.64] ;  /* 0x0000000a020f8981 */ /* 0x000ea8000c1e1500 */
[----:B---3--:R0:W-:Y:S04]  /*38db0*/  STL [R1+0x7c], R12 ;  /* 0x00007c0c01007387 */ /* 0x0081e80000100800 */
[----:B0-----:R-:W3:Y:S04]  /*38dc0*/  LDL R12, [R1+0x928] ;  /* 0x00092800010c7983 */ /* 0x001ee80000100800 */
        /* <DEDUP_REMOVED lines=31> */
[----:B----4-:R-:W-:-:S02]  /*38fc0*/  PRMT R5, RZ, 0x7610, R5 ;  /* 0x00007610ff057816 */ /* 0x010fc40000000005 */
[----:B--2---:R-:W-:-:S04]  /*38fd0*/  @!P0 LOP3.LUT R3, R3, R2, RZ, 0x3c, !PT ;  /* 0x0000000203038212 */ /* 0x004fc800078e3cff */
[----:B------:R-:W-:-:S04]  /*38fe0*/  @!P0 LOP3.LUT R2, R3, R2, RZ, 0x3c, !PT ;  /* 0x0000000203028212 */ /* 0x000fc800078e3cff */
[----:B------:R-:W-:-:S05]  /*38ff0*/  @!P0 LOP3.LUT R3, R3, R2, RZ, 0x3c, !PT ;  /* 0x0000000203038212 */ /* 0x000fca00078e3cff */
[----:B------:R-:W2:Y:S01]  /*39000*/  @!P0 LDG.E.U16 R5, [R2.64] ;  /* 0x0000000a02058981 */ /* 0x000ea2000c1e1500 */
[----:B------:R-:W-:-:S06]  /*39010*/  PRMT R4, RZ, 0x7610, R4 ;  /* 0x00007610ff047816 */ /* 0x000fcc0000000004 */
[----:B---3--:R0:W3:Y:S04]  /*39020*/  @!P0 LDG.E.U16 R4, [R12.64] ;  /* 0x0000000a0c048981 */ /* 0x0080e8000c1e1500 */
[----:B--2---:R-:W-:Y:S04]  /*39030*/  STL [R1+0x3334], R5 ;  /* 0x0033340501007387 */ /* 0x004fe80000100800 */
[----:B0-----:R-:W2:Y:S04]  /*39040*/  LDL R12, [R1+0x8e4] ;  /* 0x0008e400010c7983 */ /* 0x001ea80000100800 */
[----:B------:R-:W2:Y:S01]  /*39050*/  LDL R13, [R1+0x8e8] ;  /* 0x0008e800010d7983 */ /* 0x000ea20000100800 */
[----:B------:R-:W-:-:S03]  /*39060*/  PRMT R3, RZ, 0x7610, R3 ;  /* 0x00007610ff037816 */ /* 0x000fc60000000003 */
[----:B---3--:R-:W-:Y:S01]  /*39070*/  STL [R1+0x3338], R4 ;  /* 0x0033380401007387 */ /* 0x008fe20000100800 */
        /* <DEDUP_REMOVED lines=45> */
[----:B------:R0:W4:Y:S04]  /*39350*/  @!P0 LDG.E.U16 R14, [R12.64] ;  /* 0x0000000a0c0e8981 */ /* 0x000128000c1e1500 */
[----:B0-----:R-:W2:Y:S04]  /*39360*/  LDL R12, [R1+0x175c] ;  /* 0x00175c00010c7983 */ /* 0x001ea80000100800 */
[----:B------:R-:W2:Y:S01]  /*39370*/  LDL R13, [R1+0x1760] ;  /* 0x00176000010d7983 */ /* 0x000ea20000100800 */
[----:B------:R-:W-:Y:S02]  /*39380*/  PRMT R23, RZ, 0x7610, R23 ;  /* 0x00007610ff177816 */ /* 0x000fe40000000017 */
[----:B--2---:R-:W-:-:S04]  /*39390*/  @!P0 LOP3.LUT R13, R13, R12, RZ, 0x3c, !PT ;  /* 0x0000000c0d0d8212 */ /* 0x004fc800078e3cff */
[----:B------:R-:W-:-:S04]  /*393a0*/  @!P0 LOP3.LUT R12, R13, R12, RZ, 0x3c, !PT ;  /* 0x0000000c0d0c8212 */ /* 0x000fc800078e3cff */
[----:B------:R-:W-:-:S05]  /*393b0*/  @!P0 LOP3.LUT R13, R13, R12, RZ, 0x3c, !PT ;  /* 0x0000000c0d0d8212 */ /* 0x000fca00078e3cff */
[----:B------:R-:W2:Y:S04]  /*393c0*/  @!P0 LDG.E.U16 R23, [R12.64] ;  /* 0x0000000a0c178981 */ /* 0x000ea8000c1e1500 */
[----:B----4-:R0:W-:Y:S04]  /*393d0*/  STL [R1+0x50], R14 ;  /* 0x0000500e01007387 */ /* 0x0101e80000100800 */
[----:B0-----:R-:W4:Y:S04]  /*393e0*/  LDL R14, [R1+0x1620] ;  /* 0x00162000010e7983 */ /* 0x001f280000100800 */
        /* <DEDUP_REMOVED lines=19> */
[----:B0-----:R-:W2:Y:S01]  /*39520*/  LDL.LU R16, [R1+0x33a4] ;  /* 0x0033a40001107983 */ /* 0x001ea20000300800 */
[----:B------:R-:W2:Y:S02]  /*39530*/  LDL R12, [R1+0x169c] ;  /* 0x00169c00010c7983 */ /* 0x000ea40000100800 */
        /* <DEDUP_REMOVED lines=14> */
[----:B------:R-:W2:Y:S01]  /*39620*/  @!P0 LDG.E.U16 R17, [R12.64] ;  /* 0x0000000a0c118981 */ /* 0x000ea2000c1e1500 */
[----:B------:R-:W-:-:S03]  /*39630*/  PRMT R19, RZ, 0x7610, R19 ;  /* 0x00007610ff137816 */ /* 0x000fc60000000013 */
[----:B--2---:R0:W-:Y:S04]  /*39640*/  STL [R1+0x3c], R17 ;  /* 0x00003c1101007387 */ /* 0x0041e80000100800 */
[----:B0-----:R-:W2:Y:S01]  /*39650*/  LDL.LU R17, [R1+0x339c] ;  /* 0x00339c0001117983 */ /* 0x001ea20000300800 */
[----:B------:R-:W2:Y:S02]  /*39660*/  LDL R13, [R1+0x161c] ;  /* 0x00161c00010d7983 */ /* 0x000ea40000100800 */
[----:B----4-:R-:W-:Y:S02]  /*39670*/  @!P0 IMAD.MOV.U32 R12, RZ, RZ, R14 ;  /* 0x000000ffff0c8224 */ /* 0x010fe400078e000e */
[----:B------:R-:W4:Y:S04]  /*39680*/  LDL R14, [R1+0x14e0] ;  /* 0x0014e000010e7983 */ /* 0x000f280000100800 */
[----:B--2---:R-:W2:Y:S04]  /*39690*/  @!P0 LDG.E.U16 R19, [R12.64] ;  /* 0x0000000a0c138981 */ /* 0x004ea8000c1e1500 */
        /* <DEDUP_REMOVED lines=17> */
[----:B------:R0:W2:Y:S04]  /*397b0*/  @!P0 LDG.E.U16 R28, [R12.64] ;  /* 0x0000000a0c1c8981 */ /* 0x0000a8000c1e1500 */
[----:B0-----:R-:W2:Y:S04]  /*397c0*/  LDL R12, [R1+0x155c] ;  /* 0x00155c00010c7983 */ /* 0x001ea80000100800 */
[----:B------:R-:W2:Y:S01]  /*397d0*/  LDL R13, [R1+0x1560] ;  /* 0x00156000010d7983 */ /* 0x000ea20000100800 */
[----:B------:R-:W-:Y:S02]  /*397e0*/  PRMT R15, RZ, 0x7610, R15 ;  /* 0x00007610ff0f7816 */ /* 0x000fe4000000000f */
[----:B--2---:R-:W-:-:S04]  /*397f0*/  @!P0 LOP3.LUT R13, R13, R12, RZ, 0x3c, !PT ;  /* 0x0000000c0d0d8212 */ /* 0x004fc800078e3cff */
[----:B------:R-:W-:-:S04]  /*39800*/  @!P0 LOP3.LUT R12, R13, R12, RZ, 0x3c, !PT ;  /* 0x0000000c0d0c8212 */ /* 0x000fc800078e3cff */
[----:B------:R-:W-:Y:S01]  /*39810*/  @!P0 LOP3.LUT R13, R13, R12, RZ, 0x3c, !PT ;  /* 0x0000000c0d0d8212 */ /* 0x000fe200078e3cff */
[----:B------:R0:W-:Y:S04]  /*39820*/  STL [R1+0x30], R28 ;  /* 0x0000301c01007387 */ /* 0x0001e80000100800 */
[----:B------:R1:W2:Y:S01]  /*39830*/  @!P0 LDG.E.U16 R15, [R12.64] ;  /* 0x0000000a0c0f8981 */ /* 0x0002a2000c1e1500 */
[----:B------:R-:W-:-:S03]  /*39840*/  PRMT R21, RZ, 0x7610, R21 ;  /* 0x00007610ff157816 */ /* 0x000fc60000000015 */
[----:B0-----:R-:W2:Y:S04]  /*39850*/  LDL R28, [R1+0x1460] ;  /* 0x00146000011c7983 */ /* 0x001ea80000100800 */
[----:B-1----:R-:W2:Y:S04]  /*39860*/  LDL R12, [R1+0x151c] ;  /* 0x00151c00010c7983 */ /* 0x002ea80000100800 */
[----:B------:R-:W2:Y:S02]  /*39870*/  LDL R13, [R1+0x1520] ;  /* 0x00152000010d7983 */ /* 0x000ea40000100800 */
[----:B--2---:R-:W-:-:S04]  /*39880*/  @!P0 LOP3.LUT R13, R13, R12, RZ, 0x3c, !PT ;  /* 0x0000000c0d0d8212 */ /* 0x004fc800078e3cff */
[----:B------:R-:W-:-:S04]  /*39890*/  @!P0 LOP3.LUT R12, R13, R12, RZ, 0x3c, !PT ;  /* 0x0000000c0d0c8212 */ /* 0x000fc800078e3cff */
[----:B------:R-:W-:-:S05]  /*398a0*/  @!P0 LOP3.LUT R13, R13, R12, RZ, 0x3c, !PT ;  /* 0x0000000c0d0d8212 */ /* 0x000fca00078e3cff */
[----:B------:R-:W2:Y:S04]  /*398b0*/  @!P0 LDG.E.U16 R21, [R12.64] ;  /* 0x0000000a0c158981 */ /* 0x000ea8000c1e1500 */
[----:B------:R0:W-:Y:S04]  /*398c0*/  STL [R1+0x2c], R15 ;  /* 0x00002c0f01007387 */ /* 0x0001e80000100800 */
[----:B0-----:R-:W3:Y:S04]  /*398d0*/  LDL R15, [R1+0x1420] ;  /* 0x00142000010f7983 */ /* 0x001ee80000100800 */
[----:B--2---:R0:W-:Y:S04]  /*398e0*/  STL [R1+0x28], R21 ;  /* 0x0000281501007387 */ /* 0x0041e80000100800 */
[----:B0-----:R-:W2:Y:S01]  /*398f0*/  LDL.LU R21, [R1+0x3390] ;  /* 0x0033900001157983 */ /* 0x001ea20000300800 */
[----:B------:R-:W2:Y:S01]  /*39900*/  LDL R13, [R1+0x14dc] ;  /* 0x0014dc00010d7983 */ /* 0x000ea20000100800 */
[----:B------:R-:W-:Y:S01]  /*39910*/  PRMT R22, RZ, 0x7610, R22 ;  /* 0x00007610ff167816 */ /* 0x000fe20000000016 */
[----:B----4-:R-:W-:-:S02]  /*39920*/  @!P0 IMAD.MOV.U32 R12, RZ, RZ, R14 ;  /* 0x000000ffff0c8224 */ /* 0x010fc400078e000e */
        /* <DEDUP_REMOVED lines=11> */
[----:B0-----:R-:W3:Y:S01]  /*399e0*/  LDL R13, [R1+0x145c] ;  /* 0x00145c00010d7983 */ /* 0x001ee20000100800 */
[----:B------:R-:W-:Y:S01]  /*399f0*/  PRMT R4, RZ, 0x7610, R4 ;  /* 0x00007610ff047816 */ /* 0x000fe20000000004 */
[----:B------:R-:W-:Y:S02]  /*39a00*/  @!P0 IMAD.MOV.U32 R12, RZ, RZ, R28 ;  /* 0x000000ffff0c8224 */ /* 0x000fe400078e001c */
[----:B--2---:R0:W-:Y:S01]  /*39a10*/  STL [R1+0x20], R10 ;  /* 0x0000200a01007387 */ /* 0x0041e20000100800 */
[----:B------:R-:W-:Y:S01]  /*39a20*/  PRMT R9, RZ, 0x7610, R9 ;  /* 0x00007610ff097816 */ /* 0x000fe20000000009 */
[----:B------:R-:W2:Y:S02]  /*39a30*/  LDL R28, [R1+0x135c] ;  /* 0x00135c00011c7983 */ /* 0x000ea40000100800 */
[----:B---3--:R1:W3:Y:S04]  /*39a40*/  @!P0 LDG.E.U16 R4, [R12.64] ;  /* 0x0000000a0c048981 */ /* 0x0082e8000c1e1500 */
[----:B0-----:R-:W2:Y:S04]  /*39a50*/  LDL R10, [R1+0x13a0] ;  /* 0x0013a000010a7983 */ /* 0x001ea80000100800 */
[----:B-1----:R-:W2:Y:S01]  /*39a60*/  LDL R13, [R1+0x141c] ;  /* 0x00141c00010d7983 */ /* 0x002ea20000100800 */
[----:B------:R-:W-:-:S03]  /*39a70*/  @!P0 IMAD.MOV.U32 R12, RZ, RZ, R15 ;  /* 0x000000ffff0c8224 */ /* 0x000fc600078e000f */
[----:B---3--:R0:W-:Y:S01]  /*39a80*/  STL [R1+0x1c], R4 ;  /* 0x00001c0401007387 */ /* 0x0081e20000100800 */
[----:B------:R-:W-:Y:S01]  /*39a90*/  PRMT R6, RZ, 0x7610, R6 ;  /* 0x00007610ff067816 */ /* 0x000fe20000000006 */
[----:B------:R-:W3:Y:S02]  /*39aa0*/  LDL R15, [R1+0x131c] ;  /* 0x00131c00010f7983 */ /* 0x000ee40000100800 */
[----:B--2---:R1:W2:Y:S04]  /*39ab0*/  @!P0 LDG.E.U16 R9, [R12.64] ;  /* 0x0000000a0c098981 */ /* 0x0042a8000c1e1500 */
[----:B0-----:R-:W3:Y:S04]  /*39ac0*/  LDL R4, [R1+0x1360] ;  /* 0x0013600001047983 */ /* 0x001ee80000100800 */
[----:B-1----:R-:W3:Y:S01]  /*39ad0*/  LDL R13, [R1+0x13dc] ;  /* 0x0013dc00010d7983 */ /* 0x002ee20000100800 */
[----:B----4-:R-:W-:-:S03]  /*39ae0*/  @!P0 IMAD.MOV.U32 R12, RZ, RZ, R14 ;  /* 0x000000ffff0c8224 */ /* 0x010fc600078e000e */
[----:B--2---:R0:W-:Y:S01]  /*39af0*/  STL [R1+0x18], R9 ;  /* 0x0000180901007387 */ /* 0x0041e20000100800 */
[----:B------:R-:W-:Y:S01]  /*39b00*/  PRMT R2, RZ, 0x7610, R2 ;  /* 0x00007610ff027816 */ /* 0x000fe20000000002 */
[----:B------:R-:W2:Y:S02]  /*39b10*/  LDL R14, [R1+0x12dc] ;  /* 0x0012dc00010e7983 */ /* 0x000ea40000100800 */
[----:B---3--:R1:W3:Y:S04]  /*39b20*/  @!P0 LDG.E.U16 R6, [R12.64] ;  /* 0x0000000a0c068981 */ /* 0x0082e8000c1e1500 */
[----:B0-----:R-:W4:Y:S04]  /*39b30*/  LDL R9, [R1+0x1320] ;  /* 0x0013200001097983 */ /* 0x001f280000100800 */
[----:B-1----:R-:W2:Y:S01]  /*39b40*/  LDL R13, [R1+0x139c] ;  /* 0x00139c00010d7983 */ /* 0x002ea20000100800 */
[----:B------:R-:W-:Y:S01]  /*39b50*/  @!P0 IMAD.MOV.U32 R12, RZ, RZ, R10 ;  /* 0x000000ffff0c8224 */ /* 0x000fe200078e000a */
[----:B------:R-:W-:-:S02]  /*39b60*/  PRMT R3, RZ, 0x7610, R3 ;  /* 0x00007610ff037816 */ /* 0x000fc40000000003 */
[----:B---3--:R0:W-:Y:S01]  /*39b70*/  STL [R1+0x14], R6 ;  /* 0x0000140601007387 */ /* 0x0081e20000100800 */
[----:B------:R-:W-:Y:S02]  /*39b80*/  PRMT R8, RZ, 0x7610, R8 ;  /* 0x00007610ff087816 */ /* 0x000fe40000000008 */
[----:B------:R-:W-:Y:S01]  /*39b90*/  PRMT R5, RZ, 0x7610, R5 ;  /* 0x00007610ff057816 */ /* 0x000fe20000000005 */
[----:B------:R-:W3:Y:S01]  /*39ba0*/  LDL R10, [R1+0x129c] ;  /* 0x00129c00010a7983 */ /* 0x000ee20000100800 */
[----:B0-----:R-:W3:Y:S04]  /*39bb0*/  LDL R6, [R1+0x12e0] ;  /* 0x0012e00001067983 */ /* 0x001ee80000100800 */
[----:B--2---:R0:W2:Y:S02]  /*39bc0*/  @!P0 LDG.E.U16 R2, [R12.64] ;  /* 0x0000000a0c028981 */ /* 0x0040a4000c1e1500 */
[----:B0-----:R-:W-:-:S02]  /*39bd0*/  @!P0 IMAD.MOV.U32 R12, RZ, RZ, R4 ;  /* 0x000000ffff0c8224 */ /* 0x001fc400078e0004 */
[----:B------:R-:W-:-:S05]  /*39be0*/  @!P0 IMAD.MOV.U32 R13, RZ, RZ, R28 ;  /* 0x000000ffff0d8224 */ /* 0x000fca00078e001c */
[----:B------:R4:W2:Y:S02]  /*39bf0*/  @!P0 LDG.E.U16 R3, [R12.64] ;  /* 0x0000000a0c038981 */ /* 0x0008a4000c1e1500 */
[----:B----4-:R-:W-:Y:S02]  /*39c00*/  @!P0 IMAD.MOV.U32 R12, RZ, RZ, R9 ;  /* 0x000000ffff0c8224 */ /* 0x010fe400078e0009 */
[----:B------:R-:W-:-:S05]  /*39c10*/  @!P0 IMAD.MOV.U32 R13, RZ, RZ, R15 ;  /* 0x000000ffff0d8224 */ /* 0x000fca00078e000f */
[----:B------:R0:W4:Y:S02]  /*39c20*/  @!P0 LDG.E.U16 R8, [R12.64] ;  /* 0x0000000a0c088981 */ /* 0x000124000c1e1500 */
[----:B0-----:R-:W-:Y:S02]  /*39c30*/  @!P0 IMAD.MOV.U32 R13, RZ, RZ, R14 ;  /* 0x000000ffff0d8224 */ /* 0x001fe400078e000e */
[----:B---3--:R-:W-:Y:S01]  /*39c40*/  @!P0 IMAD.MOV.U32 R12, RZ, RZ, R6 ;  /* 0x000000ffff0c8224 */ /* 0x008fe200078e0006 */
[----:B--2---:R0:W-:Y:S01]  /*39c50*/  STL [R1+0x10], R2 ;  /* 0x0000100201007387 */ /* 0x0041e20000100800 */
[----:B------:R-:W2:Y:S03]  /*39c60*/  LDL R4, [R1+0x125c] ;  /* 0x00125c0001047983 */ /* 0x000ea60000100800 */
[----:B------:R1:W3:Y:S04]  /*39c70*/  @!P0 LDG.E.U16 R5, [R12.64] ;  /* 0x0000000a0c058981 */ /* 0x0002e8000c1e1500 */
[----:B0-----:R-:W2:Y:S04]  /*39c80*/  LDL R2, [R1+0x12a0] ;  /* 0x0012a00001027983 */ /* 0x001ea80000100800 */
[----:B------:R0:W-:Y:S01]  /*39c90*/  STL [R1+0xc], R3 ;  /* 0x00000c0301007387 */ /* 0x0001e20000100800 */
[----:B------:R-:W2:Y:S03]  /*39ca0*/  LDL R9, [R1+0x121c] ;  /* 0x00121c0001097983 */ /* 0x000ea60000100800 */
[----:B0-----:R-:W2:Y:S01]  /*39cb0*/  LDL R3, [R1+0x1260] ;  /* 0x0012600001037983 */ /* 0x001ea20000100800 */
[----:B------:R-:W-:-:S03]  /*39cc0*/  PRMT R7, RZ, 0x7610, R7 ;  /* 0x00007610ff077816 */ /* 0x000fc60000000007 */
[----:B----4-:R0:W-:Y:S01]  /*39cd0*/  STL [R1+0x8], R8 ;  /* 0x0000080801007387 */ /* 0x0101e20000100800 */
[----:B------:R-:W4:Y:S02]  /*39ce0*/  LDL R6, [R1+0x11dc] ;  /* 0x0011dc0001067983 */ /* 0x000f240000100800 */
[----:B-1----:R-:W-:Y:S01]  /*39cf0*/  @!P0 IMAD.MOV.U32 R13, RZ, RZ, R10 ;  /* 0x000000ffff0d8224 */ /* 0x002fe200078e000a */
[----:B0-----:R-:W4:Y:S04]  /*39d00*/  LDL R8, [R1+0x1220] ;  /* 0x0012200001087983 */ /* 0x001f280000100800 */
[----:B---3--:R0:W-:Y:S01]  /*39d10*/  STL [R1+0x4], R5 ;  /* 0x0000040501007387 */ /* 0x0081e20000100800 */
[----:B--2---:R-:W-:Y:S01]  /*39d20*/  @!P0 IMAD.MOV.U32 R12, RZ, RZ, R2 ;  /* 0x000000ffff0c8224 */ /* 0x004fe200078e0002 */
[----:B------:R-:W-:-:S02]  /*39d30*/  PRMT R29, RZ, 0x7610, R29 ;  /* 0x00007610ff1d7816 */ /* 0x000fc4000000001d */
[----:B------:R-:W-:Y:S02]  /*39d40*/  PRMT R27, RZ, 0x7610, R27 ;  /* 0x00007610ff1b7816 */ /* 0x000fe4000000001b */
[----:B------:R-:W-:Y:S01]  /*39d50*/  PRMT R26, RZ, 0x7610, R26 ;  /* 0x00007610ff1a7816 */ /* 0x000fe2000000001a */
[----:B0-----:R-:W2:Y:S04]  /*39d60*/  LDL R5, [R1+0x11e0] ;  /* 0x0011e00001057983 */ /* 0x001ea80000100800 */
[----:B------:R0:W3:Y:S04]  /*39d70*/  @!P0 LDG.E.U16 R7, [R12.64] ;  /* 0x0000000a0c078981 */ /* 0x0000e8000c1e1500 */
[----:B------:R-:W3:Y:S01]  /*39d80*/  LDL R2, [R1+0x11a0] ;  /* 0x0011a00001027983 */ /* 0x000ee20000100800 */
[----:B0-----:R-:W-:-:S02]  /*39d90*/  @!P0 IMAD.MOV.U32 R13, RZ, RZ, R4 ;  /* 0x000000ffff0d8224 */ /* 0x001fc400078e0004 */
[----:B------:R-:W-:-:S05]  /*39da0*/  @!P0 IMAD.MOV.U32 R12, RZ, RZ, R3 ;  /* 0x000000ffff0c8224 */ /* 0x000fca00078e0003 */
[----:B------:R0:W3:Y:S02]  /*39db0*/  @!P0 LDG.E.U16 R29, [R12.64] ;  /* 0x0000000a0c1d8981 */ /* 0x0000e4000c1e1500 */
[----:B0-----:R-:W-:Y:S02]  /*39dc0*/  @!P0 IMAD.MOV.U32 R13, RZ, RZ, R9 ;  /* 0x000000ffff0d8224 */ /* 0x001fe400078e0009 */
[----:B----4-:R-:W-:-:S05]  /*39dd0*/  @!P0 IMAD.MOV.U32 R12, RZ, RZ, R8 ;  /* 0x000000ffff0c8224 */ /* 0x010fca00078e0008 */
[----:B------:R0:W4:Y:S02]  /*39de0*/  @!P0 LDG.E.U16 R27, [R12.64] ;  /* 0x0000000a0c1b8981 */ /* 0x000124000c1e1500 */
[----:B0-----:R-:W-:Y:S02]  /*39df0*/  @!P0 IMAD.MOV.U32 R13, RZ, RZ, R6 ;  /* 0x000000ffff0d8224 */ /* 0x001fe400078e0006 */
[----:B--2---:R-:W-:Y:S01]  /*39e00*/  @!P0 IMAD.MOV.U32 R12, RZ, RZ, R5 ;  /* 0x000000ffff0c8224 */ /* 0x004fe200078e0005 */
[----:B---3--:R0:W-:Y:S01]  /*39e10*/  STL [R1], R7 ;  /* 0x0000000701007387 */ /* 0x0081e20000100800 */
[----:B------:R-:W2:Y:S02]  /*39e20*/  LDL R4, [R1+0x115c] ;  /* 0x00115c0001047983 */ /* 0x000ea40000100800 */
[----:B------:R-:W3:Y:S01]  /*39e30*/  LDL R3, [R1+0x1160] ;  /* 0x0011600001037983 */ /* 0x000ee20000100800 */
[----:B------:R1:W2:Y:S04]  /*39e40*/  @!P0 LDG.E.U16 R26, [R12.64] ;  /* 0x0000000a0c1a8981 */ /* 0x0002a8000c1e1500 */
[----:B0-----:R-:W3:Y:S04]  /*39e50*/  LDL R7, [R1+0x119c] ;  /* 0x00119c0001077983 */ /* 0x001ee80000100800 */
[----:B------:R-:W-:Y:S01]  /*39e60*/  STL [R1+0x32e0], R29 ;  /* 0x0032e01d01007387 */ /* 0x000fe20000100800 */
[----:B------:R-:W-:Y:S01]  /*39e70*/  PRMT R25, RZ, 0x7610, R25 ;  /* 0x00007610ff197816 */ /* 0x000fe20000000019 */
[----:B-1----:R-:W-:-:S02]  /*39e80*/  @!P0 IMAD.MOV.U32 R12, RZ, RZ, R2 ;  /* 0x000000ffff0c8224 */ /* 0x002fc400078e0002 */
[----:B----4-:R-:W-:Y:S01]  /*39e90*/  STL [R1+0x32e4], R27 ;  /* 0x0032e41b01007387 */ /* 0x010fe20000100800 */
[----:B------:R-:W4:Y:S02]  /*39ea0*/  LDL R6, [R1+0x111c] ;  /* 0x00111c0001067983 */ /* 0x000f240000100800 */
[----:B------:R-:W4:Y:S01]  /*39eb0*/  LDL R5, [R1+0x1120] ;  /* 0x0011200001057983 */ /* 0x000f220000100800 */
[----:B--2---:R-:W-:Y:S01]  /*39ec0*/  STL [R1+0x32e8], R26 ;  /* 0x0032e81a01007387 */ /* 0x004fe20000100800 */
[----:B------:R-:W2:Y:S02]  /*39ed0*/  LDL R9, [R1+0x10dc] ;  /* 0x0010dc0001097983 */ /* 0x000ea40000100800 */
[----:B------:R-:W2:Y:S02]  /*39ee0*/  LDL R2, [R1+0x10e0] ;  /* 0x0010e00001027983 */ /* 0x000ea40000100800 */
[----:B---3--:R-:W-:-:S05]  /*39ef0*/  @!P0 IMAD.MOV.U32 R13, RZ, RZ, R7 ;  /* 0x000000ffff0d8224 */ /* 0x008fca00078e0007 */
[----:B------:R0:W3:Y:S01]  /*39f00*/  @!P0 LDG.E.U16 R25, [R12.64] ;  /* 0x0000000a0c198981 */ /* 0x0000e2000c1e1500 */
[----:B------:R-:W-:Y:S02]  /*39f10*/  PRMT R24, RZ, 0x7610, R24 ;  /* 0x00007610ff187816 */ /* 0x000fe40000000018 */
[----:B------:R-:W-:Y:S01]  /*39f20*/  PRMT R23, RZ, 0x7610, R23 ;  /* 0x00007610ff177816 */ /* 0x000fe20000000017 */
[----:B0-----:R-:W-:Y:S02]  /*39f30*/  @!P0 IMAD.MOV.U32 R12, RZ, RZ, R3 ;  /* 0x000000ffff0c8224 */ /* 0x001fe400078e0003 */
[----:B------:R-:W-:-:S05]  /*39f40*/  @!P0 IMAD.MOV.U32 R13, RZ, RZ, R4 ;  /* 0x000000ffff0d8224 */ /* 0x000fca00078e0004 */
[----:B------:R4:W3:Y:S01]  /*39f50*/  @!P0 LDG.E.U16 R24, [R12.64] ;  /* 0x0000000a0c188981 */ /* 0x0008e2000c1e1500 */
[----:B------:R-:W-:Y:S01]  /*39f60*/  PRMT R18, RZ, 0x7610, R18 ;  /* 0x00007610ff127816 */ /* 0x000fe20000000012 */
[----:B----4-:R-:W-:Y:S02]  /*39f70*/  @!P0 IMAD.MOV.U32 R12, RZ, RZ, R5 ;  /* 0x000000ffff0c8224 */ /* 0x010fe400078e0005 */
[----:B------:R-:W-:-:S05]  /*39f80*/  @!P0 IMAD.MOV.U32 R13, RZ, RZ, R6 ;  /* 0x000000ffff0d8224 */ /* 0x000fca00078e0006 */
[----:B------:R2:W4:Y:S02]  /*39f90*/  @!P0 LDG.E.U16 R23, [R12.64] ;  /* 0x0000000a0c178981 */ /* 0x000524000c1e1500 */
[----:B--2---:R-:W-:Y:S02]  /*39fa0*/  @!P0 IMAD.MOV.U32 R13, RZ, RZ, R9 ;  /* 0x000000ffff0d8224 */ /* 0x004fe400078e0009 */
[----:B------:R-:W-:-:S05]  /*39fb0*/  @!P0 IMAD.MOV.U32 R12, RZ, RZ, R2 ;  /* 0x000000ffff0c8224 */ /* 0x000fca00078e0002 */
[----:B------:R-:W2:Y:S04]  /*39fc0*/  @!P0 LDG.E.U16 R18, [R12.64] ;  /* 0x0000000a0c128981 */ /* 0x000ea8000c1e1500 */
[----:B---3--:R-:W-:Y:S01]  /*39fd0*/  STL [R1+0x32ec], R25 ;  /* 0x0032ec1901007387 */ /* 0x008fe20000100800 */
[----:B------:R-:W3:Y:S02]  /*39fe0*/  LDL R8, [R1+0x109c] ;  /* 0x00109c0001087983 */ /* 0x000ee40000100800 */
[----:B------:R-:W3:Y:S02]  /*39ff0*/  LDL R4, [R1+0x10a0] ;  /* 0x0010a00001047983 */ /* 0x000ee40000100800 */
[----:B------:R-:W3:Y:S01]  /*3a000*/  LDL R7, [R1+0x105c] ;  /* 0x00105c0001077983 */ /* 0x000ee20000100800 */
[----:B------:R-:W3:Y:S01]  /*3a010*/  LDL R3, [R1+0x1060] ;  /* 0x0010600001037983 */ /* 0x000ee20000100800 */
[----:B------:R-:W-:-:S03]  /*3a020*/  PRMT R16, RZ, 0x7610, R16 ;  /* 0x00007610ff107816 */ /* 0x000fc60000000010 */
[----:B------:R-:W-:Y:S01]  /*3a030*/  STL [R1+0x32f0], R24 ;  /* 0x0032f01801007387 */ /* 0x000fe20000100800 */
[----:B------:R-:W3:Y:S02]  /*3a040*/  LDL R6, [R1+0x101c] ;  /* 0x00101c0001067983 */ /* 0x000ee40000100800 */
[----:B------:R-:W3:Y:S01]  /*3a050*/  LDL R5, [R1+0x1020] ;  /* 0x0010200001057983 */ /* 0x000ee20000100800 */
[----:B----4-:R-:W-:Y:S01]  /*3a060*/  STL [R1+0x32f4], R23 ;  /* 0x0032f41701007387 */ /* 0x010fe20000100800 */
[----:B------:R-:W4:Y:S03]  /*3a070*/  LDL R2, [R1+0xfe0] ;  /* 0x000fe00001027983 */ /* 0x000f260000100800 */
[----:B--2---:R-:W-:Y:S01]  /*3a080*/  STL [R1+0x32f8], R18 ;  /* 0x0032f81201007387 */ /* 0x004fe20000100800 */
[----:B---3--:R-:W-:Y:S02]  /*3a090*/  @!P0 IMAD.MOV.U32 R13, RZ, RZ, R8 ;  /* 0x000000ffff0d8224 */ /* 0x008fe400078e0008 */
[----:B------:R-:W-:-:S02]  /*3a0a0*/  @!P0 IMAD.MOV.U32 R12, RZ, RZ, R4 ;  /* 0x000000ffff0c8224 */ /* 0x000fc400078e0004 */
[----:B------:R-:W2:Y:S04]  /*3a0b0*/  LDL R4, [R1+0xfdc] ;  /* 0x000fdc0001047983 */ /* 0x000ea80000100800 */
[----:B------:R0:W3:Y:S01]  /*3a0c0*/  @!P0 LDG.E.U16 R16, [R12.64] ;  /* 0x0000000a0c108981 */ /* 0x0000e2000c1e1500 */
[----:B------:R-:W-:Y:S01]  /*3a0d0*/  PRMT R11, RZ, 0x7610, R11 ;  /* 0x00007610ff0b7816 */ /* 0x000fe2000000000b */
[----:B------:R-:W-:Y:S02]  /*3a0e0*/  @!P0 IMAD.MOV.U32 R14, RZ, RZ, R3 ;  /* 0x000000ffff0e8224 */ /* 0x000fe400078e0003 */
[----:B------:R-:W-:-:S05]  /*3a0f0*/  @!P0 IMAD.MOV.U32 R15, RZ, RZ, R7 ;  /* 0x000000ffff0f8224 */ /* 0x000fca00078e0007 */
[----:B------:R1:W3:Y:S01]  /*3a100*/  @!P0 LDG.E.U16 R11, [R14.64] ;  /* 0x0000000a0e0b8981 */ /* 0x0002e2000c1e1500 */
[----:B0-----:R-:W-:Y:S01]  /*3a110*/  PRMT R12, RZ, 0x7610, R12 ;  /* 0x00007610ff0c7816 */ /* 0x001fe2000000000c */
[----:B-1----:R-:W-:Y:S02]  /*3a120*/  @!P0 IMAD.MOV.U32 R14, RZ, RZ, R5 ;  /* 0x000000ffff0e8224 */ /* 0x002fe400078e0005 */
[----:B------:R-:W-:-:S05]  /*3a130*/  @!P0 IMAD.MOV.U32 R15, RZ, RZ, R6 ;  /* 0x000000ffff0f8224 */ /* 0x000fca00078e0006 */
[----:B------:R4:W3:Y:S01]  /*3a140*/  @!P0 LDG.E.U16 R12, [R14.64] ;  /* 0x0000000a0e0c8981 */ /* 0x0008e2000c1e1500 */
[----:B------:R-:W-:Y:S01]  /*3a150*/  PRMT R13, RZ, 0x7610, R13 ;  /* 0x00007610ff0d7816 */ /* 0x000fe2000000000d */
[----:B----4-:R-:W-:Y:S02]  /*3a160*/  @!P0 IMAD.MOV.U32 R14, RZ, RZ, R2 ;  /* 0x000000ffff0e8224 */ /* 0x010fe400078e0002 */
[----:B--2---:R-:W-:Y:S01]  /*3a170*/  @!P0 IMAD.MOV.U32 R15, RZ, RZ, R4 ;  /* 0x000000ffff0f8224 */ /* 0x004fe200078e0004 */
[----:B---3--:R0:W-:Y:S01]  /*3a180*/  STL [R1+0x32fc], R16 ;  /* 0x0032fc1001007387 */ /* 0x0081e20000100800 */
[----:B------:R-:W2:Y:S03]  /*3a190*/  LDL R3, [R1+0xfa0] ;  /* 0x000fa00001037983 */ /* 0x000ea60000100800 */
[----:B------:R2:W3:Y:S04]  /*3a1a0*/  @!P0 LDG.E.U16 R13, [R14.64] ;  /* 0x0000000a0e0d8981 */ /* 0x0004e8000c1e1500 */
[----:B0-----:R-:W4:Y:S01]  /*3a1b0*/  LDL R16, [R1+0xf9c] ;  /* 0x000f9c0001107983 */ /* 0x001f220000100800 */
[----:B------:R0:W-:Y:S02]  /*3a1c0*/  STL [R1+0x3300], R11 ;  /* 0x0033000b01007387 */ /* 0x0001e40000100800 */
[----:B------:R-:W4:Y:S02]  /*3a1d0*/  LDL R10, [R1+0xf60] ;  /* 0x000f6000010a7983 */ /* 0x000f240000100800 */
[----:B------:R-:W4:Y:S01]  /*3a1e0*/  LDL R9, [R1+0xf1c] ;  /* 0x000f1c0001097983 */ /* 0x000f220000100800 */
[----:B------:R-:W4:Y:S04]  /*3a1f0*/  LDL R8, [R1+0xf20] ;  /* 0x000f200001087983 */ /* 0x000f280000100800 */
[----:B0-----:R-:W4:Y:S01]  /*3a200*/  LDL R11, [R1+0xf5c] ;  /* 0x000f5c00010b7983 */ /* 0x001f220000100800 */
[----:B------:R-:W-:Y:S02]  /*3a210*/  STL [R1+0x3304], R12 ;  /* 0x0033040c01007387 */ /* 0x000fe40000100800 */
[----:B------:R-:W4:Y:S02]  /*3a220*/  LDL R7, [R1+0xedc] ;  /* 0x000edc0001077983 */ /* 0x000f240000100800 */
[----:B------:R-:W4:Y:S01]  /*3a230*/  LDL R6, [R1+0xee0] ;  /* 0x000ee00001067983 */ /* 0x000f220000100800 */
[----:B------:R-:W4:Y:S04]  /*3a240*/  LDL R5, [R1+0xe9c] ;  /* 0x000e9c0001057983 */ /* 0x000f280000100800 */
[----:B------:R-:W4:Y:S04]  /*3a250*/  LDL R4, [R1+0xea0] ;  /* 0x000ea00001047983 */ /* 0x000f280000100800 */
[----:B------:R-:W4:Y:S01]  /*3a260*/  LDL R2, [R1+0x838] ;  /* 0x0008380001027983 */ /* 0x000f220000100800 */
[----:B------:R-:W-:Y:S01]  /*3a270*/  PRMT R17, RZ, 0x7610, R17 ;  /* 0x00007610ff117816 */ /* 0x000fe20000000011 */
[----:B--2---:R-:W-:-:S02]  /*3a280*/  @!P0 IMAD.MOV.U32 R14, RZ, RZ, R3 ;  /* 0x000000ffff0e8224 */ /* 0x004fc400078e0003 */
[----:B---3--:R-:W-:Y:S01]  /*3a290*/  STL [R1+0x3308], R13 ;  /* 0x0033080d01007387 */ /* 0x008fe20000100800 */
[----:B------:R-:W2:Y:S02]  /*3a2a0*/  LDL R3, [R1+0x834] ;  /* 0x0008340001037983 */ /* 0x000ea40000100800 */
[----:B----4-:R-:W-:Y:S01]  /*3a2b0*/  @!P0 IMAD.MOV.U32 R15, RZ, RZ, R16 ;  /* 0x000000ffff0f8224 */ /* 0x010fe200078e0010 */
[----:B------:R-:W-:-:S04]  /*3a2c0*/  PRMT R19, RZ, 0x7610, R19 ;  /* 0x00007610ff137816 */ /* 0x000fc80000000013 */
[----:B------:R0:W3:Y:S01]  /*3a2d0*/  @!P0 LDG.E.U16 R17, [R14.64] ;  /* 0x0000000a0e118981 */ /* 0x0000e2000c1e1500 */
[----:B------:R-:W-:Y:S01]  /*3a2e0*/  PRMT R20, RZ, 0x7610, R20 ;  /* 0x00007610ff147816 */ /* 0x000fe20000000014 */
[----:B0-----:R-:W-:Y:S02]  /*3a2f0*/  @!P0 IMAD.MOV.U32 R14, RZ, RZ, R10 ;  /* 0x000000ffff0e8224 */ /* 0x001fe400078e000a */
[----:B------:R-:W-:-:S05]  /*3a300*/  @!P0 IMAD.MOV.U32 R15, RZ, RZ, R11 ;  /* 0x000000ffff0f8224 */ /* 0x000fca00078e000b */
[----:B------:R0:W4:Y:S01]  /*3a310*/  @!P0 LDG.E.U16 R19, [R14.64] ;  /* 0x0000000a0e138981 */ /* 0x000122000c1e1500 */
        /* <DEDUP_REMOVED lines=11> */
[----:B------:R0:W4:Y:S02]  /*3a3d0*/  @!P0 LDG.E.U16 R22, [R14.64] ;  /* 0x0000000a0e168981 */ /* 0x000124000c1e1500 */
[----:B0-----:R-:W-:Y:S02]  /*3a3e0*/  @!P0 IMAD.MOV.U32 R14, RZ, RZ, R2 ;  /* 0x000000ffff0e8224 */ /* 0x001fe400078e0002 */
[----:B--2---:R-:W-:-:S05]  /*3a3f0*/  @!P0 IMAD.MOV.U32 R15, RZ, RZ, R3 ;  /* 0x000000ffff0f8224 */ /* 0x004fca00078e0003 */
[----:B------:R-:W2:Y:S04]  /*3a400*/  @!P0 LDG.E.U16 R0, [R14.64] ;  /* 0x0000000a0e008981 */ /* 0x000ea8000c1e1500 */
[----:B---3--:R-:W-:Y:S04]  /*3a410*/  STL [R1+0x330c], R17 ;  /* 0x00330c1101007387 */ /* 0x008fe80000100800 */
[----:B----4-:R-:W-:Y:S04]  /*3a420*/  STL [R1+0x3310], R19 ;  /* 0x0033101301007387 */ /* 0x010fe80000100800 */
[----:B------:R-:W-:Y:S04]  /*3a430*/  STL [R1+0x3314], R20 ;  /* 0x0033141401007387 */ /* 0x000fe80000100800 */
[----:B------:R-:W-:Y:S04]  /*3a440*/  STL [R1+0x3318], R21 ;  /* 0x0033181501007387 */ /* 0x000fe80000100800 */
[----:B------:R-:W-:Y:S04]  /*3a450*/  STL [R1+0x331c], R22 ;  /* 0x00331c1601007387 */ /* 0x000fe80000100800 */
[----:B--2---:R0:W-:Y:S04]  /*3a460*/  STL [R1+0x70c], R0 ;  /* 0x00070c0001007387 */ /* 0x0041e80000100800 */
[----:B0-----:R-:W2:Y:S04]  /*3a470*/  LDL.LU R0, [R1+0x2f0] ;  /* 0x0002f00001007983 */ /* 0x001ea80000300800 */
[----:B--2---:R-:W-:Y:S01]  /*3a480*/  STL [R1+0x3388], R0 ;  /* 0x0033880001007387 */ /* 0x004fe20000100800 */
[----:B------:R-:W2:Y:S03]  /*3a490*/  LDL.LU R22, [R1+0x290] ;  /* 0x0002900001167983 */ /* 0x000ea60000300800 */
[----:B------:R-:W0:Y:S04]  /*3a4a0*/  S2R R11, SR_TID.X ;  /* 0x00000000000b7919 */ /* 0x000e280000002100 */
[----:B--2---:R1:W-:Y:S04]  /*3a4b0*/  STL [R1+0x3384], R22 ;  /* 0x0033841601007387 */ /* 0x0043e80000100800 */
[----:B-1----:R-:W2:Y:S01]  /*3a4c0*/  LDL.LU R22, [R1+0x2e8] ;  /* 0x0002e80001167983 */ /* 0x002ea20000300800 */
[----:B------:R-:W3:Y:S02]  /*3a4d0*/  LDL.LU R21, [R1+0x288] ;  /* 0x0002880001157983 */ /* 0x000ee40000300800 */
[----:B------:R-:W4:Y:S02]  /*3a4e0*/  LDL.LU R20, [R1+0x280] ;  /* 0x0002800001147983 */ /* 0x000f240000300800 */
[----:B------:R-:W2:Y:S01]  /*3a4f0*/  LDL.LU R19, [R1+0x278] ;  /* 0x0002780001137983 */ /* 0x000ea20000300800 */
[----:B------:R-:W2:Y:S01]  /*3a500*/  LDL.LU R17, [R1+0x270] ;  /* 0x0002700001117983 */ /* 0x000ea20000300800 */
[----:B------:R-:W2:Y:S02]  /*3a510*/  LDL.LU R13, [R1+0x268] ;  /* 0x00026800010d7983 */ /* 0x000ea40000300800 */
[----:B------:R-:W2:Y:S02]  /*3a520*/  LDL.LU R12, [R1+0x260] ;  /* 0x00026000010c7983 */ /* 0x000ea40000300800 */
        /* <DEDUP_REMOVED lines=18> */
[----:B------:R-:W-:Y:S02]  /*3a650*/  STL [R1+0x2e14], R15 ;  /* 0x002e140f01007387 */ /* 0x000fe40000100800 */
[----:B------:R-:W-:Y:S02]  /*3a660*/  STL [R1+0x2e18], R15 ;  /* 0x002e180f01007387 */ /* 0x000fe40000100800 */
[----:B------:R-:W-:Y:S01]  /*3a670*/  STL [R1+0x2e1c], R15 ;  /* 0x002e1c0f01007387 */ /* 0x000fe20000100800 */
[----:B------:R-:W-:Y:S01]  /*3a680*/  STL [R1+0x2e20], R15 ;  /* 0x002e200f01007387 */ /* 0x000fe20000100800 */
        /* <DEDUP_REMOVED lines=177> */
[----:B------:R1:W-:Y:S02]  /*3b1a0*/  STL [R1+0x3320], R15 ;  /* 0x0033200f01007387 */ /* 0x0003e40000100800 */
[----:B-1----:R-:W2:Y:S01]  /*3b1b0*/  LDL.LU R15, [R1+0x298] ;  /* 0x00029800010f7983 */ /* 0x002ea20000300800 */
        /* <DEDUP_REMOVED lines=114> */
[----:B0-----:R-:W-:Y:S01]  /*3b8e0*/  IMAD.SHL.U32 R0, R11, 0x2, RZ ;  /* 0x000000020b007824 */ /* 0x001fe200078e00ff */
[----:B------:R-:W-:Y:S01]  /*3b8f0*/  STL [R1+0x3264], R14 ;  /* 0x0032640e01007387 */ /* 0x000fe20000100800 */
[----:B------:R-:W-:Y:S01]  /*3b900*/  SHF.R.S32.HI R11, RZ, 0x6, R11 ;  /* 0x00000006ff0b7819 */ /* 0x000fe2000001140b */
[----:B------:R-:W-:Y:S02]  /*3b910*/  STL [R1+0x326c], R14 ;  /* 0x00326c0e01007387 */ /* 0x000fe40000100800 */
[----:B------:R-:W-:Y:S01]  /*3b920*/  STL [R1+0x3274], R14 ;  /* 0x0032740e01007387 */ /* 0x000fe20000100800 */
[----:B------:R-:W-:Y:S01]  /*3b930*/  STL [R1+0x327c], R14 ;  /* 0x00327c0e01007387 */ /* 0x000fe20000100800 */
[----:B------:R-:W-:Y:S01]  /*3b940*/  STL [R1+0x3284], R14 ;  /* 0x0032840e01007387 */ /* 0x000fe20000100800 */
[----:B------:R-:W-:Y:S01]  /*3b950*/  SGXT R11, R11, 0x1 ;  /* 0x000000010b0b781a */ /* 0x000fe20000000200 */
[----:B------:R-:W-:Y:S01]  /*3b960*/  STL [R1+0x328c], R14 ;  /* 0x00328c0e01007387 */ /* 0x000fe20000100800 */
[----:B------:R-:W-:Y:S01]  /*3b970*/  STL [R1+0x3294], R14 ;  /* 0x0032940e01007387 */ /* 0x000fe20000100800 */
[----:B------:R-:W-:Y:S02]  /*3b980*/  STL [R1+0x329c], R14 ;  /* 0x00329c0e01007387 */ /* 0x000fe40000100800 */
[----:B------:R-:W-:Y:S01]  /*3b990*/  STL [R1+0x32a4], R14 ;  /* 0x0032a40e01007387 */ /* 0x000fe20000100800 */
[----:B------:R-:W-:Y:S01]  /*3b9a0*/  LOP3.LUT R11, R11, 0x90, RZ, 0xc0, !PT ;  /* 0x000000900b0b7812 */ /* 0x000fe200078ec0ff */
[----:B------:R-:W-:Y:S01]  /*3b9b0*/  STL [R1+0x32ac], R14 ;  /* 0x0032ac0e01007387 */ /* 0x000fe20000100800 */
[----:B------:R-:W-:Y:S02]  /*3b9c0*/  STL [R1+0x32b4], R14 ;  /* 0x0032b40e01007387 */ /* 0x000fe40000100800 */
[----:B------:R-:W-:Y:S02]  /*3b9d0*/  STL [R1+0x32bc], R14 ;  /* 0x0032bc0e01007387 */ /* 0x000fe40000100800 */
[----:B------:R-:W-:Y:S01]  /*3b9e0*/  STL [R1+0x32c4], R14 ;  /* 0x0032c40e01007387 */ /* 0x000fe20000100800 */
[----:B------:R-:W-:-:S02]  /*3b9f0*/  LOP3.LUT R11, R11, 0x7e, R0, 0x78, !PT ;  /* 0x0000007e0b0b7812 */ /* 0x000fc400078e7800 */
[----:B------:R-:W2:Y:S01]  /*3ba00*/  LDL.LU R0, [R1+0x3388] ;  /* 0x0033880001007983 */ /* 0x000ea20000300800 */
[----:B------:R-:W-:Y:S02]  /*3ba10*/  STL [R1+0x32cc], R14 ;  /* 0x0032cc0e01007387 */ /* 0x000fe40000100800 */
[----:B------:R-:W-:Y:S02]  /*3ba20*/  STL [R1+0x32d4], R14 ;  /* 0x0032d40e01007387 */ /* 0x000fe40000100800 */
[----:B------:R0:W-:Y:S02]  /*3ba30*/  STL [R1+0x32dc], R14 ;  /* 0x0032dc0e01007387 */ /* 0x0001e40000100800 */
[----:B0-----:R-:W3:Y:S04]  /*3ba40*/  LDL.LU R14, [R1+0x2e0] ;  /* 0x0002e000010e7983 */ /* 0x001ee80000300800 */
[----:B--2---:R0:W-:Y:S01]  /*3ba50*/  STS.U16 [R11+0x20000], R0 ;  /* 0x020000000b007388 */ /* 0x0041e20000000400 */
[----:B------:R1:W-:Y:S03]  /*3ba60*/  STS.U16 [R11+0x20200], R22 ;  /* 0x020200160b007388 */ /* 0x0003e60000000400 */
[----:B0-----:R-:W2:Y:S01]  /*3ba70*/  LDL R0, [R1+0x1838] ;  /* 0x0018380001007983 */ /* 0x001ea20000100800 */
[----:B-1----:R-:W2:Y:S03]  /*3ba80*/  LDL.LU R22, [R1+0x3384] ;  /* 0x0033840001167983 */ /* 0x002ea60000300800 */
[----:B---3--:R-:W-:Y:S01]  /*3ba90*/  STS.U16 [R11+0x20400], R14 ;  /* 0x0204000e0b007388 */ /* 0x008fe20000000400 */
[----:B------:R-:W-:Y:S03]  /*3baa0*/  STS.U16 [R11+0x20600], R15 ;  /* 0x0206000f0b007388 */ /* 0x000fe60000000400 */
[----:B--2---:R-:W-:Y:S01]  /*3bab0*/  STS.U16 [R11+0x20800], R22 ;  /* 0x020800160b007388 */ /* 0x004fe20000000400 */
[----:B------:R-:W-:Y:S02]  /*3bac0*/  STS.U16 [R11+0x20a00], R21 ;  /* 0x020a00150b007388 */ /* 0x000fe40000000400 */
[----:B----4-:R-:W-:Y:S02]  /*3bad0*/  STS.U16 [R11+0x20c00], R20 ;  /* 0x020c00140b007388 */ /* 0x010fe40000000400 */
[----:B------:R-:W-:Y:S01]  /*3bae0*/  STS.U16 [R11+0x20e00], R19 ;  /* 0x020e00130b007388 */ /* 0x000fe20000000400 */
[----:B------:R-:W-:Y:S01]  /*3baf0*/  STS.U16 [R11+0x21000], R17 ;  /* 0x021000110b007388 */ /* 0x000fe20000000400 */
[----:B------:R-:W-:Y:S02]  /*3bb00*/  STS.U16 [R11+0x21200], R13 ;  /* 0x0212000d0b007388 */ /* 0x000fe40000000400 */
[----:B------:R-:W-:Y:S02]  /*3bb10*/  STS.U16 [R11+0x21400], R12 ;  /* 0x0214000c0b007388 */ /* 0x000fe40000000400 */
        /* <DEDUP_REMOVED lines=17> */
[----:B------:R0:W-:Y:S04]  /*3bc30*/  STS.U16 [R0+0x21900], R28 ;  /* 0x0219001c00007388 */ /* 0x0001e80000000400 */
[----:B0-----:R-:W2:Y:S04]  /*3bc40*/  LDL.LU R28, [R1+0x23c] ;  /* 0x00023c00011c7983 */ /* 0x001ea80000300800 */
[----:B--2---:R0:W-:Y:S04]  /*3bc50*/  STL [R1+0x3380], R28 ;  /* 0x0033801c01007387 */ /* 0x0041e80000100800 */
[----:B0-----:R-:W2:Y:S01]  /*3bc60*/  LDL.LU R28, [R1+0x244] ;  /* 0x00024400011c7983 */ /* 0x001ea20000300800 */
[----:B------:R-:W3:Y:S03]  /*3bc70*/  LDL.LU R14, [R1+0x230] ;  /* 0x00023000010e7983 */ /* 0x000ee60000300800 */
[----:B---3--:R0:W-:Y:S04]  /*3bc80*/  STL [R1+0x3378], R14 ;  /* 0x0033780e01007387 */ /* 0x0081e80000100800 */
[----:B0-----:R-:W2:Y:S01]  /*3bc90*/  LDL R14, [R1+0x1838] ;  /* 0x00183800010e7983 */ /* 0x001ea20000100800 */
[----:B------:R-:W3:Y:S02]  /*3bca0*/  LDL.LU R15, [R1+0x22c] ;  /* 0x00022c00010f7983 */ /* 0x000ee40000300800 */
[----:B------:R-:W4:Y:S02]  /*3bcb0*/  LDL.LU R22, [R1+0x228] ;  /* 0x0002280001167983 */ /* 0x000f240000300800 */
[----:B------:R-:W3:Y:S01]  /*3bcc0*/  LDL.LU R21, [R1+0x224] ;  /* 0x0002240001157983 */ /* 0x000ee20000300800 */
[----:B------:R-:W3:Y:S01]  /*3bcd0*/  LDL.LU R20, [R1+0x220] ;  /* 0x0002200001147983 */ /* 0x000ee20000300800 */
[----:B------:R-:W3:Y:S02]  /*3bce0*/  LDL.LU R19, [R1+0x21c] ;  /* 0x00021c0001137983 */ /* 0x000ee40000300800 */
[----:B------:R-:W3:Y:S02]  /*3bcf0*/  LDL.LU R17, [R1+0x218] ;  /* 0x0002180001117983 */ /* 0x000ee40000300800 */
        /* <DEDUP_REMOVED lines=21> */
[----:B--2---:R0:W-:Y:S04]  /*3be50*/  STS.U16 [R14+0x21b00], R28 ;  /* 0x021b001c0e007388 */ /* 0x0041e80000000400 */
[----:B0-----:R-:W2:Y:S04]  /*3be60*/  LDL.LU R28, [R1+0x3380] ;  /* 0x00338000011c7983 */ /* 0x001ea80000300800 */
[----:B--2---:R0:W-:Y:S04]  /*3be70*/  STS.U16 [R14+0x21d00], R28 ;  /* 0x021d001c0e007388 */ /* 0x0041e80000000400 */
[----:B0-----:R-:W2:Y:S04]  /*3be80*/  LDL.LU R28, [R1+0x337c] ;  /* 0x00337c00011c7983 */ /* 0x001ea80000300800 */
[----:B--2---:R0:W-:Y:S04]  /*3be90*/  STS.U16 [R14+0x21f00], R28 ;  /* 0x021f001c0e007388 */ /* 0x0041e80000000400 */
[----:B0-----:R-:W0:Y:S04]  /*3bea0*/  S2R R28, SR_TID.X ;  /* 0x00000000001c7919 */ /* 0x001e280000002100 */
[----:B------:R-:W2:Y:S01]  /*3beb0*/  LDL.LU R14, [R1+0x3378] ;  /* 0x00337800010e7983 */ /* 0x000ea20000300800 */
[----:B0-----:R-:W-:-:S05]  /*3bec0*/  LOP3.LUT R28, R28, 0x7f, RZ, 0xc0, !PT ;  /* 0x0000007f1c1c7812 */ /* 0x001fca00078ec0ff */
[----:B------:R-:W-:-:S05]  /*3bed0*/  IMAD.SHL.U32 R28, R28, 0x2, RZ ;  /* 0x000000021c1c7824 */ /* 0x000fca00078e00ff */
[----:B---3--:R0:W-:Y:S04]  /*3bee0*/  STS.U16 [R28+0xb800], R6 ;  /* 0x00b800061c007388 */ /* 0x0081e80000000400 */
[----:B0-----:R-:W3:Y:S04]  /*3bef0*/  LDL.LU R6, [R1+0x1b4] ;  /* 0x0001b40001067983 */ /* 0x001ee80000300800 */
[----:B---3--:R0:W-:Y:S04]  /*3bf00*/  STL [R1+0x336c], R6 ;  /* 0x00336c0601007387 */ /* 0x0081e80000100800 */
[----:B0-----:R-:W3:Y:S04]  /*3bf10*/  LDL.LU R6, [R1+0x1b8] ;  /* 0x0001b80001067983 */ /* 0x001ee80000300800 */
[----:B---3--:R0:W-:Y:S04]  /*3bf20*/  STL [R1+0x3370], R6 ;  /* 0x0033700601007387 */ /* 0x0081e80000100800 */
[----:B0-----:R-:W3:Y:S04]  /*3bf30*/  LDL.LU R6, [R1+0x1bc] ;  /* 0x0001bc0001067983 */ /* 0x001ee80000300800 */
[----:B------:R-:W-:Y:S04]  /*3bf40*/  STS.U16 [R28+0xc000], R7 ;  /* 0x00c000071c007388 */ /* 0x000fe80000000400 */
[----:B------:R-:W-:Y:S04]  /*3bf50*/  STS.U16 [R28+0xc800], R8 ;  /* 0x00c800081c007388 */ /* 0x000fe80000000400 */
[----:B------:R-:W-:Y:S04]  /*3bf60*/  STS.U16 [R28+0xd000], R9 ;  /* 0x00d000091c007388 */ /* 0x000fe80000000400 */
[----:B------:R-:W-:Y:S04]  /*3bf70*/  STS.U16 [R28+0xd800], R10 ;  /* 0x00d8000a1c007388 */ /* 0x000fe80000000400 */
[----:B--2---:R-:W-:Y:S04]  /*3bf80*/  STS.U16 [R28], R14 ;  /* 0x0000000e1c007388 */ /* 0x004fe80000000400 */
[----:B------:R-:W-:Y:S04]  /*3bf90*/  STS.U16 [R28+0x800], R15 ;  /* 0x0008000f1c007388 */ /* 0x000fe80000000400 */
[----:B----4-:R-:W-:Y:S04]  /*3bfa0*/  STS.U16 [R28+0x1000], R22 ;  /* 0x001000161c007388 */ /* 0x010fe80000000400 */
[----:B------:R-:W-:Y:S04]  /*3bfb0*/  STS.U16 [R28+0x1800], R21 ;  /* 0x001800151c007388 */ /* 0x000fe80000000400 */
[----:B------:R-:W-:Y:S04]  /*3bfc0*/  STS.U16 [R28+0x2000], R20 ;  /* 0x002000141c007388 */ /* 0x000fe80000000400 */
[----:B------:R-:W-:Y:S04]  /*3bfd0*/  STS.U16 [R28+0x2800], R19 ;  /* 0x002800131c007388 */ /* 0x000fe80000000400 */
[----:B------:R-:W-:Y:S04]  /*3bfe0*/  STS.U16 [R28+0x3000], R17 ;  /* 0x003000111c007388 */ /* 0x000fe80000000400 */
[----:B------:R-:W-:Y:S04]  /*3bff0*/  STS.U16 [R28+0x3800], R13 ;  /* 0x0038000d1c007388 */ /* 0x000fe80000000400 */
[----:B------:R-:W-:Y:S04]  /*3c000*/  STS.U16 [R28+0x4000], R12 ;  /* 0x0040000c1c007388 */ /* 0x000fe80000000400 */
[----:B---3--:R0:W-:Y:S04]  /*3c010*/  STL [R1+0x3374], R6 ;  /* 0x0033740601007387 */ /* 0x0081e80000100800 */
[----:B0-----:R-:W2:Y:S01]  /*3c020*/  LDL.LU R6, [R1+0x1c0] ;  /* 0x0001c00001067983 */ /* 0x001ea20000300800 */
        /* <DEDUP_REMOVED lines=11> */
[----:B------:R-:W3:Y:S04]  /*3c0e0*/  LDL.LU R13, [R1+0x184] ;  /* 0x00018400010d7983 */ /* 0x000ee80000300800 */
[----:B------:R0:W-:Y:S01]  /*3c0f0*/  STS.U16 [R28+0x4800], R11 ;  /* 0x0048000b1c007388 */ /* 0x0001e20000000400 */
[----:B------:R-:W3:Y:S03]  /*3c100*/  LDL.LU R12, [R1+0x180] ;  /* 0x00018000010c7983 */ /* 0x000ee60000300800 */
[----:B------:R1:W-:Y:S04]  /*3c110*/  STS.U16 [R28+0x5000], R16 ;  /* 0x005000101c007388 */ /* 0x0003e80000000400 */
[----:B------:R1:W-:Y:S04]  /*3c120*/  STS.U16 [R28+0x5800], R18 ;  /* 0x005800121c007388 */ /* 0x0003e80000000400 */
[----:B------:R1:W-:Y:S04]  /*3c130*/  STS.U16 [R28+0x6000], R23 ;  /* 0x006000171c007388 */ /* 0x0003e80000000400 */
[----:B------:R1:W-:Y:S04]  /*3c140*/  STS.U16 [R28+0x6800], R24 ;  /* 0x006800181c007388 */ /* 0x0003e80000000400 */
[----:B------:R1:W-:Y:S04]  /*3c150*/  STS.U16 [R28+0x7000], R25 ;  /* 0x007000191c007388 */ /* 0x0003e80000000400 */
[----:B0-----:R-:W3:Y:S01]  /*3c160*/  LDL.LU R11, [R1+0x17c] ;  /* 0x00017c00010b7983 */ /* 0x001ee20000300800 */
[----:B-1----:R-:W3:Y:S02]  /*3c170*/  LDL.LU R16, [R1+0x178] ;  /* 0x0001780001107983 */ /* 0x002ee40000300800 */
[----:B------:R-:W3:Y:S01]  /*3c180*/  LDL.LU R18, [R1+0x174] ;  /* 0x0001740001127983 */ /* 0x000ee20000300800 */
[----:B------:R-:W3:Y:S01]  /*3c190*/  LDL.LU R23, [R1+0x170] ;  /* 0x0001700001177983 */ /* 0x000ee20000300800 */
[----:B------:R-:W3:Y:S03]  /*3c1a0*/  LDL.LU R24, [R1+0x16c] ;  /* 0x00016c0001187983 */ /* 0x000ee60000300800 */
        /* <DEDUP_REMOVED lines=15> */
[----:B0-----:R-:W3:Y:S01]  /*3c2a0*/  LDL.LU R4, [R1+0x68] ;  /* 0x0000680001047983 */ /* 0x001ee20000300800 */
[----:B-1----:R-:W3:Y:S03]  /*3c2b0*/  LDL.LU R5, [R1+0x60] ;  /* 0x0000600001057983 */ /* 0x002ee60000300800 */
[----:B--2---:R0:W-:Y:S04]  /*3c2c0*/  STS.U16 [R28+0xe000], R6 ;  /* 0x00e000061c007388 */ /* 0x0041e80000000400 */
[----:B0-----:R-:W2:Y:S04]  /*3c2d0*/  LDL.LU R6, [R1+0x3374] ;  /* 0x0033740001067983 */ /* 0x001ea80000300800 */
[----:B--2---:R0:W-:Y:S04]  /*3c2e0*/  STS.U16 [R28+0xe800], R6 ;  /* 0x00e800061c007388 */ /* 0x0041e80000000400 */
[----:B0-----:R-:W2:Y:S04]  /*3c2f0*/  LDL.LU R6, [R1+0x3370] ;  /* 0x0033700001067983 */ /* 0x001ea80000300800 */
[----:B--2---:R0:W-:Y:S04]  /*3c300*/  STS.U16 [R28+0xf000], R6 ;  /* 0x00f000061c007388 */ /* 0x0041e80000000400 */
[----:B0-----:R-:W2:Y:S04]  /*3c310*/  LDL.LU R6, [R1+0x336c] ;  /* 0x00336c0001067983 */ /* 0x001ea80000300800 */
[----:B---3--:R-:W-:Y:S04]  /*3c320*/  STS.U16 [R28+0x10000], R7 ;  /* 0x010000071c007388 */ /* 0x008fe80000000400 */
[----:B----4-:R-:W-:Y:S04]  /*3c330*/  STS.U16 [R28+0x10800], R8 ;  /* 0x010800081c007388 */ /* 0x010fe80000000400 */
[----:B------:R-:W-:Y:S04]  /*3c340*/  STS.U16 [R28+0x11000], R9 ;  /* 0x011000091c007388 */ /* 0x000fe80000000400 */
        /* <DEDUP_REMOVED lines=9> */
[----:B--2---:R0:W-:Y:S04]  /*3c3e0*/  STS.U16 [R28+0xf800], R6 ;  /* 0x00f800061c007388 */ /* 0x0041e80000000400 */
[----:B0-----:R-:W2:Y:S01]  /*3c3f0*/  LDL.LU R6, [R1+0x3368] ;  /* 0x0033680001067983 */ /* 0x001ea20000300800 */
[----:B------:R-:W3:Y:S02]  /*3c400*/  LDL.LU R7, [R1+0x3364] ;  /* 0x0033640001077983 */ /* 0x000ee40000300800 */
[----:B------:R-:W4:Y:S02]  /*3c410*/  LDL.LU R8, [R1+0x3360] ;  /* 0x0033600001087983 */ /* 0x000f240000300800 */
[----:B------:R-:W2:Y:S01]  /*3c420*/  LDL.LU R9, [R1+0x335c] ;  /* 0x00335c0001097983 */ /* 0x000ea20000300800 */
[----:B------:R-:W2:Y:S01]  /*3c430*/  LDL.LU R10, [R1+0x3358] ;  /* 0x00335800010a7983 */ /* 0x000ea20000300800 */
[----:B------:R-:W3:Y:S02]  /*3c440*/  LDL.LU R14, [R1+0x140] ;  /* 0x00014000010e7983 */ /* 0x000ee40000300800 */
[----:B------:R-:W3:Y:S02]  /*3c450*/  LDL.LU R15, [R1+0x13c] ;  /* 0x00013c00010f7983 */ /* 0x000ee40000300800 */
[----:B------:R-:W3:Y:S01]  /*3c460*/  LDL.LU R22, [R1+0x138] ;  /* 0x0001380001167983 */ /* 0x000ee20000300800 */
[----:B------:R-:W3:Y:S01]  /*3c470*/  LDL.LU R21, [R1+0x134] ;  /* 0x0001340001157983 */ /* 0x000ee20000300800 */
[----:B------:R-:W3:Y:S02]  /*3c480*/  LDL.LU R20, [R1+0x130] ;  /* 0x0001300001147983 */ /* 0x000ee40000300800 */
[----:B------:R-:W3:Y:S02]  /*3c490*/  LDL.LU R19, [R1+0x12c] ;  /* 0x00012c0001137983 */ /* 0x000ee40000300800 */
[----:B------:R-:W3:Y:S01]  /*3c4a0*/  LDL.LU R17, [R1+0x128] ;  /* 0x0001280001117983 */ /* 0x000ee20000300800 */
[----:B------:R0:W-:Y:S04]  /*3c4b0*/  STS.U16 [R28+0x16000], R12 ;  /* 0x0160000c1c007388 */ /* 0x0001e80000000400 */
[----:B------:R-:W3:Y:S04]  /*3c4c0*/  LDL.LU R13, [R1+0x124] ;  /* 0x00012400010d7983 */ /* 0x000ee80000300800 */
        /* <DEDUP_REMOVED lines=26> */
[----:B0-----:R-:W3:Y:S01]  /*3c670*/  LDL.LU R3, [R1+0xf0] ;  /* 0x0000f00001037983 */ /* 0x001ee20000300800 */
[----:B-1----:R-:W3:Y:S02]  /*3c680*/  LDL.LU R4, [R1+0xec] ;  /* 0x0000ec0001047983 */ /* 0x002ee40000300800 */
[----:B------:R-:W3:Y:S01]  /*3c690*/  LDL.LU R5, [R1+0xe8] ;  /* 0x0000e80001057983 */ /* 0x000ee20000300800 */
[----:B--2---:R-:W-:Y:S04]  /*3c6a0*/  STS.U16 [R28+0x1d800], R10 ;  /* 0x01d8000a1c007388 */ /* 0x004fe80000000400 */
[----:B------:R0:W-:Y:S04]  /*3c6b0*/  STL [R1+0x3324], R10 ;  /* 0x0033240a01007387 */ /* 0x0001e80000100800 */
[----:B------:R-:W-:Y:S04]  /*3c6c0*/  STS.U16 [R28+0x1e000], R9 ;  /* 0x01e000091c007388 */ /* 0x000fe80000000400 */
[----:B----4-:R-:W-:Y:S04]  /*3c6d0*/  STS.U16 [R28+0x1e800], R8 ;  /* 0x01e800081c007388 */ /* 0x010fe80000000400 */
[----:B---3--:R-:W-:Y:S04]  /*3c6e0*/  STS.U16 [R28+0x1f000], R7 ;  /* 0x01f000071c007388 */ /* 0x008fe80000000400 */
[----:B------:R-:W-:Y:S04]  /*3c6f0*/  STS.U16 [R28+0x1f800], R6 ;  /* 0x01f800061c007388 */ /* 0x000fe80000000400 */
[----:B0-----:R-:W2:Y:S01]  /*3c700*/  LDL.LU R10, [R1+0x144] ;  /* 0x00014400010a7983 */ /* 0x001ea20000300800 */
[----:B------:R0:W-:Y:S03]  /*3c710*/  STL [R1+0x3328], R9 ;  /* 0x0033280901007387 */ /* 0x0001e60000100800 */
[----:B0-----:R-:W3:Y:S01]  /*3c720*/  LDL.LU R9, [R1+0x148] ;  /* 0x0001480001097983 */ /* 0x001ee20000300800 */
[----:B------:R0:W-:Y:S03]  /*3c730*/  STL [R1+0x332c], R8 ;  /* 0x00332c0801007387 */ /* 0x0001e60000100800 */
[----:B0-----:R-:W4:Y:S01]  /*3c740*/  LDL.LU R8, [R1+0x14c] ;  /* 0x00014c0001087983 */ /* 0x001f220000300800 */
[----:B------:R0:W-:Y:S02]  /*3c750*/  STL [R1+0x3330], R7 ;  /* 0x0033300701007387 */ /* 0x0001e40000100800 */
[----:B0-----:R-:W-:-:S02]  /*3c760*/  LOP3.LUT R7, R28, 0x10, RZ, 0x3c, !PT ;  /* 0x000000101c077812 */ /* 0x001fc400078e3cff */
[----:B------:R-:W2:Y:S01]  /*3c770*/  LDL.LU R28, [R1+0x150] ;  /* 0x00015000011c7983 */ /* 0x000ea20000300800 */
[----:B------:R0:W-:Y:S03]  /*3c780*/  STL [R1+0x3348], R6 ;  /* 0x0033480601007387 */ /* 0x0001e60000100800 */
[----:B0-----:R-:W2:Y:S04]  /*3c790*/  LDL.LU R6, [R1+0x154] ;  /* 0x0001540001067983 */ /* 0x001ea80000300800 */
[----:B--2---:R0:W-:Y:S04]  /*3c7a0*/  STS.U16 [R7+0x100], R6 ;  /* 0x0001000607007388 */ /* 0x0041e80000000400 */
[----:B0-----:R-:W2:Y:S04]  /*3c7b0*/  LDL.LU R6, [R1+0xd8] ;  /* 0x0000d80001067983 */ /* 0x001ea80000300800 */
[----:B--2---:R0:W-:Y:S04]  /*3c7c0*/  STL [R1+0x334c], R6 ;  /* 0x00334c0601007387 */ /* 0x0041e80000100800 */
[----:B0-----:R-:W2:Y:S04]  /*3c7d0*/  LDL.LU R6, [R1+0xdc] ;  /* 0x0000dc0001067983 */ /* 0x001ea80000300800 */
[----:B--2---:R0:W-:Y:S04]  /*3c7e0*/  STL [R1+0x3350], R6 ;  /* 0x0033500601007387 */ /* 0x0041e80000100800 */
[----:B0-----:R-:W2:Y:S01]  /*3c7f0*/  LDL.LU R6, [R1+0xe0] ;  /* 0x0000e00001067983 */ /* 0x001ea20000300800 */
[----:B------:R-:W-:Y:S02]  /*3c800*/  STS.U16 [R7+0x900], R28 ;  /* 0x0009001c07007388 */ /* 0x000fe40000000400 */
[----:B----4-:R-:W-:Y:S02]  /*3c810*/  STS.U16 [R7+0x1100], R8 ;  /* 0x0011000807007388 */ /* 0x010fe40000000400 */
[----:B---3--:R-:W-:Y:S01]  /*3c820*/  STS.U16 [R7+0x1900], R9 ;  /* 0x0019000907007388 */ /* 0x008fe20000000400 */
        /* <DEDUP_REMOVED lines=20> */
[----:B------:R-:W-:Y:S04]  /*3c970*/  STS.U16 [R7+0xc100], R2 ;  /* 0x00c1000207007388 */ /* 0x000fe80000000400 */
[----:B--2---:R0:W-:Y:S04]  /*3c980*/  STL [R1+0x3354], R6 ;  /* 0x0033540601007387 */ /* 0x0041e80000100800 */
[----:B0-----:R-:W2:Y:S01]  /*3c990*/  LDL.LU R6, [R1+0xe4] ;  /* 0x0000e40001067983 */ /* 0x001ea20000300800 */
[----:B------:R-:W3:Y:S02]  /*3c9a0*/  LDL.LU R0, [R1+0xd4] ;  /* 0x0000d40001007983 */ /* 0x000ee40000300800 */
[----:B------:R0:W-:Y:S02]  /*3c9b0*/  STS.U16 [R7+0xc900], R3 ;  /* 0x00c9000307007388 */ /* 0x0001e40000000400 */
[----:B------:R-:W4:Y:S01]  /*3c9c0*/  LDL.LU R2, [R1+0xd0] ;  /* 0x0000d00001027983 */ /* 0x000f220000300800 */
[----:B------:R1:W-:Y:S01]  /*3c9d0*/  STS.U16 [R7+0xd100], R4 ;  /* 0x00d1000407007388 */ /* 0x0003e20000000400 */
[----:B------:R1:W-:Y:S03]  /*3c9e0*/  STS.U16 [R7+0xd900], R5 ;  /* 0x00d9000507007388 */ /* 0x0003e60000000400 */
[----:B0-----:R-:W3:Y:S01]  /*3c9f0*/  LDL.LU R3, [R1+0xcc] ;  /* 0x0000cc0001037983 */ /* 0x001ee20000300800 */
[----:B-1----:R-:W3:Y:S02]  /*3ca00*/  LDL.LU R4, [R1+0xc8] ;  /* 0x0000c80001047983 */ /* 0x002ee40000300800 */
[----:B------:R-:W3:Y:S01]  /*3ca10*/  LDL.LU R5, [R1+0xc4] ;  /* 0x0000c40001057983 */ /* 0x000ee20000300800 */
[----:B------:R-:W3:Y:S04]  /*3ca20*/  LDL.LU R28, [R1+0xc0] ;  /* 0x0000c000011c7983 */ /* 0x000ee80000300800 */
        /* <DEDUP_REMOVED lines=21> */
[----:B--2---:R0:W-:Y:S04]  /*3cb80*/  STS.U16 [R7+0xe100], R6 ;  /* 0x00e1000607007388 */ /* 0x0041e80000000400 */
[----:B0-----:R-:W2:Y:S04]  /*3cb90*/  LDL.LU R6, [R1+0x3354] ;  /* 0x0033540001067983 */ /* 0x001ea80000300800 */
[----:B--2---:R0:W-:Y:S04]  /*3cba0*/  STS.U16 [R7+0xe900], R6 ;  /* 0x00e9000607007388 */ /* 0x0041e80000000400 */
[----:B0-----:R-:W2:Y:S04]  /*3cbb0*/  LDL.LU R6, [R1+0x3350] ;  /* 0x0033500001067983 */ /* 0x001ea80000300800 */
[----:B--2---:R0:W-:Y:S04]  /*3cbc0*/  STS.U16 [R7+0xf100], R6 ;  /* 0x00f1000607007388 */ /* 0x0041e80000000400 */
[----:B0-----:R-:W2:Y:S04]  /*3cbd0*/  LDL.LU R6, [R1+0x334c] ;  /* 0x00334c0001067983 */ /* 0x001ea80000300800 */
[----:B--2---:R0:W-:Y:S01]  /*3cbe0*/  STS.U16 [R7+0xf900], R6 ;  /* 0x00f9000607007388 */ /* 0x0041e20000000400 */
[----:B---3--:R1:W-:Y:S02]  /*3cbf0*/  STS.U16 [R7+0x10100], R0 ;  /* 0x0101000007007388 */ /* 0x0083e40000000400 */
[----:B----4-:R2:W-:Y:S02]  /*3cc00*/  STS.U16 [R7+0x10900], R2 ;  /* 0x0109000207007388 */ /* 0x0105e40000000400 */
[----:B------:R3:W-:Y:S01]  /*3cc10*/  STS.U16 [R7+0x11100], R3 ;  /* 0x0111000307007388 */ /* 0x0007e20000000400 */
[----:B------:R3:W-:Y:S01]  /*3cc20*/  STS.U16 [R7+0x11900], R4 ;  /* 0x0119000407007388 */ /* 0x0007e20000000400 */
[----:B------:R3:W-:Y:S03]  /*3cc30*/  STS.U16 [R7+0x12100], R5 ;  /* 0x0121000507007388 */ /* 0x0007e60000000400 */
[----:B0-----:R-:W4:Y:S01]  /*3cc40*/  LDL.LU R6, [R1+0x3348] ;  /* 0x0033480001067983 */ /* 0x001f220000300800 */
[----:B-1----:R-:W4:Y:S02]  /*3cc50*/  LDL.LU R0, [R1+0x3344] ;  /* 0x0033440001007983 */ /* 0x002f240000300800 */
[----:B--2---:R-:W2:Y:S02]  /*3cc60*/  LDL.LU R2, [R1+0x3340] ;  /* 0x0033400001027983 */ /* 0x004ea40000300800 */
[----:B---3--:R-:W3:Y:S01]  /*3cc70*/  LDL.LU R3, [R1+0x333c] ;  /* 0x00333c0001037983 */ /* 0x008ee20000300800 */
[----:B------:R-:W2:Y:S01]  /*3cc80*/  LDL.LU R4, [R1+0x3338] ;  /* 0x0033380001047983 */ /* 0x000ea20000300800 */
[----:B------:R-:W2:Y:S03]  /*3cc90*/  LDL.LU R5, [R1+0x3334] ;  /* 0x0033340001057983 */ /* 0x000ea60000300800 */
[----:B------:R-:W-:Y:S01]  /*3cca0*/  STS.U16 [R7+0x12900], R28 ;  /* 0x0129001c07007388 */ /* 0x000fe20000000400 */
[----:B------:R0:W-:Y:S02]  /*3ccb0*/  STS.U16 [R7+0x13100], R8 ;  /* 0x0131000807007388 */ /* 0x0001e40000000400 */
[----:B------:R1:W-:Y:S02]  /*3ccc0*/  STS.U16 [R7+0x13900], R9 ;  /* 0x0139000907007388 */ /* 0x0003e40000000400 */
[----:B------:R1:W-:Y:S01]  /*3ccd0*/  STS.U16 [R7+0x14100], R10 ;  /* 0x0141000a07007388 */ /* 0x0003e20000000400 */
[----:B------:R-:W-:Y:S01]  /*3cce0*/  STS.U16 [R7+0x14900], R14 ;  /* 0x0149000e07007388 */ /* 0x000fe20000000400 */
[----:B------:R1:W-:Y:S02]  /*3ccf0*/  STS.U16 [R7+0x15100], R15 ;  /* 0x0151000f07007388 */ /* 0x0003e40000000400 */
[----:B------:R1:W-:Y:S02]  /*3cd00*/  STS.U16 [R7+0x15900], R22 ;  /* 0x0159001607007388 */ /* 0x0003e40000000400 */
[----:B------:R1:W-:Y:S01]  /*3cd10*/  STS.U16 [R7+0x16100], R21 ;  /* 0x0161001507007388 */ /* 0x0003e20000000400 */
[----:B0-----:R-:W4:Y:S01]  /*3cd20*/  LDL.LU R8, [R1+0x58] ;  /* 0x0000580001087983 */ /* 0x001f220000300800 */
[----:B-1----:R-:W4:Y:S02]  /*3cd30*/  LDL.LU R9, [R1+0x54] ;  /* 0x0000540001097983 */ /* 0x002f240000300800 */
[----:B------:R-:W4:Y:S01]  /*3cd40*/  LDL.LU R10, [R1+0x50] ;  /* 0x00005000010a7983 */ /* 0x000f220000300800 */
[----:B------:R0:W-:Y:S04]  /*3cd50*/  STS.U16 [R7+0x16900], R20 ;  /* 0x0169001407007388 */ /* 0x0001e80000000400 */
[----:B------:R-:W4:Y:S01]  /*3cd60*/  LDL.LU R15, [R1+0x4c] ;  /* 0x00004c00010f7983 */ /* 0x000f220000300800 */
[----:B------:R-:W4:Y:S02]  /*3cd70*/  LDL.LU R22, [R1+0x48] ;  /* 0x0000480001167983 */ /* 0x000f240000300800 */
[----:B------:R1:W-:Y:S02]  /*3cd80*/  STS.U16 [R7+0x17100], R19 ;  /* 0x0171001307007388 */ /* 0x0003e40000000400 */
[----:B------:R-:W4:Y:S01]  /*3cd90*/  LDL.LU R21, [R1+0x44] ;  /* 0x0000440001157983 */ /* 0x000f220000300800 */
[----:B------:R1:W-:Y:S01]  /*3cda0*/  STS.U16 [R7+0x17900], R17 ;  /* 0x0179001107007388 */ /* 0x0003e20000000400 */
[----:B------:R1:W-:Y:S02]  /*3cdb0*/  STS.U16 [R7+0x18100], R13 ;  /* 0x0181000d07007388 */ /* 0x0003e40000000400 */
[----:B------:R1:W-:Y:S01]  /*3cdc0*/  STS.U16 [R7+0x18900], R12 ;  /* 0x0189000c07007388 */ /* 0x0003e20000000400 */
[----:B0-----:R-:W4:Y:S01]  /*3cdd0*/  LDL.LU R20, [R1+0x40] ;  /* 0x0000400001147983 */ /* 0x001f220000300800 */
[----:B-1----:R-:W4:Y:S03]  /*3cde0*/  LDL.LU R19, [R1+0x3c] ;  /* 0x00003c0001137983 */ /* 0x002f260000300800 */
[----:B------:R0:W-:Y:S01]  /*3cdf0*/  STS.U16 [R7+0x19100], R11 ;  /* 0x0191000b07007388 */ /* 0x0001e20000000400 */
[----:B------:R1:W-:Y:S03]  /*3ce00*/  STS.U16 [R7+0x19900], R16 ;  /* 0x0199001007007388 */ /* 0x0003e60000000400 */
[----:B------:R-:W4:Y:S01]  /*3ce10*/  LDL.LU R17, [R1+0x38] ;  /* 0x0000380001117983 */ /* 0x000f220000300800 */
[----:B------:R-:W4:Y:S02]  /*3ce20*/  LDL.LU R13, [R1+0x34] ;  /* 0x00003400010d7983 */ /* 0x000f240000300800 */
[----:B------:R-:W4:Y:S01]  /*3ce30*/  LDL.LU R12, [R1+0x30] ;  /* 0x00003000010c7983 */ /* 0x000f220000300800 */
[----:B------:R1:W-:Y:S01]  /*3ce40*/  STS.U16 [R7+0x1a100], R18 ;  /* 0x01a1001207007388 */ /* 0x0003e20000000400 */
[----:B------:R1:W-:Y:S02]  /*3ce50*/  STS.U16 [R7+0x1a900], R23 ;  /* 0x01a9001707007388 */ /* 0x0003e40000000400 */
[----:B------:R1:W-:Y:S01]  /*3ce60*/  STS.U16 [R7+0x1b100], R24 ;  /* 0x01b1001807007388 */ /* 0x0003e20000000400 */
[----:B0-----:R-:W4:Y:S01]  /*3ce70*/  LDL.LU R11, [R1+0x2c] ;  /* 0x00002c00010b7983 */ /* 0x001f220000300800 */
[----:B-1----:R-:W4:Y:S02]  /*3ce80*/  LDL.LU R16, [R1+0x28] ;  /* 0x0000280001107983 */ /* 0x002f240000300800 */
[----:B------:R0:W-:Y:S02]  /*3ce90*/  STS.U16 [R7+0x1b900], R25 ;  /* 0x01b9001907007388 */ /* 0x0001e40000000400 */
[----:B------:R1:W-:Y:S01]  /*3cea0*/  STS.U16 [R7+0x1c100], R26 ;  /* 0x01c1001a07007388 */ /* 0x0003e20000000400 */
[----:B------:R-:W4:Y:S01]  /*3ceb0*/  LDL.LU R18, [R1+0x24] ;  /* 0x0000240001127983 */ /* 0x000f220000300800 */
[----:B------:R-:W4:Y:S02]  /*3cec0*/  LDL.LU R23, [R1+0x20] ;  /* 0x0000200001177983 */ /* 0x000f240000300800 */
[----:B------:R-:W4:Y:S01]  /*3ced0*/  LDL.LU R24, [R1+0x1c] ;  /* 0x00001c0001187983 */ /* 0x000f220000300800 */
[----:B------:R1:W-:Y:S04]  /*3cee0*/  STS.U16 [R7+0x1c900], R27 ;  /* 0x01c9001b07007388 */ /* 0x0003e80000000400 */
[----:B0-----:R-:W4:Y:S01]  /*3cef0*/  LDL.LU R25, [R1+0x18] ;  /* 0x0000180001197983 */ /* 0x001f220000300800 */
[----:B------:R0:W-:Y:S02]  /*3cf00*/  STS.U16 [R7+0x1d100], R29 ;  /* 0x01d1001d07007388 */ /* 0x0001e40000000400 */
[----:B-1----:R-:W4:Y:S01]  /*3cf10*/  LDL.LU R26, [R1+0x14] ;  /* 0x00001400011a7983 */ /* 0x002f220000300800 */
[----:B------:R-:W4:Y:S04]  /*3cf20*/  LDL.LU R27, [R1+0x10] ;  /* 0x00001000011b7983 */ /* 0x000f280000300800 */
[----:B0-----:R-:W4:Y:S01]  /*3cf30*/  LDL.LU R29, [R1+0xc] ;  /* 0x00000c00011d7983 */ /* 0x001f220000300800 */
[----:B------:R-:W4:Y:S03]  /*3cf40*/  LDL.LU R28, [R1] ;  /* 0x00000000011c7983 */ /* 0x000f260000300800 */
[----:B--2---:R-:W-:Y:S01]  /*3cf50*/  STS.U16 [R7+0x1d900], R5 ;  /* 0x01d9000507007388 */ /* 0x004fe20000000400 */
[----:B------:R-:W-:Y:S02]  /*3cf60*/  STS.U16 [R7+0x1e100], R4 ;  /* 0x01e1000407007388 */ /* 0x000fe40000000400 */
[----:B---3--:R0:W-:Y:S02]  /*3cf70*/  STS.U16 [R7+0x1e900], R3 ;  /* 0x01e9000307007388 */ /* 0x0081e40000000400 */
[----:B------:R1:W-:Y:S01]  /*3cf80*/  STS.U16 [R7+0x1f100], R2 ;  /* 0x01f1000207007388 */ /* 0x0003e20000000400 */
[----:B0-----:R-:W2:Y:S01]  /*3cf90*/  LDL.LU R3, [R1+0x4] ;  /* 0x0000040001037983 */ /* 0x001ea20000300800 */
[----:B-1----:R-:W3:Y:S03]  /*3cfa0*/  LDL.LU R2, [R1+0x8] ;  /* 0x0000080001027983 */ /* 0x002ee60000300800 */
[----:B------:R-:W0:Y:S04]  /*3cfb0*/  S2R R14, SR_TID.X ;  /* 0x00000000000e7919 */ /* 0x000e280000002100 */
[----:B----4-:R1:W-:Y:S04]  /*3cfc0*/  STS.U16 [R7+0x1f900], R0 ;  /* 0x01f9000007007388 */ /* 0x0103e80000000400 */
[----:B-1----:R-:W4:Y:S01]  /*3cfd0*/  LDL.LU R7, [R1+0x3330] ;  /* 0x0033300001077983 */ /* 0x002f220000300800 */
[----:B0-----:R-:W-:-:S05]  /*3cfe0*/  LOP3.LUT R14, R14, 0x7f, RZ, 0xc0, !PT ;  /* 0x0000007f0e0e7812 */ /* 0x001fca00078ec0ff */
[----:B------:R-:W-:-:S05]  /*3cff0*/  IMAD.SHL.U32 R14, R14, 0x2, RZ ;  /* 0x000000020e0e7824 */ /* 0x000fca00078e00ff */
[----:B------:R-:W-:Y:S01]  /*3d000*/  LOP3.LUT R14, R14, 0x20, RZ, 0x3c, !PT ;  /* 0x000000200e0e7812 */ /* 0x000fe200078e3cff */
[----:B------:R-:W-:Y:S04]  /*3d010*/  STL [R1+0x2e00], R0 ;  /* 0x002e000001007387 */ /* 0x000fe80000100800 */
[----:B------:R0:W-:Y:S01]  /*3d020*/  STS.U16 [R14+0x200], R8 ;  /* 0x000200080e007388 */ /* 0x0001e20000000400 */
[----:B------:R1:W-:Y:S02]  /*3d030*/  STS.U16 [R14+0xa00], R9 ;  /* 0x000a00090e007388 */ /* 0x0003e40000000400 */
[----:B------:R1:W-:Y:S02]  /*3d040*/  STS.U16 [R14+0x1200], R10 ;  /* 0x0012000a0e007388 */ /* 0x0003e40000000400 */
[----:B------:R1:W-:Y:S01]  /*3d050*/  STS.U16 [R14+0x1a00], R15 ;  /* 0x001a000f0e007388 */ /* 0x0003e20000000400 */
[----:B------:R1:W-:Y:S01]  /*3d060*/  STS.U16 [R14+0x2200], R22 ;  /* 0x002200160e007388 */ /* 0x0003e20000000400 */
[----:B------:R1:W-:Y:S02]  /*3d070*/  STS.U16 [R14+0x2a00], R21 ;  /* 0x002a00150e007388 */ /* 0x0003e40000000400 */
[----:B------:R1:W-:Y:S01]  /*3d080*/  STS.U16 [R14+0x3200], R20 ;  /* 0x003200140e007388 */ /* 0x0003e20000000400 */
[----:B0-----:R-:W4:Y:S01]  /*3d090*/  LDL.LU R8, [R1+0x332c] ;  /* 0x00332c0001087983 */ /* 0x001f220000300800 */
[----:B-1----:R-:W4:Y:S03]  /*3d0a0*/  LDL.LU R9, [R1+0x3328] ;  /* 0x0033280001097983 */ /* 0x002f260000300800 */
[----:B------:R-:W4:Y:S01]  /*3d0b0*/  LDL.LU R10, [R1+0x3324] ;  /* 0x00332400010a7983 */ /* 0x000f220000300800 */
[----:B------:R-:W4:Y:S03]  /*3d0c0*/  LDL.LU R15, [R1+0x3320] ;  /* 0x00332000010f7983 */ /* 0x000f260000300800 */
[----:B------:R-:W4:Y:S01]  /*3d0d0*/  LDL.LU R22, [R1+0x331c] ;  /* 0x00331c0001167983 */ /* 0x000f220000300800 */
[----:B------:R-:W4:Y:S03]  /*3d0e0*/  LDL.LU R21, [R1+0x3318] ;  /* 0x0033180001157983 */ /* 0x000f260000300800 */
[----:B------:R0:W-:Y:S01]  /*3d0f0*/  STS.U16 [R14+0x3a00], R19 ;  /* 0x003a00130e007388 */ /* 0x0001e20000000400 */
[----:B------:R-:W4:Y:S02]  /*3d100*/  LDL.LU R20, [R1+0x3314] ;  /* 0x0033140001147983 */ /* 0x000f240000300800 */
        /* <DEDUP_REMOVED lines=8> */
[----:B------:R0:W-:Y:S03]  /*3d190*/  STS.U16 [R14+0x6a00], R18 ;  /* 0x006a00120e007388 */ /* 0x0001e60000000400 */
[----:B------:R-:W4:Y:S01]  /*3d1a0*/  LDL.LU R12, [R1+0x3304] ;  /* 0x00330400010c7983 */ /* 0x000f220000300800 */
[----:B------:R-:W4:Y:S02]  /*3d1b0*/  LDL.LU R11, [R1+0x3300] ;  /* 0x00330000010b7983 */ /* 0x000f240000300800 */
[----:B------:R-:W4:Y:S01]  /*3d1c0*/  LDL.LU R16, [R1+0x32fc] ;  /* 0x0032fc0001107983 */ /* 0x000f220000300800 */
[----:B------:R1:W-:Y:S01]  /*3d1d0*/  STS.U16 [R14+0x7200], R23 ;  /* 0x007200170e007388 */ /* 0x0003e20000000400 */
[----:B------:R1:W-:Y:S02]  /*3d1e0*/  STS.U16 [R14+0x7a00], R24 ;  /* 0x007a00180e007388 */ /* 0x0003e40000000400 */
[----:B------:R1:W-:Y:S02]  /*3d1f0*/  STS.U16 [R14+0x8200], R25 ;  /* 0x008200190e007388 */ /* 0x0003e40000000400 */
[----:B------:R1:W-:Y:S01]  /*3d200*/  STS.U16 [R14+0x8a00], R26 ;  /* 0x008a001a0e007388 */ /* 0x0003e20000000400 */
[----:B0-----:R-:W4:Y:S04]  /*3d210*/  LDL.LU R18, [R1+0x32f8] ;  /* 0x0032f80001127983 */ /* 0x001f280000300800 */
[----:B------:R0:W-:Y:S04]  /*3d220*/  STS.U16 [R14+0x9200], R27 ;  /* 0x0092001b0e007388 */ /* 0x0001e80000000400 */
[----:B-1----:R-:W4:Y:S01]  /*3d230*/  LDL.LU R23, [R1+0x32f4] ;  /* 0x0032f40001177983 */ /* 0x002f220000300800 */
[----:B------:R-:W4:Y:S02]  /*3d240*/  LDL.LU R24, [R1+0x32f0] ;  /* 0x0032f00001187983 */ /* 0x000f240000300800 */
[----:B------:R1:W-:Y:S01]  /*3d250*/  STS.U16 [R14+0x9a00], R29 ;  /* 0x009a001d0e007388 */ /* 0x0003e20000000400 */
[----:B------:R-:W4:Y:S01]  /*3d260*/  LDL.LU R25, [R1+0x32ec] ;  /* 0x0032ec0001197983 */ /* 0x000f220000300800 */
[----:B------:R-:W4:Y:S03]  /*3d270*/  LDL.LU R26, [R1+0x32e8] ;  /* 0x0032e800011a7983 */ /* 0x000f260000300800 */
[----:B0-----:R-:W4:Y:S01]  /*3d280*/  LDL.LU R27, [R1+0x32e4] ;  /* 0x0032e400011b7983 */ /* 0x001f220000300800 */
[----:B-1----:R-:W4:Y:S03]  /*3d290*/  LDL.LU R29, [R1+0x32e0] ;  /* 0x0032e000011d7983 */ /* 0x002f260000300800 */
[----:B---3--:R0:W-:Y:S01]  /*3d2a0*/  STS.U16 [R14+0xa200], R2 ;  /* 0x00a200020e007388 */ /* 0x0081e20000000400 */
[----:B--2---:R1:W-:Y:S03]  /*3d2b0*/  STS.U16 [R14+0xaa00], R3 ;  /* 0x00aa00030e007388 */ /* 0x0043e60000000400 */
[----:B0-----:R-:W2:Y:S04]  /*3d2c0*/  LDL R2, [R1+0x1804] ;  /* 0x0018040001027983 */ /* 0x001ea80000100800 */
[----:B-1----:R-:W2:Y:S01]  /*3d2d0*/  LDL R3, [R1+0x828] ;  /* 0x0008280001037983 */ /* 0x002ea20000100800 */
[----:B----4-:R-:W-:-:S06]  /*3d2e0*/  PRMT R15, RZ, 0x7610, R15 ;  /* 0x00007610ff0f7816 */ /* 0x010fcc000000000f */
[----:B--2---:R-:W2:Y:S04]  /*3d2f0*/  @!P0 LDG.E.U16 R15, [R2.64] ;  /* 0x0000000a020f8981 */ /* 0x004ea8000c1e1500 */
[----:B------:R0:W-:Y:S01]  /*3d300*/  STS.U16 [R14+0xb200], R28 ;  /* 0x00b2001c0e007388 */ /* 0x0001e20000000400 */
        /* <DEDUP_REMOVED lines=15> */
[----:B0-----:R-:W3:Y:S04]  /*3d400*/  LDL.LU R28, [R1+0x83c] ;  /* 0x00083c00011c7983 */ /* 0x001ee80000300800 */
[----:B------:R0:W-:Y:S04]  /*3d410*/  STS.U16 [R14+0x13200], R22 ;  /* 0x013200160e007388 */ /* 0x0001e80000000400 */
[----:B0-----:R-:W4:Y:S04]  /*3d420*/  LDL.LU R14, [R1+0x32dc] ;  /* 0x0032dc00010e7983 */ /* 0x001f280000300800 */
[----:B--2---:R0:W-:Y:S04]  /*3d430*/  STL [R1+0x708], R15 ;  /* 0x0007080f01007387 */ /* 0x0041e80000100800 */
[----:B0-----:R-:W2:Y:S01]  /*3d440*/  LDL.LU R15, [R1+0x32d8] ;  /* 0x0032d800010f7983 */ /* 0x001ea20000300800 */
[----:B------:R-:W2:Y:S02]  /*3d450*/  LDL R2, [R1+0x824] ;  /* 0x0008240001027983 */ /* 0x000ea40000100800 */
[----:B------:R-:W2:Y:S01]  /*3d460*/  LDL R3, [R1+0x1800] ;  /* 0x0018000001037983 */ /* 0x000ea20000100800 */
[----:B----4-:R-:W-:-:S02]  /*3d470*/  PRMT R14, RZ, 0x7610, R14 ;  /* 0x00007610ff0e7816 */ /* 0x010fc4000000000e */
[----:B--2---:R-:W-:-:S04]  /*3d480*/  @!P0 LOP3.LUT R3, R3, R2, RZ, 0x3c, !PT ;  /* 0x0000000203038212 */ /* 0x004fc800078e3cff */
[----:B------:R-:W-:-:S04]  /*3d490*/  @!P0 LOP3.LUT R2, R3, R2, RZ, 0x3c, !PT ;  /* 0x0000000203028212 */ /* 0x000fc800078e3cff */
[----:B------:R-:W-:-:S05]  /*3d4a0*/  @!P0 LOP3.LUT R3, R3, R2, RZ, 0x3c, !PT ;  /* 0x0000000203038212 */ /* 0x000fca00078e3cff */
[----:B------:R-:W2:Y:S04]  /*3d4b0*/  @!P0 LDG.E.U16 R14, [R2.64] ;  /* 0x0000000a020e8981 */ /* 0x000ea8000c1e1500 */
[----:B--2---:R0:W-:Y:S04]  /*3d4c0*/  STL [R1+0x704], R14 ;  /* 0x0007040e01007387 */ /* 0x0041e80000100800 */
[----:B0-----:R-:W2:Y:S01]  /*3d4d0*/  LDL.LU R14, [R1+0x32d4] ;  /* 0x0032d400010e7983 */ /* 0x001ea20000300800 */
[----:B------:R-:W4:Y:S02]  /*3d4e0*/  LDL R2, [R1+0x820] ;  /* 0x0008200001027983 */ /* 0x000f240000100800 */
[----:B------:R-:W4:Y:S01]  /*3d4f0*/  LDL R3, [R1+0x17fc] ;  /* 0x0017fc0001037983 */ /* 0x000f220000100800 */
[----:B------:R-:W-:-:S02]  /*3d500*/  PRMT R15, RZ, 0x7610, R15 ;  /* 0x00007610ff0f7816 */ /* 0x000fc4000000000f */
[----:B----4-:R-:W-:-:S04]  /*3d510*/  @!P0 LOP3.LUT R3, R3, R2, RZ, 0x3c, !PT ;  /* 0x0000000203038212 */ /* 0x010fc800078e3cff */
[----:B------:R-:W-:-:S04]  /*3d520*/  @!P0 LOP3.LUT R2, R3, R2, RZ, 0x3c, !PT ;  /* 0x0000000203028212 */ /* 0x000fc800078e3cff */
[----:B------:R-:W-:-:S05]  /*3d530*/  @!P0 LOP3.LUT R3, R3, R2, RZ, 0x3c, !PT ;  /* 0x0000000203038212 */ /* 0x000fca00078e3cff */
[----:B------:R-:W4:Y:S04]  /*3d540*/  @!P0 LDG.E.U16 R15, [R2.64] ;  /* 0x0000000a020f8981 */ /* 0x000f28000c1e1500 */
[----:B----4-:R0:W-:Y:S04]  /*3d550*/  STL [R1+0x700], R15 ;  /* 0x0007000f01007387 */ /* 0x0101e80000100800 */
[----:B0-----:R-:W4:Y:S01]  /*3d560*/  LDL.LU R15, [R1+0x32d0] ;  /* 0x0032d000010f7983 */ /* 0x001f220000300800 */
[----:B------:R-:W3:Y:S02]  /*3d570*/  LDL R2, [R1+0x81c] ;  /* 0x00081c0001027983 */ /* 0x000ee40000100800 */
[----:B------:R-:W3:Y:S01]  /*3d580*/  LDL R3, [R1+0x17f8] ;  /* 0x0017f80001037983 */ /* 0x000ee20000100800 */
[----:B--2---:R-:W-:-:S02]  /*3d590*/  PRMT R14, RZ, 0x7610, R14 ;  /* 0x00007610ff0e7816 */ /* 0x004fc4000000000e */
[----:B---3--:R-:W-:-:S04]  /*3d5a0*/  @!P0 LOP3.LUT R3, R3, R2, RZ, 0x3c, !PT ;  /* 0x0000000203038212 */ /* 0x008fc800078e3cff */
[----:B------:R-:W-:-:S04]  /*3d5b0*/  @!P0 LOP3.LUT R2, R3, R2, RZ, 0x3c, !PT ;  /* 0x0000000203028212 */ /* 0x000fc800078e3cff */
[----:B------:R-:W-:-:S05]  /*3d5c0*/  @!P0 LOP3.LUT R3, R3, R2, RZ, 0x3c, !PT ;  /* 0x0000000203038212 */ /* 0x000fca00078e3cff */
[----:B------:R-:W2:Y:S04]  /*3d5d0*/  @!P0 LDG.E.U16 R14, [R2.64] ;  /* 0x0000000a020e8981 */ /* 0x000ea8000c1e1500 */
[----:B--2---:R0:W-:Y:S04]  /*3d5e0*/  STL [R1+0x6fc], R14 ;  /* 0x0006fc0e01007387 */ /* 0x0041e80000100800 */
[----:B0-----:R-:W2:Y:S01]  /*3d5f0*/  LDL.LU R14, [R1+0x32cc] ;  /* 0x0032cc00010e7983 */ /* 0x001ea20000300800 */
[----:B------:R-:W3:Y:S02]  /*3d600*/  LDL R2, [R1+0x818] ;  /* 0x0008180001027983 */ /* 0x000ee40000100800 */
[----:B------:R-:W3:Y:S01]  /*3d610*/  LDL R3, [R1+0x17f4] ;  /* 0x0017f40001037983 */ /* 0x000ee20000100800 */
[----:B----4-:R-:W-:-:S02]  /*3d620*/  PRMT R15, RZ, 0x7610, R15 ;  /* 0x00007610ff0f7816 */ /* 0x010fc4000000000f */
[----:B---3--:R-:W-:-:S04]  /*3d630*/  @!P0 LOP3.LUT R3, R3, R2, RZ, 0x3c, !PT ;  /* 0x0000000203038212 */ /* 0x008fc800078e3cff */
[----:B------:R-:W-:-:S04]  /*3d640*/  @!P0 LOP3.LUT R2, R3, R2, RZ, 0x3c, !PT ;  /* 0x0000000203028212 */ /* 0x000fc800078e3cff */
[----:B------:R-:W-:-:S05]  /*3d650*/  @!P0 LOP3.LUT R3, R3, R2, RZ, 0x3c, !PT ;  /* 0x0000000203038212 */ /* 0x000fca00078e3cff */
[----:B------:R-:W3:Y:S04]  /*3d660*/  @!P0 LDG.E.U16 R15, [R2.64] ;  /* 0x0000000a020f8981 */ /* 0x000ee8000c1e1500 */
[----:B---3--:R0:W-:Y:S04]  /*3d670*/  STL [R1+0x6f8], R15 ;  /* 0x0006f80f01007387 */ /* 0x0081e80000100800 */
[----:B0-----:R-:W3:Y:S01]  /*3d680*/  LDL.LU R15, [R1+0x32c8] ;  /* 0x0032c800010f7983 */ /* 0x001ee20000300800 */
[----:B------:R-:W4:Y:S02]  /*3d690*/  LDL R2, [R1+0x17d4] ;  /* 0x0017d40001027983 */ /* 0x000f240000100800 */
[----:B------:R-:W4:Y:S01]  /*3d6a0*/  LDL R3, [R1+0x17d8] ;  /* 0x0017d80001037983 */ /* 0x000f220000100800 */
[----:B--2---:R-:W-:-:S02]  /*3d6b0*/  PRMT R14, RZ, 0x7610, R14 ;  /* 0x00007610ff0e7816 */ /* 0x004fc4000000000e */
[----:B----4-:R-:W-:-:S04]  /*3d6c0*/  @!P0 LOP3.LUT R3, R3, R2, RZ, 0x3c, !PT ;  /* 0x0000000203038212 */ /* 0x010fc800078e3cff */
[----:B------:R-:W-:-:S04]  /*3d6d0*/  @!P0 LOP3.LUT R2, R3, R2, RZ, 0x3c, !PT ;  /* 0x0000000203028212 */ /* 0x000fc800078e3cff */
[----:B------:R-:W-:-:S05]  /*3d6e0*/  @!P0 LOP3.LUT R3, R3, R2, RZ, 0x3c, !PT ;  /* 0x0000000203038212 */ /* 0x000fca00078e3cff */
[----:B------:R-:W2:Y:S04]  /*3d6f0*/  @!P0 LDG.E.U16 R14, [R2.64] ;  /* 0x0000000a020e8981 */ /* 0x000ea8000c1e1500 */
[----:B--2---:R0:W-:Y:S04]  /*3d700*/  STL [R1+0x6f4], R14 ;  /* 0x0006f40e01007387 */ /* 0x0041e80000100800 */
[----:B0-----:R-:W2:Y:S01]  /*3d710*/  LDL.LU R14, [R1+0x32c4] ;  /* 0x0032c400010e7983 */ /* 0x001ea20000300800 */
[----:B------:R-:W4:Y:S02]  /*3d720*/  LDL R2, [R1+0x17cc] ;  /* 0x0017cc0001027983 */ /* 0x000f240000100800 */
[----:B------:R-:W4:Y:S01]  /*3d730*/  LDL R3, [R1+0x17d0] ;  /* 0x0017d00001037983 */ /* 0x000f220000100800 */
[----:B---3--:R-:W-:-:S02]  /*3d740*/  PRMT R15, RZ, 0x7610, R15 ;  /* 0x00007610ff0f7816 */ /* 0x008fc4000000000f */
[----:B----4-:R-:W-:-:S04]  /*3d750*/  @!P0 LOP3.LUT R3, R3, R2, RZ, 0x3c, !PT ;  /* 0x0000000203038212 */ /* 0x010fc800078e3cff */
        /* <DEDUP_REMOVED lines=2202> */
[----:B------:R-:W4:Y:S02]  /*46100*/  LDL R3, [R1+0xc10] ;  /* 0x000c100001037983 */ /* 0x000f240000100800 */
[----:B----4-:R-:W-:-:S02]  /*46110*/  @!P0 LOP3.LUT R3, R3, R2, RZ, 0x3c, !PT ;  /* 0x0000000203038212 */ /* 0x010fc400078e3cff */
[----:B---3--:R-:W-:Y:S02]  /*46120*/  PRMT R15, RZ, 0x7610, R15 ;  /* 0x00007610ff0f7816 */ /* 0x008fe4000000000f */
        /* <DEDUP_REMOVED lines=415> */
[----:B---3--:R-:W-:Y:S02]  /*47b20*/  PRMT R15, RZ, 0x7610, R15 ;  /* 0x00007610ff0f7816 */ /* 0x008fe4000000000f */
[----:B--2---:R-:W-:-:S04]  /*47b30*/  @!P0 LOP3.LUT R3, R3, R2, RZ, 0x3c, !PT ;  /* 0x0000000203038212 */ /* 0x004fc800078e3cff */
[----:B------:R-:W-:-:S04]  /*47b40*/  @!P0 LOP3.LUT R2, R3, R2, RZ, 0x3c, !PT ;  /* 0x0000000203028212 */ /* 0x000fc800078e3cff */
[----:B------:R-:W-:-:S05]  /*47b50*/  @!P0 LOP3.LUT R3, R3, R2, RZ, 0x3c, !PT ;  /* 0x0000000203038212 */ /* 0x000fca00078e3cff */
[----:B------:R-:W2:Y:S04]  /*47b60*/  @!P0 LDG.E.U16 R15, [R2.64] ;  /* 0x0000000a020f8981 */ /* 0x000ea8000c1e1500 */
[----:B--2---:R0:W-:Y:S04]  /*47b70*/  STL [R1+0x70], R15 ;  /* 0x0000700f01007387 */ /* 0x0041e80000100800 */
[----:B0-----:R-:W2:Y:S01]  /*47b80*/  LDL.LU R15, [R1+0x2e3c] ;  /* 0x002e3c00010f7983 */ /* 0x001ea20000300800 */
[----:B------:R-:W3:Y:S02]  /*47b90*/  LDL R2, [R1+0xa54] ;  /* 0x000a540001027983 */ /* 0x000ee40000100800 */
[----:B------:R-:W3:Y:S02]  /*47ba0*/  LDL R3, [R1+0xa58] ;  /* 0x000a580001037983 */ /* 0x000ee40000100800 */
[----:B---3--:R-:W-:-:S02]  /*47bb0*/  @!P0 LOP3.LUT R3, R3, R2, RZ, 0x3c, !PT ;  /* 0x0000000203038212 */ /* 0x008fc400078e3cff */
[----:B--2---:R-:W-:Y:S02]  /*47bc0*/  PRMT R15, RZ, 0x7610, R15 ;  /* 0x00007610ff0f7816 */ /* 0x004fe4000000000f */
        /* <DEDUP_REMOVED lines=59> */
[----:B------:R-:W-:Y:S02]  /*47f80*/  PRMT R8, RZ, 0x7610, R8 ;  /* 0x00007610ff087816 */ /* 0x000fe40000000008 */
[----:B--2---:R-:W-:-:S04]  /*47f90*/  @!P0 LOP3.LUT R3, R3, R2, RZ, 0x3c, !PT ;  /* 0x0000000203038212 */ /* 0x004fc800078e3cff */
[----:B------:R-:W-:-:S04]  /*47fa0*/  @!P0 LOP3.LUT R2, R3, R2, RZ, 0x3c, !PT ;  /* 0x0000000203028212 */ /* 0x000fc800078e3cff */
[----:B------:R-:W-:Y:S01]  /*47fb0*/  @!P0 LOP3.LUT R3, R3, R2, RZ, 0x3c, !PT ;  /* 0x0000000203038212 */ /* 0x000fe200078e3cff */
[----:B---3--:R-:W-:Y:S04]  /*47fc0*/  STL [R1+0x2dec], R9 ;  /* 0x002dec0901007387 */ /* 0x008fe80000100800 */
[----:B------:R0:W2:Y:S04]  /*47fd0*/  @!P0 LDG.E.U16 R8, [R2.64] ;  /* 0x0000000a02088981 */ /* 0x0000a8000c1e1500 */
[----:B0-----:R-:W3:Y:S04]  /*47fe0*/  LDL R2, [R1+0x854] ;  /* 0x0008540001027983 */ /* 0x001ee80000100800 */
[----:B------:R-:W3:Y:S01]  /*47ff0*/  LDL R3, [R1+0x858] ;  /* 0x0008580001037983 */ /* 0x000ee20000100800 */
[----:B------:R-:W-:-:S02]  /*48000*/  PRMT R7, RZ, 0x7610, R7 ;  /* 0x00007610ff077816 */ /* 0x000fc40000000007 */
[----:B---3--:R-:W-:-:S04]  /*48010*/  @!P0 LOP3.LUT R3, R3, R2, RZ, 0x3c, !PT ;  /* 0x0000000203038212 */ /* 0x008fc800078e3cff */
[----:B------:R-:W-:-:S04]  /*48020*/  @!P0 LOP3.LUT R2, R3, R2, RZ, 0x3c, !PT ;  /* 0x0000000203028212 */ /* 0x000fc800078e3cff */
[----:B------:R-:W-:Y:S01]  /*48030*/  @!P0 LOP3.LUT R3, R3, R2, RZ, 0x3c, !PT ;  /* 0x0000000203038212 */ /* 0x000fe200078e3cff */
[----:B--2---:R-:W-:Y:S04]  /*48040*/  STL [R1+0x2df0], R8 ;  /* 0x002df00801007387 */ /* 0x004fe80000100800 */
[----:B------:R0:W2:Y:S04]  /*48050*/  @!P0 LDG.E.U16 R7, [R2.64] ;  /* 0x0000000a02078981 */ /* 0x0000a8000c1e1500 */
[----:B0-----:R-:W3:Y:S04]  /*48060*/  LDL R2, [R1+0xa74] ;  /* 0x000a740001027983 */ /* 0x001ee80000100800 */
[----:B------:R-:W3:Y:S01]  /*48070*/  LDL R3, [R1+0xa78] ;  /* 0x000a780001037983 */ /* 0x000ee20000100800 */
[----:B------:R-:W-:-:S02]  /*48080*/  PRMT R15, RZ, 0x7610, R15 ;  /* 0x00007610ff0f7816 */ /* 0x000fc4000000000f */
[----:B---3--:R-:W-:-:S04]  /*48090*/  @!P0 LOP3.LUT R3, R3, R2, RZ, 0x3c, !PT ;  /* 0x0000000203038212 */ /* 0x008fc800078e3cff */
[----:B------:R-:W-:-:S04]  /*480a0*/  @!P0 LOP3.LUT R2, R3, R2, RZ, 0x3c, !PT ;  /* 0x0000000203028212 */ /* 0x000fc800078e3cff */
[----:B------:R-:W-:-:S05]  /*480b0*/  @!P0 LOP3.LUT R3, R3, R2, RZ, 0x3c, !PT ;  /* 0x0000000203038212 */ /* 0x000fca00078e3cff */
[----:B------:R-:W3:Y:S04]  /*480c0*/  @!P0 LDG.E.U16 R15, [R2.64] ;  /* 0x0000000a020f8981 */ /* 0x000ee8000c1e1500 */
[----:B--2---:R-:W-:Y:S04]  /*480d0*/  STL [R1+0x2df4], R7 ;  /* 0x002df40701007387 */ /* 0x004fe80000100800 */
[----:B---3--:R0:W-:Y:S04]  /*480e0*/  STL [R1+0x4c], R15 ;  /* 0x00004c0f01007387 */ /* 0x0081e80000100800 */
        /* <DEDUP_REMOVED lines=35> */
[----:B0-----:R-:W3:Y:S04]  /*48320*/  LDL R2, [R1+0x98c] ;  /* 0x00098c0001027983 */ /* 0x001ee80000100800 */
[----:B------:R-:W3:Y:S01]  /*48330*/  LDL R3, [R1+0x990] ;  /* 0x0009900001037983 */ /* 0x000ee20000100800 */
[----:B--2---:R-:W-:Y:S02]  /*48340*/  PRMT R15, RZ, 0x7610, R15 ;  /* 0x00007610ff0f7816 */ /* 0x004fe4000000000f */
[----:B---3--:R-:W-:-:S04]  /*48350*/  @!P0 LOP3.LUT R3, R3, R2, RZ, 0x3c, !PT ;  /* 0x0000000203038212 */ /* 0x008fc800078e3cff */
[----:B------:R-:W-:-:S04]  /*48360*/  @!P0 LOP3.LUT R2, R3, R2, RZ, 0x3c, !PT ;  /* 0x0000000203028212 */ /* 0x000fc800078e3cff */
[----:B------:R-:W-:Y:S01]  /*48370*/  @!P0 LOP3.LUT R3, R3, R2, RZ, 0x3c, !PT ;  /* 0x0000000203038212 */ /* 0x000fe200078e3cff */
[----:B------:R0:W-:Y:S04]  /*48380*/  STL [R1+0x3c], R9 ;  /* 0x00003c0901007387 */ /* 0x0001e80000100800 */
[----:B------:R1:W2:Y:S01]  /*48390*/  @!P0 LDG.E.U16 R15, [R2.64] ;  /* 0x0000000a020f8981 */ /* 0x0002a2000c1e1500 */
[----:B------:R-:W-:-:S03]  /*483a0*/  PRMT R14, RZ, 0x7610, R14 ;  /* 0x00007610ff0e7816 */ /* 0x000fc6000000000e */
[----:B0-----:R-:W3:Y:S04]  /*483b0*/  LDL R9, [R1+0x890] ;  /* 0x0008900001097983 */ /* 0x001ee80000100800 */
        /* <DEDUP_REMOVED lines=10> */
[----:B------:R-:W2:Y:S02]  /*48460*/  LDL R2, [R1+0x90c] ;  /* 0x00090c0001027983 */ /* 0x000ea40000100800 */
[----:B------:R-:W2:Y:S02]  /*48470*/  LDL R3, [R1+0x910] ;  /* 0x0009100001037983 */ /* 0x000ea40000100800 */
[----:B--2---:R-:W-:-:S02]  /*48480*/  @!P0 LOP3.LUT R3, R3, R2, RZ, 0x3c, !PT ;  /* 0x0000000203038212 */ /* 0x004fc400078e3cff */
[----:B------:R-:W-:Y:S02]  /*48490*/  PRMT R14, RZ, 0x7610, R14 ;  /* 0x00007610ff0e7816 */ /* 0x000fe4000000000e */
        /* <DEDUP_REMOVED lines=12> */
[----:B0-----:R-:W4:Y:S01]  /*48560*/  LDL R3, [R1+0x88c] ;  /* 0x00088c0001037983 */ /* 0x001f220000100800 */
[----:B------:R-:W-:Y:S01]  /*48570*/  PRMT R5, RZ, 0x7610, R5 ;  /* 0x00007610ff057816 */ /* 0x000fe20000000005 */
[----:B---3--:R-:W-:Y:S02]  /*48580*/  @!P0 IMAD.MOV.U32 R2, RZ, RZ, R9 ;  /* 0x000000ffff028224 */ /* 0x008fe400078e0009 */
[----:B--2---:R0:W-:Y:S01]  /*48590*/  STL [R1+0x2dc4], R6 ;  /* 0x002dc40601007387 */ /* 0x0041e20000100800 */
[----:B------:R-:W-:Y:S01]  /*485a0*/  PRMT R4, RZ, 0x7610, R4 ;  /* 0x00007610ff047816 */ /* 0x000fe20000000004 */
[----:B------:R-:W2:Y:S02]  /*485b0*/  LDL R9, [R1+0xa08] ;  /* 0x000a080001097983 */ /* 0x000ea40000100800 */
[----:B----4-:R1:W3:Y:S04]  /*485c0*/  @!P0 LDG.E.U16 R5, [R2.64] ;  /* 0x0000000a02058981 */ /* 0x0102e8000c1e1500 */
[----:B0-----:R-:W4:Y:S04]  /*485d0*/  LDL R6, [R1+0xa40] ;  /* 0x000a400001067983 */ /* 0x001f280000100800 */
[----:B-1----:R-:W2:Y:S01]  /*485e0*/  LDL R3, [R1+0x84c] ;  /* 0x00084c0001037983 */ /* 0x002ea20000100800 */
[----:B------:R-:W-:-:S03]  /*485f0*/  @!P0 IMAD.MOV.U32 R2, RZ, RZ, R15 ;  /* 0x000000ffff028224 */ /* 0x000fc600078e000f */
[----:B---3--:R0:W-:Y:S01]  /*48600*/  STL [R1+0x2dc8], R5 ;  /* 0x002dc80501007387 */ /* 0x0081e20000100800 */
[----:B------:R-:W3:Y:S03]  /*48610*/  LDL R15, [R1+0x9c8] ;  /* 0x0009c800010f7983 */ /* 0x000ee60000100800 */
[----:B--2---:R1:W2:Y:S04]  /*48620*/  @!P0 LDG.E.U16 R4, [R2.64] ;  /* 0x0000000a02048981 */ /* 0x0042a8000c1e1500 */
[----:B-1----:R-:W3:Y:S01]  /*48630*/  LDL R3, [R1+0xa3c] ;  /* 0x000a3c0001037983 */ /* 0x002ee20000100800 */
[----:B0-----:R-:W-:Y:S01]  /*48640*/  PRMT R5, RZ, 0x7610, R5 ;  /* 0x00007610ff057816 */ /* 0x001fe20000000005 */
[----:B----4-:R-:W-:-:S02]  /*48650*/  @!P0 IMAD.MOV.U32 R2, RZ, RZ, R6 ;  /* 0x000000ffff028224 */ /* 0x010fc400078e0006 */
[----:B--2---:R-:W-:Y:S01]  /*48660*/  STL [R1+0x2dcc], R4 ;  /* 0x002dcc0401007387 */ /* 0x004fe20000100800 */
[----:B------:R-:W-:Y:S01]  /*48670*/  PRMT R14, RZ, 0x7610, R14 ;  /* 0x00007610ff0e7816 */ /* 0x000fe2000000000e */
[----:B------:R-:W2:Y:S02]  /*48680*/  LDL R6, [R1+0x984] ;  /* 0x0009840001067983 */ /* 0x000ea40000100800 */
[----:B---3--:R0:W3:Y:S04]  /*48690*/  @!P0 LDG.E.U16 R5, [R2.64] ;  /* 0x0000000a02058981 */ /* 0x0080e8000c1e1500 */
[----:B0-----:R-:W4:Y:S04]  /*486a0*/  LDL R2, [R1+0xa34] ;  /* 0x000a340001027983 */ /* 0x001f280000100800 */
[----:B------:R-:W4:Y:S02]  /*486b0*/  LDL R3, [R1+0xa38] ;  /* 0x000a380001037983 */ /* 0x000f240000100800 */
[----:B----4-:R-:W-:-:S04]  /*486c0*/  @!P0 LOP3.LUT R3, R3, R2, RZ, 0x3c, !PT ;  /* 0x0000000203038212 */ /* 0x010fc800078e3cff */
[----:B------:R-:W-:-:S04]  /*486d0*/  @!P0 LOP3.LUT R2, R3, R2, RZ, 0x3c, !PT ;  /* 0x0000000203028212 */ /* 0x000fc800078e3cff */
[----:B------:R-:W-:-:S05]  /*486e0*/  @!P0 LOP3.LUT R3, R3, R2, RZ, 0x3c, !PT ;  /* 0x0000000203038212 */ /* 0x000fca00078e3cff */
[----:B------:R-:W4:Y:S04]  /*486f0*/  @!P0 LDG.E.U16 R14, [R2.64] ;  /* 0x0000000a020e8981 */ /* 0x000f28000c1e1500 */
[----:B---3--:R0:W-:Y:S04]  /*48700*/  STL [R1+0x28], R5 ;  /* 0x0000280501007387 */ /* 0x0081e80000100800 */
[----:B0-----:R-:W3:Y:S04]  /*48710*/  LDL R5, [R1+0x988] ;  /* 0x0009880001057983 */ /* 0x001ee80000100800 */
[----:B----4-:R0:W-:Y:S04]  /*48720*/  STL [R1+0x24], R14 ;  /* 0x0000240e01007387 */ /* 0x0101e80000100800 */
[----:B0-----:R-:W4:Y:S01]  /*48730*/  LDL.LU R14, [R1+0x2e08] ;  /* 0x002e0800010e7983 */ /* 0x001f220000300800 */
[----:B------:R-:W2:Y:S02]  /*48740*/  LDL R3, [R1+0xa04] ;  /* 0x000a040001037983 */ /* 0x000ea40000100800 */
[----:B------:R-:W-:-:S02]  /*48750*/  @!P0 IMAD.MOV.U32 R2, RZ, RZ, R9 ;  /* 0x000000ffff028224 */ /* 0x000fc400078e0009 */
[----:B------:R-:W2:Y:S01]  /*48760*/  LDL R9, [R1+0x948] ;  /* 0x0009480001097983 */ /* 0x000ea20000100800 */
[----:B----4-:R-:W-:-:S06]  /*48770*/  PRMT R14, RZ, 0x7610, R14 ;  /* 0x00007610ff0e7816 */ /* 0x010fcc000000000e */
[----:B--2---:R-:W2:Y:S04]  /*48780*/  @!P0 LDG.E.U16 R14, [R2.64] ;  /* 0x0000000a020e8981 */ /* 0x004ea8000c1e1500 */
        /* <DEDUP_REMOVED lines=8> */
[----:B------:R0:W4:Y:S04]  /*48810*/  @!P0 LDG.E.U16 R8, [R2.64] ;  /* 0x0000000a02088981 */ /* 0x000128000c1e1500 */
[----:B0-----:R-:W3:Y:S01]  /*48820*/  LDL R3, [R1+0x9c4] ;  /* 0x0009c40001037983 */ /* 0x001ee20000100800 */
[----:B--2---:R-:W-:Y:S01]  /*48830*/  PRMT R14, RZ, 0x7610, R14 ;  /* 0x00007610ff0e7816 */ /* 0x004fe2000000000e */
[----:B------:R-:W-:Y:S01]  /*48840*/  @!P0 IMAD.MOV.U32 R2, RZ, RZ, R15 ;  /* 0x000000ffff028224 */ /* 0x000fe200078e000f */
[----:B------:R-:W-:-:S04]  /*48850*/  PRMT R0, RZ, 0x7610, R0 ;  /* 0x00007610ff007816 */ /* 0x000fc80000000000 */
[----:B---3--:R0:W2:Y:S02]  /*48860*/  @!P0 LDG.E.U16 R14, [R2.64] ;  /* 0x0000000a020e8981 */ /* 0x0080a4000c1e1500 */
[----:B0-----:R-:W-:Y:S02]  /*48870*/  @!P0 IMAD.MOV.U32 R2, RZ, RZ, R5 ;  /* 0x000000ffff028224 */ /* 0x001fe400078e0005 */
[----:B------:R-:W-:-:S05]  /*48880*/  @!P0 IMAD.MOV.U32 R3, RZ, RZ, R6 ;  /* 0x000000ffff038224 */ /* 0x000fca00078e0006 */
[----:B------:R-:W3:Y:S04]  /*48890*/  @!P0 LDG.E.U16 R0, [R2.64] ;  /* 0x0000000a02008981 */ /* 0x000ee8000c1e1500 */
[----:B----4-:R0:W-:Y:S01]  /*488a0*/  STL [R1+0x1c], R8 ;  /* 0x00001c0801007387 */ /* 0x0101e20000100800 */
[----:B------:R-:W4:Y:S03]  /*488b0*/  LDL R15, [R1+0x8c4] ;  /* 0x0008c400010f7983 */ /* 0x000f260000100800 */
[----:B0-----:R-:W4:Y:S04]  /*488c0*/  LDL R8, [R1+0x908] ;  /* 0x0009080001087983 */ /* 0x001f280000100800 */
[----:B--2---:R0:W-:Y:S01]  /*488d0*/  STL [R1+0x18], R14 ;  /* 0x0000180e01007387 */ /* 0x0041e20000100800 */
[----:B------:R-:W2:Y:S02]  /*488e0*/  LDL R6, [R1+0x884] ;  /* 0x0008840001067983 */ /* 0x000ea40000100800 */
[----:B------:R-:W2:Y:S01]  /*488f0*/  LDL R5, [R1+0x888] ;  /* 0x0008880001057983 */ /* 0x000ea20000100800 */
[----:B0-----:R-:W2:Y:S04]  /*48900*/  LDL R14, [R1+0x8c8] ;  /* 0x0008c800010e7983 */ /* 0x001ea80000100800 */
[----:B---3--:R0:W-:Y:S04]  /*48910*/  STL [R1+0x14], R0 ;  /* 0x0000140001007387 */ /* 0x0081e80000100800 */
[----:B0-----:R-:W3:Y:S01]  /*48920*/  LDL.LU R0, [R1+0x2e00] ;  /* 0x002e000001007983 */ /* 0x001ee20000300800 */
[----:B------:R-:W2:Y:S01]  /*48930*/  LDL R3, [R1+0x944] ;  /* 0x0009440001037983 */ /* 0x000ea20000100800 */
[----:B------:R-:W-:Y:S01]  /*48940*/  PRMT R4, RZ, 0x7610, R4 ;  /* 0x00007610ff047816 */ /* 0x000fe20000000004 */
[----:B------:R-:W-:Y:S01]  /*48950*/  @!P0 IMAD.MOV.U32 R2, RZ, RZ, R9 ;  /* 0x000000ffff028224 */ /* 0x000fe200078e0009 */
[----:B------:R-:W-:Y:S01]  /*48960*/  PRMT R7, RZ, 0x7610, R7 ;  /* 0x00007610ff077816 */ /* 0x000fe20000000007 */
[----:B------:R-:W3:Y:S04]  /*48970*/  LDL R9, [R1+0x844] ;  /* 0x0008440001097983 */ /* 0x000ee80000100800 */
[----:B--2---:R0:W2:Y:S04]  /*48980*/  @!P0 LDG.E.U16 R4, [R2.64] ;  /* 0x0000000a02048981 */ /* 0x0040a8000c1e1500 */
[----:B0-----:R-:W2:Y:S01]  /*48990*/  LDL R3, [R1+0x904] ;  /* 0x0009040001037983 */ /* 0x001ea20000100800 */
[----:B----4-:R-:W-:-:S05]  /*489a0*/  @!P0 IMAD.MOV.U32 R2, RZ, RZ, R8 ;  /* 0x000000ffff028224 */ /* 0x010fca00078e0008 */
[----:B--2---:R0:W2:Y:S02]  /*489b0*/  @!P0 LDG.E.U16 R7, [R2.64] ;  /* 0x0000000a02078981 */ /* 0x0040a4000c1e1500 */
[----:B0-----:R-:W-:-:S06]  /*489c0*/  PRMT R3, RZ, 0x7610, R3 ;  /* 0x00007610ff037816 */ /* 0x001fcc0000000003 */
[----:B------:R0:W4:Y:S04]  /*489d0*/  @!P0 LDG.E.U16 R3, [R14.64] ;  /* 0x0000000a0e038981 */ /* 0x000128000c1e1500 */
[----:B------:R1:W-:Y:S01]  /*489e0*/  STL [R1+0x10], R4 ;  /* 0x0000100401007387 */ /* 0x0003e20000100800 */
[----:B------:R-:W3:Y:S03]  /*489f0*/  LDL R8, [R1+0x9f4] ;  /* 0x0009f40001087983 */ /* 0x000ee60000100800 */
[----:B-1----:R-:W3:Y:S01]  /*48a00*/  LDL R4, [R1+0x848] ;  /* 0x0008480001047983 */ /* 0x002ee20000100800 */
[----:B------:R-:W-:Y:S01]  /*48a10*/  PRMT R2, RZ, 0x7610, R2 ;  /* 0x00007610ff027816 */ /* 0x000fe20000000002 */
[----:B0-----:R-:W-:-:S02]  /*48a20*/  @!P0 IMAD.MOV.U32 R14, RZ, RZ, R5 ;  /* 0x000000ffff0e8224 */ /* 0x001fc400078e0005 */
[----:B------:R-:W-:-:S05]  /*48a30*/  @!P0 IMAD.MOV.U32 R15, RZ, RZ, R6 ;  /* 0x000000ffff0f8224 */ /* 0x000fca00078e0006 */
[----:B------:R0:W3:Y:S04]  /*48a40*/  @!P0 LDG.E.U16 R2, [R14.64] ;  /* 0x0000000a0e028981 */ /* 0x0000e8000c1e1500 */
[----:B--2---:R1:W-:Y:S04]  /*48a50*/  STL [R1], R7 ;  /* 0x0000000701007387 */ /* 0x0043e80000100800 */
[----:B-1----:R-:W2:Y:S04]  /*48a60*/  LDL R7, [R1+0x9f8] ;  /* 0x0009f80001077983 */ /* 0x002ea80000100800 */
[----:B----4-:R1:W-:Y:S01]  /*48a70*/  STL [R1+0x2dac], R3 ;  /* 0x002dac0301007387 */ /* 0x0103e20000100800 */
[----:B------:R-:W4:Y:S02]  /*48a80*/  LDL R6, [R1+0x9bc] ;  /* 0x0009bc0001067983 */ /* 0x000f240000100800 */
[----:B------:R-:W4:Y:S01]  /*48a90*/  LDL R5, [R1+0x9c0] ;  /* 0x0009c00001057983 */ /* 0x000f220000100800 */
[----:B---3--:R-:W-:Y:S01]  /*48aa0*/  PRMT R0, RZ, 0x7610, R0 ;  /* 0x00007610ff007816 */ /* 0x008fe20000000000 */
[----:B0-----:R-:W-:-:S02]  /*48ab0*/  @!P0 IMAD.MOV.U32 R15, RZ, RZ, R9 ;  /* 0x000000ffff0f8224 */ /* 0x001fc400078e0009 */
[----:B------:R-:W-:-:S05]  /*48ac0*/  @!P0 IMAD.MOV.U32 R14, RZ, RZ, R4 ;  /* 0x000000ffff0e8224 */ /* 0x000fca00078e0004 */
[----:B------:R0:W3:Y:S01]  /*48ad0*/  @!P0 LDG.E.U16 R0, [R14.64] ;  /* 0x0000000a0e008981 */ /* 0x0000e2000c1e1500 */
[----:B------:R-:W-:Y:S01]  /*48ae0*/  PRMT R27, RZ, 0x7610, R27 ;  /* 0x00007610ff1b7816 */ /* 0x000fe2000000001b */
[----:B0-----:R-:W-:Y:S01]  /*48af0*/  @!P0 IMAD.MOV.U32 R15, RZ, RZ, R8 ;  /* 0x000000ffff0f8224 */ /* 0x001fe200078e0008 */
[----:B------:R-:W-:Y:S01]  /*48b00*/  PRMT R25, RZ, 0x7610, R25 ;  /* 0x00007610ff197816 */ /* 0x000fe20000000019 */
[----:B------:R0:W-:Y:S01]  /*48b10*/  STL [R1+0x2db0], R2 ;  /* 0x002db00201007387 */ /* 0x0001e20000100800 */
[----:B------:R-:W3:Y:S02]  /*48b20*/  LDL R4, [R1+0x9b4] ;  /* 0x0009b40001047983 */ /* 0x000ee40000100800 */
[----:B-1----:R-:W3:Y:S02]  /*48b30*/  LDL R3, [R1+0x9b8] ;  /* 0x0009b80001037983 */ /* 0x002ee40000100800 */
[----:B--2---:R-:W-:-:S05]  /*48b40*/  @!P0 IMAD.MOV.U32 R14, RZ, RZ, R7 ;  /* 0x000000ffff0e8224 */ /* 0x004fca00078e0007 */
[----:B------:R4:W2:Y:S02]  /*48b50*/  @!P0 LDG.E.U16 R27, [R14.64] ;  /* 0x0000000a0e1b8981 */ /* 0x0008a4000c1e1500 */
[----:B----4-:R-:W-:Y:S02]  /*48b60*/  @!P0 IMAD.MOV.U32 R14, RZ, RZ, R5 ;  /* 0x000000ffff0e8224 */ /* 0x010fe400078e0005 */
[----:B------:R-:W-:-:S05]  /*48b70*/  @!P0 IMAD.MOV.U32 R15, RZ, RZ, R6 ;  /* 0x000000ffff0f8224 */ /* 0x000fca00078e0006 */
[----:B------:R1:W4:Y:S04]  /*48b80*/  @!P0 LDG.E.U16 R25, [R14.64] ;  /* 0x0000000a0e198981 */ /* 0x000328000c1e1500 */
[----:B---3--:R3:W-:Y:S01]  /*48b90*/  STL [R1+0x2da8], R0 ;  /* 0x002da80001007387 */ /* 0x0087e20000100800 */
[----:B------:R-:W4:Y:S02]  /*48ba0*/  LDL R8, [R1+0x97c] ;  /* 0x00097c0001087983 */ /* 0x000f240000100800 */
[----:B------:R-:W4:Y:S02]  /*48bb0*/  LDL R7, [R1+0x980] ;  /* 0x0009800001077983 */ /* 0x000f240000100800 */
[----:B0-----:R-:W4:Y:S01]  /*48bc0*/  LDL R2, [R1+0x974] ;  /* 0x0009740001027983 */ /* 0x001f220000100800 */
[----:B---3--:R-:W3:Y:S01]  /*48bd0*/  LDL R0, [R1+0x978] ;  /* 0x0009780001007983 */ /* 0x008ee20000100800 */
[----:B-1----:R-:W-:-:S02]  /*48be0*/  @!P0 IMAD.MOV.U32 R15, RZ, RZ, R4 ;  /* 0x000000ffff0f8224 */ /* 0x002fc400078e0004 */
[----:B------:R-:W-:Y:S01]  /*48bf0*/  @!P0 IMAD.MOV.U32 R14, RZ, RZ, R3 ;  /* 0x000000ffff0e8224 */ /* 0x000fe200078e0003 */
[----:B--2---:R-:W-:Y:S01]  /*48c00*/  STL [R1+0x2d60], R27 ;  /* 0x002d601b01007387 */ /* 0x004fe20000100800 */
[----:B------:R-:W2:Y:S02]  /*48c10*/  LDL R6, [R1+0x93c] ;  /* 0x00093c0001067983 */ /* 0x000ea40000100800 */
[----:B------:R-:W2:Y:S01]  /*48c20*/  LDL R5, [R1+0x940] ;  /* 0x0009400001057983 */ /* 0x000ea20000100800 */
[----:B----4-:R-:W-:Y:S01]  /*48c30*/  STL [R1+0x2d80], R25 ;  /* 0x002d801901007387 */ /* 0x010fe20000100800 */
[----:B------:R-:W4:Y:S02]  /*48c40*/  LDL R4, [R1+0x8fc] ;  /* 0x0008fc0001047983 */ /* 0x000f240000100800 */
[----:B------:R-:W4:Y:S01]  /*48c50*/  LDL R3, [R1+0x900] ;  /* 0x0009000001037983 */ /* 0x000f220000100800 */
[----:B------:R-:W-:Y:S02]  /*48c60*/  PRMT R23, RZ, 0x7610, R23 ;  /* 0x00007610ff177816 */ /* 0x000fe40000000017 */
[----:B------:R-:W-:-:S04]  /*48c70*/  PRMT R21, RZ, 0x7610, R21 ;  /* 0x00007610ff157816 */ /* 0x000fc80000000015 */
[----:B------:R0:W4:Y:S01]  /*48c80*/  @!P0 LDG.E.U16 R23, [R14.64] ;  /* 0x0000000a0e178981 */ /* 0x000122000c1e1500 */
[----:B------:R-:W-:Y:S01]  /*48c90*/  PRMT R18, RZ, 0x7610, R18 ;  /* 0x00007610ff127816 */ /* 0x000fe20000000012 */
[----:B0-----:R-:W-:Y:S02]  /*48ca0*/  @!P0 IMAD.MOV.U32 R14, RZ, RZ, R7 ;  /* 0x000000ffff0e8224 */ /* 0x001fe400078e0007 */
[----:B------:R-:W-:-:S05]  /*48cb0*/  @!P0 IMAD.MOV.U32 R15, RZ, RZ, R8 ;  /* 0x000000ffff0f8224 */ /* 0x000fca00078e0008 */
[----:B------:R3:W4:Y:S01]  /*48cc0*/  @!P0 LDG.E.U16 R21, [R14.64] ;  /* 0x0000000a0e158981 */ /* 0x000722000c1e1500 */
[----:B------:R-:W-:Y:S01]  /*48cd0*/  PRMT R16, RZ, 0x7610, R16 ;  /* 0x00007610ff107816 */ /* 0x000fe20000000010 */
[----:B---3--:R-:W-:Y:S02]  /*48ce0*/  @!P0 IMAD.MOV.U32 R14, RZ, RZ, R0 ;  /* 0x000000ffff0e8224 */ /* 0x008fe400078e0000 */
[----:B------:R-:W-:-:S05]  /*48cf0*/  @!P0 IMAD.MOV.U32 R15, RZ, RZ, R2 ;  /* 0x000000ffff0f8224 */ /* 0x000fca00078e0002 */
[----:B------:R2:W3:Y:S01]  /*48d00*/  @!P0 LDG.E.U16 R18, [R14.64] ;  /* 0x0000000a0e128981 */ /* 0x0004e2000c1e1500 */
[----:B------:R-:W-:Y:S01]  /*48d10*/  PRMT R13, RZ, 0x7610, R13 ;  /* 0x00007610ff0d7816 */ /* 0x000fe2000000000d */
[----:B--2---:R-:W-:Y:S02]  /*48d20*/  @!P0 IMAD.MOV.U32 R15, RZ, RZ, R6 ;  /* 0x000000ffff0f8224 */ /* 0x004fe400078e0006 */
[----:B------:R-:W-:-:S05]  /*48d30*/  @!P0 IMAD.MOV.U32 R14, RZ, RZ, R5 ;  /* 0x000000ffff0e8224 */ /* 0x000fca00078e0005 */
[----:B------:R4:W2:Y:S02]  /*48d40*/  @!P0 LDG.E.U16 R16, [R14.64] ;  /* 0x0000000a0e108981 */ /* 0x0008a4000c1e1500 */
[----:B----4-:R-:W-:Y:S02]  /*48d50*/  @!P0 IMAD.MOV.U32 R15, RZ, RZ, R4 ;  /* 0x000000ffff0f8224 */ /* 0x010fe400078e0004 */
[----:B------:R-:W-:-:S05]  /*48d60*/  @!P0 IMAD.MOV.U32 R14, RZ, RZ, R3 ;  /* 0x000000ffff0e8224 */ /* 0x000fca00078e0003 */
[----:B------:R-:W4:Y:S04]  /*48d70*/  @!P0 LDG.E.U16 R13, [R14.64] ;  /* 0x0000000a0e0d8981 */ /* 0x000f28000c1e1500 */
[----:B------:R-:W-:Y:S04]  /*48d80*/  STL [R1+0x2d64], R23 ;  /* 0x002d641701007387 */ /* 0x000fe80000100800 */
[----:B------:R-:W-:Y:S01]  /*48d90*/  STL [R1+0x2d84], R21 ;  /* 0x002d841501007387 */ /* 0x000fe20000100800 */
[----:B------:R-:W4:Y:S02]  /*48da0*/  LDL R2, [R1+0x8bc] ;  /* 0x0008bc0001027983 */ /* 0x000f240000100800 */
[----:B------:R-:W4:Y:S01]  /*48db0*/  LDL R0, [R1+0x8c0] ;  /* 0x0008c00001007983 */ /* 0x000f220000100800 */
[----:B---3--:R-:W-:Y:S01]  /*48dc0*/  STL [R1+0x2d68], R18 ;  /* 0x002d681201007387 */ /* 0x008fe20000100800 */
[----:B------:R-:W3:Y:S02]  /*48dd0*/  LDL R9, [R1+0x87c] ;  /* 0x00087c0001097983 */ /* 0x000ee40000100800 */
[----:B------:R-:W3:Y:S01]  /*48de0*/  LDL R8, [R1+0x880] ;  /* 0x0008800001087983 */ /* 0x000ee20000100800 */
[----:B--2---:R-:W-:Y:S01]  /*48df0*/  STL [R1+0x2d88], R16 ;  /* 0x002d881001007387 */ /* 0x004fe20000100800 */
[----:B------:R-:W2:Y:S02]  /*48e00*/  LDL R7, [R1+0x840] ;  /* 0x0008400001077983 */ /* 0x000ea40000100800 */
[----:B------:R-:W2:Y:S02]  /*48e10*/  LDL R6, [R1+0x934] ;  /* 0x0009340001067983 */ /* 0x000ea40000100800 */
[----:B------:R-:W2:Y:S01]  /*48e20*/  LDL R5, [R1+0x938] ;  /* 0x0009380001057983 */ /* 0x000ea20000100800 */
[----:B----4-:R-:W-:Y:S01]  /*48e30*/  STL [R1+0x2d8c], R13 ;  /* 0x002d8c0d01007387 */ /* 0x010fe20000100800 */
[----:B------:R-:W4:Y:S02]  /*48e40*/  LDL R4, [R1+0x8f4] ;  /* 0x0008f40001047983 */ /* 0x000f240000100800 */
[----:B------:R-:W4:Y:S01]  /*48e50*/  LDL R3, [R1+0x8f8] ;  /* 0x0008f80001037983 */ /* 0x000f220000100800 */
[----:B------:R-:W-:-:S02]  /*48e60*/  PRMT R17, RZ, 0x7610, R17 ;  /* 0x00007610ff117816 */ /* 0x000fc40000000011 */
[----:B------:R-:W-:Y:S02]  /*48e70*/  PRMT R19, RZ, 0x7610, R19 ;  /* 0x00007610ff137816 */ /* 0x000fe40000000013 */
[----:B------:R-:W-:Y:S01]  /*48e80*/  PRMT R20, RZ, 0x7610, R20 ;  /* 0x00007610ff147816 */ /* 0x000fe20000000014 */
[----:B------:R-:W-:Y:S02]  /*48e90*/  @!P0 IMAD.MOV.U32 R15, RZ, RZ, R2 ;  /* 0x000000ffff0f8224 */ /* 0x000fe400078e0002 */
[----:B------:R-:W-:Y:S01]  /*48ea0*/  @!P0 IMAD.MOV.U32 R14, RZ, RZ, R0 ;  /* 0x000000ffff0e8224 */ /* 0x000fe200078e0000 */
[----:B------:R-:W-:Y:S02]  /*48eb0*/  PRMT R22, RZ, 0x7610, R22 ;  /* 0x00007610ff167816 */ /* 0x000fe40000000016 */
[----:B------:R-:W-:Y:S01]  /*48ec0*/  PRMT R24, RZ, 0x7610, R24 ;  /* 0x00007610ff187816 */ /* 0x000fe20000000018 */
[----:B------:R-:W4:Y:S04]  /*48ed0*/  LDL R2, [R1+0x8b4] ;  /* 0x0008b40001027983 */ /* 0x000f280000100800 */
[----:B------:R3:W4:Y:S04]  /*48ee0*/  @!P0 LDG.E.U16 R17, [R14.64] ;  /* 0x0000000a0e118981 */ /* 0x000728000c1e1500 */
[----:B------:R-:W4:Y:S01]  /*48ef0*/  LDL R0, [R1+0x8b8] ;  /* 0x0008b80001007983 */ /* 0x000f220000100800 */
[----:B---3--:R-:W-:-:S02]  /*48f00*/  @!P0 IMAD.MOV.U32 R15, RZ, RZ, R9 ;  /* 0x000000ffff0f8224 */ /* 0x008fc400078e0009 */
[----:B------:R-:W-:-:S05]  /*48f10*/  @!P0 IMAD.MOV.U32 R14, RZ, RZ, R8 ;  /* 0x000000ffff0e8224 */ /* 0x000fca00078e0008 */
[----:B------:R0:W3:Y:S02]  /*48f20*/  @!P0 LDG.E.U16 R19, [R14.64] ;  /* 0x0000000a0e138981 */ /* 0x0000e4000c1e1500 */
[----:B0-----:R-:W-:Y:S02]  /*48f30*/  @!P0 IMAD.MOV.U32 R15, RZ, RZ, R28 ;  /* 0x000000ffff0f8224 */ /* 0x001fe400078e001c */
[----:B--2---:R-:W-:-:S05]  /*48f40*/  @!P0 IMAD.MOV.U32 R14, RZ, RZ, R7 ;  /* 0x000000ffff0e8224 */ /* 0x004fca00078e0007 */
[----:B------:R0:W2:Y:S02]  /*48f50*/  @!P0 LDG.E.U16 R20, [R14.64] ;  /* 0x0000000a0e148981 */ /* 0x0000a4000c1e1500 */
[----:B0-----:R-:W-:Y:S02]  /*48f60*/  @!P0 IMAD.MOV.U32 R14, RZ, RZ, R5 ;  /* 0x000000ffff0e8224 */ /* 0x001fe400078e0005 */
[----:B------:R-:W-:-:S05]  /*48f70*/  @!P0 IMAD.MOV.U32 R15, RZ, RZ, R6 ;  /* 0x000000ffff0f8224 */ /* 0x000fca00078e0006 */
[----:B------:R4:W2:Y:S02]  /*48f80*/  @!P0 LDG.E.U16 R22, [R14.64] ;  /* 0x0000000a0e168981 */ /* 0x0008a4000c1e1500 */
[----:B----4-:R-:W-:Y:S02]  /*48f90*/  @!P0 IMAD.MOV.U32 R14, RZ, RZ, R3 ;  /* 0x000000ffff0e8224 */ /* 0x010fe400078e0003 */
[----:B------:R-:W-:-:S05]  /*48fa0*/  @!P0 IMAD.MOV.U32 R15, RZ, RZ, R4 ;  /* 0x000000ffff0f8224 */ /* 0x000fca00078e0004 */
[----:B------:R0:W4:Y:S04]  /*48fb0*/  @!P0 LDG.E.U16 R24, [R14.64] ;  /* 0x0000000a0e188981 */ /* 0x000128000c1e1500 */
[----:B------:R-:W-:Y:S01]  /*48fc0*/  STL [R1+0x2d90], R17 ;  /* 0x002d901101007387 */ /* 0x000fe20000100800 */
[----:B------:R-:W-:Y:S01]  /*48fd0*/  PRMT R26, RZ, 0x7610, R26 ;  /* 0x00007610ff1a7816 */ /* 0x000fe2000000001a */
[----:B0-----:R-:W-:Y:S02]  /*48fe0*/  @!P0 IMAD.MOV.U32 R14, RZ, RZ, R0 ;  /* 0x000000ffff0e8224 */ /* 0x001fe400078e0000 */
[----:B------:R-:W-:-:S05]  /*48ff0*/  @!P0 IMAD.MOV.U32 R15, RZ, RZ, R2 ;  /* 0x000000ffff0f8224 */ /* 0x000fca00078e0002 */
[----:B------:R0:W4:Y:S04]  /*49000*/  @!P0 LDG.E.U16 R26, [R14.64] ;  /* 0x0000000a0e1a8981 */ /* 0x000128000c1e1500 */
[----:B---3--:R-:W-:Y:S01]  /*49010*/  STL [R1+0x2d7c], R19 ;  /* 0x002d7c1301007387 */ /* 0x008fe20000100800 */
[----:B------:R1:W-:Y:S03]  /*49020*/  STL [R1+0x18e4], R28 ;  /* 0x0018e41c01007387 */ /* 0x0003e60000100800 */
[----:B-1----:R-:W0:Y:S04]  /*49030*/  LDL.LU R28, [R1+0x874] ;  /* 0x00087400011c7983 */ /* 0x002e280000300800 */
[----:B--2---:R-:W-:Y:S04]  /*49040*/  STL [R1+0x2d94], R20 ;  /* 0x002d941401007387 */ /* 0x004fe80000100800 */
[----:B------:R-:W-:Y:S04]  /*49050*/  STL [R1+0x2d6c], R22 ;  /* 0x002d6c1601007387 */ /* 0x000fe80000100800 */
[----:B----4-:R1:W-:Y:S01]  /*49060*/  STL [R1+0x2d70], R24 ;  /* 0x002d701801007387 */ /* 0x0103e20000100800 */
[----:B------:R-:W2:Y:S03]  /*49070*/  LDL R8, [R1+0x878] ;  /* 0x0008780001087983 */ /* 0x000ea60000100800 */
[----:B-1----:R-:W3:Y:S01]  /*49080*/  LDL.LU R24, [R1+0x1a0] ;  /* 0x0001a00001187983 */ /* 0x002ee20000300800 */
[----:B------:R-:W4:Y:S02]  /*49090*/  LDL.LU R22, [R1+0x188] ;  /* 0x0001880001167983 */ /* 0x000f240000300800 */
        /* <DEDUP_REMOVED lines=15> */
[----:B------:R-:W-:Y:S01]  /*49190*/  PRMT R29, RZ, 0x7610, R29 ;  /* 0x00007610ff1d7816 */ /* 0x000fe2000000001d */
[----:B------:R-:W3:Y:S02]  /*491a0*/  LDL.LU R6, [R1+0x34] ;  /* 0x0000340001067983 */ /* 0x000ee40000300800 */
[----:B0-----:R-:W-:Y:S01]  /*491b0*/  @!P0 IMAD.MOV.U32 R15, RZ, RZ, R28 ;  /* 0x000000ffff0f8224 */ /* 0x001fe200078e001c */
[----:B------:R-:W3:Y:S01]  /*491c0*/  LDL.LU R7, [R1+0xc] ;  /* 0x00000c0001077983 */ /* 0x000ee20000300800 */
[----:B------:R0:W-:Y:S03]  /*491d0*/  STL [R1+0x2d74], R26 ;  /* 0x002d741a01007387 */ /* 0x0001e60000100800 */
[----:B0-----:R-:W3:Y:S01]  /*491e0*/  LDL.LU R26, [R1+0x1b8] ;  /* 0x0001b800011a7983 */ /* 0x001ee20000300800 */
[----:B------:R0:W-:Y:S03]  /*491f0*/  STL [R1+0x18e8], R28 ;  /* 0x0018e81c01007387 */ /* 0x0001e60000100800 */
[----:B0-----:R-:W3:Y:S01]  /*49200*/  LDL.LU R28, [R1+0x1d0] ;  /* 0x0001d000011c7983 */ /* 0x001ee20000300800 */
[----:B--2---:R-:W-:-:S05]  /*49210*/  @!P0 IMAD.MOV.U32 R14, RZ, RZ, R8 ;  /* 0x000000ffff0e8224 */ /* 0x004fca00078e0008 */
[----:B------:R0:W2:Y:S04]  /*49220*/  @!P0 LDG.E.U16 R29, [R14.64] ;  /* 0x0000000a0e1d8981 */ /* 0x0000a8000c1e1500 */
[----:B0-----:R-:W2:Y:S04]  /*49230*/  LDL.LU R15, [R1+0x1e8] ;  /* 0x0001e800010f7983 */ /* 0x001ea80000300800 */
[----:B------:R-:W0:Y:S02]  /*49240*/  S2R R9, SR_TID.X ;  /* 0x0000000000097919 */ /* 0x000e240000002100 */
[----:B0-----:R-:W-:-:S05]  /*49250*/  LOP3.LUT R9, R9, 0x7f, RZ, 0xc0, !PT ;  /* 0x0000007f09097812 */ /* 0x001fca00078ec0ff */
[----:B------:R-:W-:-:S05]  /*49260*/  IMAD.SHL.U32 R8, R9, 0x2, RZ ;  /* 0x0000000209087824 */ /* 0x000fca00078e00ff */
[----:B------:R-:W-:-:S05]  /*49270*/  LOP3.LUT R8, R8, 0x20, RZ, 0x3c, !PT ;  /* 0x0000002008087812 */ /* 0x000fca00078e3cff */
[----:B--2---:R-:W-:Y:S01]  /*49280*/  STS.U16 [R8+0x13a00], R15 ;  /* 0x013a000f08007388 */ /* 0x004fe20000000400 */
[----:B---3--:R-:W-:Y:S02]  /*49290*/  STS.U16 [R8+0x14200], R28 ;  /* 0x0142001c08007388 */ /* 0x008fe40000000400 */
[----:B------:R-:W-:Y:S02]  /*492a0*/  STS.U16 [R8+0x14a00], R26 ;  /* 0x014a001a08007388 */ /* 0x000fe40000000400 */
[----:B------:R-:W-:Y:S01]  /*492b0*/  STS.U16 [R8+0x15200], R24 ;  /* 0x0152001808007388 */ /* 0x000fe20000000400 */
[----:B----4-:R-:W-:Y:S01]  /*492c0*/  STS.U16 [R8+0x15a00], R22 ;  /* 0x015a001608007388 */ /* 0x010fe20000000400 */
        /* <DEDUP_REMOVED lines=10> */
[----:B------:R0:W-:Y:S01]  /*49370*/  STS.U16 [R8+0x1b200], R0 ;  /* 0x01b2000008007388 */ /* 0x0001e20000000400 */
[----:B------:R1:W-:Y:S01]  /*49380*/  STL [R1+0x2d78], R29 ;  /* 0x002d781d01007387 */ /* 0x0003e20000100800 */
[----:B0-----:R-:W-:-:S03]  /*49390*/  IMAD.SHL.U32 R0, R9, 0x2, RZ ;  /* 0x0000000209007824 */ /* 0x001fc600078e00ff */
[----:B------:R-:W2:Y:S01]  /*493a0*/  LDL.LU R9, [R1+0x708] ;  /* 0x0007080001097983 */ /* 0x000ea20000300800 */
[----:B-1----:R-:W3:Y:S03]  /*493b0*/  LDL.LU R29, [R1+0x6a0] ;  /* 0x0006a000011d7983 */ /* 0x002ee60000300800 */
[----:B------:R-:W-:Y:S01]  /*493c0*/  STS.U16 [R8+0x1ba00], R2 ;  /* 0x01ba000208007388 */ /* 0x000fe20000000400 */
[----:B------:R-:W-:Y:S02]  /*493d0*/  STS.U16 [R8+0x1c200], R3 ;  /* 0x01c2000308007388 */ /* 0x000fe40000000400 */
[----:B------:R-:W-:Y:S02]  /*493e0*/  STS.U16 [R8+0x1ca00], R4 ;  /* 0x01ca000408007388 */ /* 0x000fe40000000400 */
[----:B------:R-:W-:Y:S01]  /*493f0*/  STS.U16 [R8+0x1d200], R5 ;  /* 0x01d2000508007388 */ /* 0x000fe20000000400 */
[----:B------:R-:W-:Y:S01]  /*49400*/  STS.U16 [R8+0x1da00], R6 ;  /* 0x01da000608007388 */ /* 0x000fe20000000400 */
[----:B------:R-:W-:Y:S02]  /*49410*/  STS.U16 [R8+0x1e200], R7 ;  /* 0x01e2000708007388 */ /* 0x000fe40000000400 */
[----:B------:R-:W-:Y:S01]  /*49420*/  STS.U16 [R8+0x1ea00], R12 ;  /* 0x01ea000c08007388 */ /* 0x000fe20000000400 */
[----:B---3--:R0:W-:Y:S04]  /*49430*/  STL [R1+0x2dfc], R29 ;  /* 0x002dfc1d01007387 */ /* 0x0081e80000100800 */
[----:B0-----:R-:W3:Y:S01]  /*49440*/  LDL.LU R29, [R1+0x6f4] ;  /* 0x0006f400011d7983 */ /* 0x001ee20000300800 */
[----:B------:R-:W4:Y:S02]  /*49450*/  LDL.LU R14, [R1+0x688] ;  /* 0x00068800010e7983 */ /* 0x000f240000300800 */
[----:B------:R-:W4:Y:S02]  /*49460*/  LDL.LU R15, [R1+0x674] ;  /* 0x00067400010f7983 */ /* 0x000f240000300800 */
[----:B------:R-:W4:Y:S01]  /*49470*/  LDL.LU R28, [R1+0x660] ;  /* 0x00066000011c7983 */ /* 0x000f220000300800 */
[----:B------:R-:W4:Y:S01]  /*49480*/  LDL.LU R26, [R1+0x64c] ;  /* 0x00064c00011a7983 */ /* 0x000f220000300800 */
        /* <DEDUP_REMOVED lines=15> */
[----:B------:R-:W4:Y:S04]  /*49580*/  LDL.LU R12, [R1+0x6b8] ;  /* 0x0006b800010c7983 */ /* 0x000f280000300800 */
[----:B------:R0:W-:Y:S01]  /*49590*/  STS.U16 [R8+0x1f200], R11 ;  /* 0x01f2000b08007388 */ /* 0x0001e20000000400 */
[----:B------:R-:W-:Y:S01]  /*495a0*/  LOP3.LUT R0, R0, 0x30, RZ, 0x3c, !PT ;  /* 0x0000003000007812 */ /* 0x000fe200078e3cff */
[----:B------:R1:W-:Y:S02]  /*495b0*/  STS.U16 [R8+0x1fa00], R10 ;  /* 0x01fa000a08007388 */ /* 0x0003e40000000400 */
[----:B0-----:R-:W4:Y:S01]  /*495c0*/  LDL.LU R11, [R1+0x6cc] ;  /* 0x0006cc00010b7983 */ /* 0x001f220000300800 */
[----:B-1----:R-:W4:Y:S02]  /*495d0*/  LDL.LU R10, [R1+0x6e0] ;  /* 0x0006e000010a7983 */ /* 0x002f240000300800 */
[----:B------:R-:W4:Y:S02]  /*495e0*/  LDL.LU R5, [R1+0x50c] ;  /* 0x00050c0001057983 */ /* 0x000f240000300800 */
[----:B------:R-:W4:Y:S01]  /*495f0*/  LDL.LU R6, [R1+0x4f8] ;  /* 0x0004f80001067983 */ /* 0x000f220000300800 */
[----:B------:R-:W4:Y:S04]  /*49600*/  LDL.LU R7, [R1+0x4e4] ;  /* 0x0004e40001077983 */ /* 0x000f280000300800 */
[----:B--2---:R0:W-:Y:S01]  /*49610*/  STS.U16 [R0+0x300], R9 ;  /* 0x0003000900007388 */ /* 0x0041e20000000400 */
[----:B------:R-:W2:Y:S03]  /*49620*/  LDL.LU R8, [R1+0x304] ;  /* 0x0003040001087983 */ /* 0x000ea60000300800 */
[----:B0-----:R-:W2:Y:S04]  /*49630*/  LDL.LU R9, [R1+0x2f0] ;  /* 0x0002f00001097983 */ /* 0x001ea80000300800 */
[----:B---3--:R0:W-:Y:S04]  /*49640*/  STS.U16 [R0+0xb00], R29 ;  /* 0x000b001d00007388 */ /* 0x0081e80000000400 */
[----:B0-----:R-:W3:Y:S04]  /*49650*/  LDL.LU R29, [R1+0x2dfc] ;  /* 0x002dfc00011d7983 */ /* 0x001ee80000300800 */
[----:B----4-:R-:W-:Y:S01]  /*49660*/  STS.U16 [R0+0x1300], R10 ;  /* 0x0013000a00007388 */ /* 0x010fe20000000400 */
[----:B------:R-:W-:Y:S02]  /*49670*/  STS.U16 [R0+0x1b00], R11 ;  /* 0x001b000b00007388 */ /* 0x000fe40000000400 */
[----:B------:R-:W-:Y:S01]  /*49680*/  STS.U16 [R0+0x2300], R12 ;  /* 0x0023000c00007388 */ /* 0x000fe20000000400 */
[----:B---3--:R-:W-:Y:S01]  /*49690*/  STS.U16 [R0+0x2b00], R29 ;  /* 0x002b001d00007388 */ /* 0x008fe20000000400 */
        /* <DEDUP_REMOVED lines=19> */
[----:B------:R1:W-:Y:S01]  /*497d0*/  STS.U16 [R0+0xcb00], R5 ;  /* 0x00cb000500007388 */ /* 0x0003e20000000400 */
[----:B------:R-:W-:Y:S02]  /*497e0*/  STS.U16 [R0+0xd300], R6 ;  /* 0x00d3000600007388 */ /* 0x000fe40000000400 */
[----:B------:R3:W-:Y:S01]  /*497f0*/  STS.U16 [R0+0xdb00], R7 ;  /* 0x00db000700007388 */ /* 0x0007e20000000400 */
[----:B0-----:R-:W4:Y:S01]  /*49800*/  LDL.LU R4, [R1+0x29c] ;  /* 0x00029c0001047983 */ /* 0x001f220000300800 */
[----:B-1----:R-:W4:Y:S02]  /*49810*/  LDL.LU R5, [R1+0x288] ;  /* 0x0002880001057983 */ /* 0x002f240000300800 */
[----:B---3--:R-:W3:Y:S02]  /*49820*/  LDL.LU R7, [R1+0x260] ;  /* 0x0002600001077983 */ /* 0x008ee40000300800 */
[----:B--2---:R-:W-:Y:S01]  /*49830*/  STS.U16 [R0+0xe300], R8 ;  /* 0x00e3000800007388 */ /* 0x004fe20000000400 */
[----:B------:R-:W-:Y:S04]  /*49840*/  STS.U16 [R0+0xeb00], R9 ;  /* 0x00eb000900007388 */ /* 0x000fe80000000400 */
[----:B---3--:R0:W-:Y:S04]  /*49850*/  STL [R1+0x2df8], R7 ;  /* 0x002df80701007387 */ /* 0x0081e80000100800 */
[----:B0-----:R-:W2:Y:S01]  /*49860*/  LDL.LU R7, [R1+0x274] ;  /* 0x0002740001077983 */ /* 0x001ea20000300800 */
        /* <DEDUP_REMOVED lines=24> */
[----:B----4-:R0:W-:Y:S01]  /*499f0*/  STS.U16 [R0+0xf300], R4 ;  /* 0x00f3000400007388 */ /* 0x0101e20000000400 */
[----:B------:R-:W4:Y:S02]  /*49a00*/  LDL.LU R2, [R1+0x50] ;  /* 0x0000500001027983 */ /* 0x000f240000300800 */
[----:B------:R1:W-:Y:S01]  /*49a10*/  STS.U16 [R0+0xfb00], R5 ;  /* 0x00fb000500007388 */ /* 0x0003e20000000400 */
[----:B0-----:R-:W3:Y:S01]  /*49a20*/  LDL.LU R4, [R1+0x30] ;  /* 0x0000300001047983 */ /* 0x001ee20000300800 */
[----:B-1----:R-:W3:Y:S03]  /*49a30*/  LDL.LU R5, [R1+0x8] ;  /* 0x0000080001057983 */ /* 0x002ee60000300800 */
[----:B--2---:R0:W-:Y:S04]  /*49a40*/  STS.U16 [R0+0x10300], R7 ;  /* 0x0103000700007388 */ /* 0x0041e80000000400 */
[----:B0-----:R-:W2:Y:S04]  /*49a50*/  LDL.LU R7, [R1+0x2df8] ;  /* 0x002df80001077983 */ /* 0x001ea80000300800 */
[----:B--2---:R0:W-:Y:S01]  /*49a60*/  STS.U16 [R0+0x10b00], R7 ;  /* 0x010b000700007388 */ /* 0x0041e20000000400 */
[----:B---3--:R1:W-:Y:S02]  /*49a70*/  STS.U16 [R0+0x11300], R8 ;  /* 0x0113000800007388 */ /* 0x0083e40000000400 */
[----:B------:R2:W-:Y:S02]  /*49a80*/  STS.U16 [R0+0x11b00], R9 ;  /* 0x011b000900007388 */ /* 0x0005e40000000400 */
[----:B------:R3:W-:Y:S01]  /*49a90*/  STS.U16 [R0+0x12300], R10 ;  /* 0x0123000a00007388 */ /* 0x0007e20000000400 */
[----:B0-----:R-:W4:Y:S01]  /*49aa0*/  LDL.LU R7, [R1+0x2df4] ;  /* 0x002df40001077983 */ /* 0x001f220000300800 */
[----:B-1----:R-:W4:Y:S02]  /*49ab0*/  LDL.LU R8, [R1+0x2df0] ;  /* 0x002df00001087983 */ /* 0x002f240000300800 */
[----:B--2---:R-:W2:Y:S02]  /*49ac0*/  LDL.LU R9, [R1+0x2dec] ;  /* 0x002dec0001097983 */ /* 0x004ea40000300800 */
[----:B---3--:R-:W3:Y:S02]  /*49ad0*/  LDL.LU R10, [R1+0x684] ;  /* 0x00068400010a7983 */ /* 0x008ee40000300800 */
[----:B---3--:R0:W-:Y:S04]  /*49ae0*/  STL [R1+0x2de0], R10 ;  /* 0x002de00a01007387 */ /* 0x0081e80000100800 */
[----:B0-----:R-:W3:Y:S04]  /*49af0*/  LDL.LU R10, [R1+0x6f0] ;  /* 0x0006f000010a7983 */ /* 0x001ee80000300800 */
        /* <DEDUP_REMOVED lines=16> */
[----:B---3--:R0:W-:Y:S04]  /*49c00*/  STL [R1+0x2de4], R10 ;  /* 0x002de40a01007387 */ /* 0x0081e80000100800 */
[----:B0-----:R-:W3:Y:S04]  /*49c10*/  LDL.LU R10, [R1+0x704] ;  /* 0x00070400010a7983 */ /* 0x001ee80000300800 */
[----:B------:R-:W-:Y:S01]  /*49c20*/  STS.U16 [R0+0x1ab00], R23 ;  /* 0x01ab001700007388 */ /* 0x000fe20000000400 */
[----:B------:R0:W-:Y:S03]  /*49c30*/  STS.U16 [R0+0x1b300], R6 ;  /* 0x01b3000600007388 */ /* 0x0001e60000000400 */
[----:B0-----:R-:W0:Y:S01]  /*49c40*/  S2R R6, SR_TID.X ;  /* 0x0000000000067919 */ /* 0x001e220000002100 */
[----:B------:R-:W-:Y:S02]  /*49c50*/  STS.U16 [R0+0x1bb00], R25 ;  /* 0x01bb001900007388 */ /* 0x000fe40000000400 */
[----:B------:R-:W-:Y:S02]  /*49c60*/  STS.U16 [R0+0x1c300], R27 ;  /* 0x01c3001b00007388 */ /* 0x000fe40000000400 */
[----:B------:R0:W-:Y:S01]  /*49c70*/  STS.U16 [R0+0x1cb00], R3 ;  /* 0x01cb000300007388 */ /* 0x0001e20000000400 */
[----:B----4-:R1:W-:Y:S01]  /*49c80*/  STS.U16 [R0+0x1d300], R2 ;  /* 0x01d3000200007388 */ /* 0x0103e20000000400 */
[----:B------:R-:W-:Y:S02]  /*49c90*/  STS.U16 [R0+0x1db00], R4 ;  /* 0x01db000400007388 */ /* 0x000fe40000000400 */
[----:B------:R-:W-:Y:S01]  /*49ca0*/  STS.U16 [R0+0x1e300], R5 ;  /* 0x01e3000500007388 */ /* 0x000fe20000000400 */
[----:B0-----:R-:W-:-:S05]  /*49cb0*/  LOP3.LUT R3, R6, 0x7f, RZ, 0xc0, !PT ;  /* 0x0000007f06037812 */ /* 0x001fca00078ec0ff */
[----:B-1----:R-:W-:Y:S01]  /*49cc0*/  IMAD.SHL.U32 R2, R3, 0x2, RZ ;  /* 0x0000000203027824 */ /* 0x002fe200078e00ff */
[----:B---3--:R0:W-:Y:S01]  /*49cd0*/  STL [R1+0x2de8], R10 ;  /* 0x002de80a01007387 */ /* 0x0081e20000100800 */
        /* <DEDUP_REMOVED lines=9> */
[----:B------:R-:W3:Y:S01]  /*49d70*/  LDL.LU R20, [R1+0x5bc] ;  /* 0x0005bc0001147983 */ /* 0x000ee20000300800 */
[----:B0-----:R-:W-:Y:S01]  /*49d80*/  LOP3.LUT R10, R6, 0x7f, RZ, 0xc0, !PT ;  /* 0x0000007f060a7812 */ /* 0x001fe200078ec0ff */
[----:B------:R-:W3:Y:S01]  /*49d90*/  LDL.LU R19, [R1+0x5a8] ;  /* 0x0005a80001137983 */ /* 0x000ee20000300800 */
[----:B------:R-:W3:Y:S02]  /*49da0*/  LDL.LU R17, [R1+0x594] ;  /* 0x0005940001117983 */ /* 0x000ee40000300800 */
[----:B------:R-:W3:Y:S02]  /*49db0*/  LDL.LU R13, [R1+0x580] ;  /* 0x00058000010d7983 */ /* 0x000ee40000300800 */
[----:B------:R-:W3:Y:S01]  /*49dc0*/  LDL.LU R16, [R1+0x56c] ;  /* 0x00056c0001107983 */ /* 0x000ee20000300800 */
[----:B------:R-:W3:Y:S01]  /*49dd0*/  LDL.LU R18, [R1+0x558] ;  /* 0x0005580001127983 */ /* 0x000ee20000300800 */
[----:B------:R-:W-:-:S02]  /*49de0*/  IMAD.SHL.U32 R10, R10, 0x2, RZ ;  /* 0x000000020a0a7824 */ /* 0x000fc400078e00ff */
[----:B------:R-:W3:Y:S02]  /*49df0*/  LDL.LU R21, [R1+0x544] ;  /* 0x0005440001157983 */ /* 0x000ee40000300800 */
[----:B------:R-:W3:Y:S01]  /*49e00*/  LDL.LU R23, [R1+0x530] ;  /* 0x0005300001177983 */ /* 0x000ee20000300800 */
[----:B------:R-:W3:Y:S01]  /*49e10*/  LDL.LU R25, [R1+0x51c] ;  /* 0x00051c0001197983 */ /* 0x000ee20000300800 */
[----:B------:R-:W3:Y:S02]  /*49e20*/  LDL.LU R27, [R1+0x508] ;  /* 0x00050800011b7983 */ /* 0x000ee40000300800 */
[----:B------:R-:W3:Y:S01]  /*49e30*/  LDL.LU R0, [R1+0x4f4] ;  /* 0x0004f40001007983 */ /* 0x000ee20000300800 */
[----:B------:R-:W-:Y:S01]  /*49e40*/  LOP3.LUT R10, R10, 0x30, RZ, 0x3c, !PT ;  /* 0x000000300a0a7812 */ /* 0x000fe200078e3cff */
[----:B------:R-:W3:Y:S01]  /*49e50*/  LDL.LU R4, [R1+0x4e0] ;  /* 0x0004e00001047983 */ /* 0x000ee20000300800 */
[----:B------:R-:W3:Y:S02]  /*49e60*/  LDL.LU R5, [R1+0x300] ;  /* 0x0003000001057983 */ /* 0x000ee40000300800 */
[----:B------:R-:W3:Y:S02]  /*49e70*/  LDL.LU R6, [R1+0x2ec] ;  /* 0x0002ec0001067983 */ /* 0x000ee40000300800 */
[----:B------:R0:W-:Y:S01]  /*49e80*/  STL [R1+0x2dd0], R3 ;  /* 0x002dd00301007387 */ /* 0x0001e20000100800 */
[----:B--2---:R1:W-:Y:S01]  /*49e90*/  STS.U16 [R10+0x1eb00], R9 ;  /* 0x01eb00090a007388 */ /* 0x0043e20000000400 */
[----:B------:R2:W-:Y:S02]  /*49ea0*/  STS.U16 [R10+0x1f300], R8 ;  /* 0x01f300080a007388 */ /* 0x0005e40000000400 */
[----:B------:R2:W-:Y:S01]  /*49eb0*/  STS.U16 [R10+0x1fb00], R7 ;  /* 0x01fb00070a007388 */ /* 0x0005e20000000400 */
[----:B0-----:R-:W3:Y:S01]  /*49ec0*/  LDL.LU R3, [R1+0x698] ;  /* 0x0006980001037983 */ /* 0x001ee20000300800 */
[----:B-1----:R-:W3:Y:S02]  /*49ed0*/  LDL.LU R9, [R1+0x6b4] ;  /* 0x0006b40001097983 */ /* 0x002ee40000300800 */
[----:B--2---:R-:W2:Y:S02]  /*49ee0*/  LDL.LU R8, [R1+0x6c8] ;  /* 0x0006c80001087983 */ /* 0x004ea40000300800 */
[----:B------:R-:W2:Y:S01]  /*49ef0*/  LDL.LU R10, [R1+0x2de8] ;  /* 0x002de800010a7983 */ /* 0x000ea20000300800 */
[----:B------:R-:W-:Y:S01]  /*49f00*/  LOP3.LUT R2, R2, 0x40, RZ, 0x3c, !PT ;  /* 0x0000004002027812 */ /* 0x000fe200078e3cff */
[----:B------:R-:W3:Y:S04]  /*49f10*/  LDL.LU R7, [R1+0x6dc] ;  /* 0x0006dc0001077983 */ /* 0x000ee80000300800 */
[----:B--2---:R0:W-:Y:S04]  /*49f20*/  STS.U16 [R2+0x400], R10 ;  /* 0x0004000a02007388 */ /* 0x0041e80000000400 */
[----:B0-----:R-:W2:Y:S04]  /*49f30*/  LDL.LU R10, [R1+0x2de4] ;  /* 0x002de400010a7983 */ /* 0x001ea80000300800 */
[----:B--2---:R0:W-:Y:S01]  /*49f40*/  STS.U16 [R2+0xc00], R10 ;  /* 0x000c000a02007388 */ /* 0x0041e20000000400 */
[----:B---3--:R-:W-:Y:S02]  /*49f50*/  STS.U16 [R2+0x1400], R7 ;  /* 0x0014000702007388 */ /* 0x008fe40000000400 */
[----:B------:R-:W-:Y:S02]  /*49f60*/  STS.U16 [R2+0x1c00], R8 ;  /* 0x001c000802007388 */ /* 0x000fe40000000400 */
[----:B------:R-:W-:Y:S01]  /*49f70*/  STS.U16 [R2+0x2400], R9 ;  /* 0x0024000902007388 */ /* 0x000fe20000000400 */
[----:B------:R1:W-:Y:S04]  /*49f80*/  STS.U16 [R2+0x2c00], R3 ;  /* 0x002c000302007388 */ /* 0x0003e80000000400 */
[----:B0-----:R-:W2:Y:S04]  /*49f90*/  LDL.LU R10, [R1+0x2de0] ;  /* 0x002de000010a7983 */ /* 0x001ea80000300800 */
[----:B-1----:R-:W3:Y:S04]  /*49fa0*/  LDL.LU R3, [R1+0x25c] ;  /* 0x00025c0001037983 */ /* 0x002ee80000300800 */
[----:B---3--:R0:W-:Y:S04]  /*49fb0*/  STL [R1+0x2dd4], R3 ;  /* 0x002dd40301007387 */ /* 0x0081e80000100800 */
[----:B0-----:R-:W3:Y:S04]  /*49fc0*/  LDL.LU R3, [R1+0x270] ;  /* 0x0002700001037983 */ /* 0x001ee80000300800 */
[----:B---3--:R0:W-:Y:S04]  /*49fd0*/  STL [R1+0x2dd8], R3 ;  /* 0x002dd80301007387 */ /* 0x0081e80000100800 */
[----:B0-----:R-:W3:Y:S04]  /*49fe0*/  LDL.LU R3, [R1+0x284] ;  /* 0x0002840001037983 */ /* 0x001ee80000300800 */
        /* <DEDUP_REMOVED lines=63> */
[----:B------:R3:W-:Y:S04]  /*4a3e0*/  STS.U16 [R2+0x12c00], R7 ;  /* 0x012c000702007388 */ /* 0x0007e80000000400 */
[----:B0-----:R-:W4:Y:S01]  /*4a3f0*/  LDL.LU R3, [R1+0x2dd0] ;  /* 0x002dd00001037983 */ /* 0x001f220000300800 */
[----:B-1----:R-:W4:Y:S02]  /*4a400*/  LDL.LU R4, [R1+0x2dcc] ;  /* 0x002dcc0001047983 */ /* 0x002f240000300800 */
[----:B--2---:R-:W2:Y:S02]  /*4a410*/  LDL.LU R5, [R1+0x2dc8] ;  /* 0x002dc80001057983 */ /* 0x004ea40000300800 */
[----:B---3--:R-:W3:Y:S01]  /*4a420*/  LDL.LU R6, [R1+0x2dc4] ;  /* 0x002dc40001067983 */ /* 0x008ee20000300800 */
[----:B------:R-:W2:Y:S04]  /*4a430*/  LDL.LU R7, [R1+0x694] ;  /* 0x0006940001077983 */ /* 0x000ea80000300800 */
[----:B--2---:R0:W-:Y:S04]  /*4a440*/  STL [R1+0x2dbc], R7 ;  /* 0x002dbc0701007387 */ /* 0x0041e80000100800 */
[----:B0-----:R-:W2:Y:S04]  /*4a450*/  LDL.LU R7, [R1+0x6ec] ;  /* 0x0006ec0001077983 */ /* 0x001ea80000300800 */
        /* <DEDUP_REMOVED lines=16> */
[----:B--2---:R0:W-:Y:S04]  /*4a560*/  STL [R1+0x2dc0], R7 ;  /* 0x002dc00701007387 */ /* 0x0041e80000100800 */
[----:B0-----:R-:W2:Y:S01]  /*4a570*/  LDL.LU R7, [R1+0x700] ;  /* 0x0007000001077983 */ /* 0x001ea20000300800 */
        /* <DEDUP_REMOVED lines=8> */
[----:B------:R-:W2:Y:S03]  /*4a600*/  LDL.LU R28, [R1+0x5e0] ;  /* 0x0005e000011c7983 */ /* 0x000ea60000300800 */
[----:B------:R0:W-:Y:S01]  /*4a610*/  STS.U16 [R2+0x1b400], R16 ;  /* 0x01b4001002007388 */ /* 0x0001e20000000400 */
[----:B------:R-:W2:Y:S02]  /*4a620*/  LDL.LU R26, [R1+0x5cc] ;  /* 0x0005cc00011a7983 */ /* 0x000ea40000300800 */
[----:B------:R1:W-:Y:S02]  /*4a630*/  STS.U16 [R2+0x1bc00], R18 ;  /* 0x01bc001202007388 */ /* 0x0003e40000000400 */
[----:B------:R-:W2:Y:S01]  /*4a640*/  LDL.LU R24, [R1+0x5b8] ;  /* 0x0005b80001187983 */ /* 0x000ea20000300800 */
[----:B------:R0:W-:Y:S04]  /*4a650*/  STS.U16 [R2+0x1c400], R21 ;  /* 0x01c4001502007388 */ /* 0x0001e80000000400 */
[----:B------:R-:W2:Y:S01]  /*4a660*/  LDL.LU R22, [R1+0x5a4] ;  /* 0x0005a40001167983 */ /* 0x000ea20000300800 */
[----:B------:R-:W-:Y:S02]  /*4a670*/  STS.U16 [R2+0x1cc00], R23 ;  /* 0x01cc001702007388 */ /* 0x000fe40000000400 */
[----:B------:R-:W2:Y:S02]  /*4a680*/  LDL.LU R20, [R1+0x590] ;  /* 0x0005900001147983 */ /* 0x000ea40000300800 */
[----:B------:R-:W-:Y:S01]  /*4a690*/  STS.U16 [R2+0x1d400], R25 ;  /* 0x01d4001902007388 */ /* 0x000fe20000000400 */
[----:B------:R-:W2:Y:S04]  /*4a6a0*/  LDL.LU R19, [R1+0x57c] ;  /* 0x00057c0001137983 */ /* 0x000ea80000300800 */
[----:B------:R4:W-:Y:S01]  /*4a6b0*/  STS.U16 [R2+0x1dc00], R27 ;  /* 0x01dc001b02007388 */ /* 0x0009e20000000400 */
[----:B------:R-:W2:Y:S02]  /*4a6c0*/  LDL.LU R17, [R1+0x568] ;  /* 0x0005680001117983 */ /* 0x000ea40000300800 */
[----:B------:R4:W-:Y:S02]  /*4a6d0*/  STS.U16 [R2+0x1e400], R0 ;  /* 0x01e4000002007388 */ /* 0x0009e40000000400 */
[----:B------:R-:W2:Y:S01]  /*4a6e0*/  LDL.LU R13, [R1+0x554] ;  /* 0x00055400010d7983 */ /* 0x000ea20000300800 */
[----:B0-----:R-:W2:Y:S01]  /*4a6f0*/  LDL.LU R16, [R1+0x540] ;  /* 0x0005400001107983 */ /* 0x001ea20000300800 */
[----:B-1----:R-:W2:Y:S02]  /*4a700*/  LDL.LU R18, [R1+0x52c] ;  /* 0x00052c0001127983 */ /* 0x002ea40000300800 */
[----:B------:R-:W2:Y:S01]  /*4a710*/  LDL.LU R21, [R1+0x518] ;  /* 0x0005180001157983 */ /* 0x000ea20000300800 */
[----:B---3--:R0:W-:Y:S04]  /*4a720*/  STS.U16 [R2+0x1ec00], R6 ;  /* 0x01ec000602007388 */ /* 0x0081e80000000400 */
[----:B----4-:R-:W3:Y:S01]  /*4a730*/  LDL.LU R27, [R1+0x504] ;  /* 0x00050400011b7983 */ /* 0x010ee20000300800 */
[----:B------:R-:W-:-:S03]  /*4a740*/  IMAD.SHL.U32 R0, R3, 0x2, RZ ;  /* 0x0000000203007824 */ /* 0x000fc600078e00ff */
[----:B------:R1:W-:Y:S01]  /*4a750*/  STS.U16 [R2+0x1f400], R5 ;  /* 0x01f4000502007388 */ /* 0x0003e20000000400 */
[----:B------:R4:W-:Y:S03]  /*4a760*/  STS.U16 [R2+0x1fc00], R4 ;  /* 0x01fc000402007388 */ /* 0x0009e60000000400 */
[----:B0-----:R-:W3:Y:S01]  /*4a770*/  LDL.LU R6, [R1+0x6b0] ;  /* 0x0006b00001067983 */ /* 0x001ee20000300800 */
[----:B------:R-:W-:-:S03]  /*4a780*/  LOP3.LUT R0, R0, 0x50, RZ, 0x3c, !PT ;  /* 0x0000005000007812 */ /* 0x000fc600078e3cff */
[----:B-1----:R-:W3:Y:S01]  /*4a790*/  LDL.LU R5, [R1+0x6c4] ;  /* 0x0006c40001057983 */ /* 0x002ee20000300800 */
[----:B----4-:R-:W4:Y:S02]  /*4a7a0*/  LDL.LU R4, [R1+0x6d8] ;  /* 0x0006d80001047983 */ /* 0x010f240000300800 */
[----:B------:R-:W3:Y:S02]  /*4a7b0*/  LDL.LU R23, [R1+0x4f0] ;  /* 0x0004f00001177983 */ /* 0x000ee40000300800 */
[----:B------:R-:W3:Y:S01]  /*4a7c0*/  LDL.LU R25, [R1+0x34c] ;  /* 0x00034c0001197983 */ /* 0x000ee20000300800 */
[----:B------:R-:W3:Y:S01]  /*4a7d0*/  LDL.LU R2, [R1+0x2fc] ;  /* 0x0002fc0001027983 */ /* 0x000ee20000300800 */
[----:B------:R-:W3:Y:S03]  /*4a7e0*/  LDL.LU R3, [R1+0x2e8] ;  /* 0x0002e80001037983 */ /* 0x000ee60000300800 */
[----:B--2---:R0:W-:Y:S04]  /*4a7f0*/  STS.U16 [R0+0x500], R7 ;  /* 0x0005000700007388 */ /* 0x0041e80000000400 */
[----:B0-----:R-:W2:Y:S04]  /*4a800*/  LDL.LU R7, [R1+0x2dc0] ;  /* 0x002dc00001077983 */ /* 0x001ea80000300800 */
[----:B--2---:R0:W-:Y:S04]  /*4a810*/  STS.U16 [R0+0xd00], R7 ;  /* 0x000d000700007388 */ /* 0x0041e80000000400 */
[----:B0-----:R-:W2:Y:S01]  /*4a820*/  LDL.LU R7, [R1+0x2dbc] ;  /* 0x002dbc0001077983 */ /* 0x001ea20000300800 */
[----:B----4-:R-:W-:Y:S02]  /*4a830*/  STS.U16 [R0+0x1500], R4 ;  /* 0x0015000400007388 */ /* 0x010fe40000000400 */
[----:B---3--:R-:W-:Y:S02]  /*4a840*/  STS.U16 [R0+0x1d00], R5 ;  /* 0x001d000500007388 */ /* 0x008fe40000000400 */
[----:B------:R-:W-:Y:S01]  /*4a850*/  STS.U16 [R0+0x2500], R6 ;  /* 0x0025000600007388 */ /* 0x000fe20000000400 */
[----:B--2---:R-:W-:Y:S01]  /*4a860*/  STS.U16 [R0+0x2d00], R7 ;  /* 0x002d000700007388 */ /* 0x004fe20000000400 */
        /* <DEDUP_REMOVED lines=19> */
[----:B------:R0:W-:Y:S01]  /*4a9a0*/  STS.U16 [R0+0xcd00], R27 ;  /* 0x00cd001b00007388 */ /* 0x0001e20000000400 */
[----:B------:R-:W-:Y:S02]  /*4a9b0*/  STS.U16 [R0+0xd500], R23 ;  /* 0x00d5001700007388 */ /* 0x000fe40000000400 */
[----:B------:R-:W-:Y:S02]  /*4a9c0*/  STS.U16 [R0+0xdd00], R25 ;  /* 0x00dd001900007388 */ /* 0x000fe40000000400 */
[----:B------:R1:W-:Y:S01]  /*4a9d0*/  STS.U16 [R0+0xe500], R2 ;  /* 0x00e5000200007388 */ /* 0x0003e20000000400 */
[----:B0-----:R-:W2:Y:S01]  /*4a9e0*/  LDL.LU R27, [R1+0x294] ;  /* 0x00029400011b7983 */ /* 0x001ea20000300800 */
[----:B-1----:R-:W3:Y:S03]  /*4a9f0*/  LDL.LU R2, [R1+0x258] ;  /* 0x0002580001027983 */ /* 0x002ee60000300800 */
[----:B---3--:R0:W-:Y:S04]  /*4aa00*/  STL [R1+0x2db4], R2 ;  /* 0x002db40201007387 */ /* 0x0081e80000100800 */
[----:B0-----:R-:W3:Y:S04]  /*4aa10*/  LDL.LU R2, [R1+0x26c] ;  /* 0x00026c0001027983 */ /* 0x001ee80000300800 */
[----:B------:R-:W-:Y:S04]  /*4aa20*/  STS.U16 [R0+0xed00], R3 ;  /* 0x00ed000300007388 */ /* 0x000fe80000000400 */
        /* <DEDUP_REMOVED lines=26> */
[----:B------:R-:W4:Y:S03]  /*4abd0*/  LDL.LU R21, [R1+0x14] ;  /* 0x0000140001157983 */ /* 0x000f260000300800 */
[----:B--2---:R0:W-:Y:S01]  /*4abe0*/  STS.U16 [R0+0xf500], R27 ;  /* 0x00f5001b00007388 */ /* 0x0041e20000000400 */
[----:B------:R-:W2:Y:S03]  /*4abf0*/  LDL.LU R25, [R1+0x10] ;  /* 0x0000100001197983 */ /* 0x000ea60000300800 */
[----:B0-----:R-:W2:Y:S04]  /*4ac00*/  LDL.LU R27, [R1] ;  /* 0x00000000011b7983 */ /* 0x001ea80000300800 */
[----:B---3--:R0:W-:Y:S04]  /*4ac10*/  STS.U16 [R0+0xfd00], R2 ;  /* 0x00fd000200007388 */ /* 0x0081e80000000400 */
[----:B0-----:R-:W3:Y:S04]  /*4ac20*/  LDL.LU R2, [R1+0x2db8] ;  /* 0x002db80001027983 */ /* 0x001ee80000300800 */
[----:B---3--:R0:W-:Y:S04]  /*4ac30*/  STS.U16 [R0+0x10500], R2 ;  /* 0x0105000200007388 */ /* 0x0081e80000000400 */
[----:B0-----:R-:W3:Y:S04]  /*4ac40*/  LDL.LU R2, [R1+0x2db4] ;  /* 0x002db40001027983 */ /* 0x001ee80000300800 */
[----:B---3--:R0:W-:Y:S01]  /*4ac50*/  STS.U16 [R0+0x10d00], R2 ;  /* 0x010d000200007388 */ /* 0x0081e20000000400 */
[----:B----4-:R1:W-:Y:S03]  /*4ac60*/  STS.U16 [R0+0x11500], R3 ;  /* 0x0115000300007388 */ /* 0x0103e60000000400 */
[----:B0-----:R-:W3:Y:S01]  /*4ac70*/  LDL.LU R2, [R1+0x2db0] ;  /* 0x002db00001027983 */ /* 0x001ee20000300800 */
[----:B-1----:R-:W4:Y:S02]  /*4ac80*/  LDL.LU R3, [R1+0x2dac] ;  /* 0x002dac0001037983 */ /* 0x002f240000300800 */
[----:B------:R0:W-:Y:S02]  /*4ac90*/  STS.U16 [R0+0x11d00], R4 ;  /* 0x011d000400007388 */ /* 0x0001e40000000400 */
[----:B------:R1:W-:Y:S01]  /*4aca0*/  STS.U16 [R0+0x12500], R5 ;  /* 0x0125000500007388 */ /* 0x0003e20000000400 */
[----:B------:R0:W-:Y:S01]  /*4acb0*/  STS.U16 [R0+0x12d00], R6 ;  /* 0x012d000600007388 */ /* 0x0001e20000000400 */
[----:B------:R0:W-:Y:S02]  /*4acc0*/  STS.U16 [R0+0x13500], R7 ;  /* 0x0135000700007388 */ /* 0x0001e40000000400 */
[----:B------:R0:W-:Y:S02]  /*4acd0*/  STS.U16 [R0+0x13d00], R8 ;  /* 0x013d000800007388 */ /* 0x0001e40000000400 */
[----:B------:R0:W-:Y:S01]  /*4ace0*/  STS.U16 [R0+0x14500], R9 ;  /* 0x0145000900007388 */ /* 0x0001e20000000400 */
[----:B------:R0:W-:Y:S01]  /*4acf0*/  STS.U16 [R0+0x14d00], R10 ;  /* 0x014d000a00007388 */ /* 0x0001e20000000400 */
[----:B------:R0:W-:Y:S02]  /*4ad00*/  STS.U16 [R0+0x15500], R11 ;  /* 0x0155000b00007388 */ /* 0x0001e40000000400 */
[----:B------:R0:W-:Y:S02]  /*4ad10*/  STS.U16 [R0+0x15d00], R12 ;  /* 0x015d000c00007388 */ /* 0x0001e40000000400 */
        /* <DEDUP_REMOVED lines=10> */
[----:B------:R2:W-:Y:S03]  /*4adc0*/  STS.U16 [R0+0x1b500], R23 ;  /* 0x01b5001700007388 */ /* 0x0005e60000000400 */
[----:B0-----:R-:W3:Y:S01]  /*4add0*/  LDL.LU R4, [R1+0x6d4] ;  /* 0x0006d40001047983 */ /* 0x001ee20000300800 */
[----:B-1----:R-:W3:Y:S02]  /*4ade0*/  LDL.LU R5, [R1+0x6c0] ;  /* 0x0006c00001057983 */ /* 0x002ee40000300800 */
[----:B------:R-:W3:Y:S02]  /*4adf0*/  LDL.LU R6, [R1+0x6a8] ;  /* 0x0006a80001067983 */ /* 0x000ee40000300800 */
[----:B------:R-:W3:Y:S01]  /*4ae00*/  LDL.LU R7, [R1+0x690] ;  /* 0x0006900001077983 */ /* 0x000ee20000300800 */
[----:B------:R-:W3:Y:S01]  /*4ae10*/  LDL.LU R8, [R1+0x67c] ;  /* 0x00067c0001087983 */ /* 0x000ee20000300800 */
[----:B------:R-:W3:Y:S02]  /*4ae20*/  LDL.LU R9, [R1+0x668] ;  /* 0x0006680001097983 */ /* 0x000ee40000300800 */
[----:B------:R-:W3:Y:S02]  /*4ae30*/  LDL.LU R10, [R1+0x654] ;  /* 0x00065400010a7983 */ /* 0x000ee40000300800 */
[----:B------:R-:W3:Y:S01]  /*4ae40*/  LDL.LU R11, [R1+0x640] ;  /* 0x00064000010b7983 */ /* 0x000ee20000300800 */
[----:B------:R-:W3:Y:S04]  /*4ae50*/  LDL.LU R12, [R1+0x62c] ;  /* 0x00062c00010c7983 */ /* 0x000ee80000300800 */
[----:B--2---:R-:W0:Y:S01]  /*4ae60*/  S2R R23, SR_TID.X ;  /* 0x0000000000177919 */ /* 0x004e220000002100 */
[----:B------:R-:W2:Y:S02]  /*4ae70*/  LDL.LU R29, [R1+0x618] ;  /* 0x00061800011d7983 */ /* 0x000ea40000300800 */
[----:B------:R-:W2:Y:S02]  /*4ae80*/  LDL.LU R14, [R1+0x604] ;  /* 0x00060400010e7983 */ /* 0x000ea40000300800 */
[----:B------:R-:W2:Y:S01]  /*4ae90*/  LDL.LU R15, [R1+0x5f0] ;  /* 0x0005f000010f7983 */ /* 0x000ea20000300800 */
[----:B------:R-:W2:Y:S01]  /*4aea0*/  LDL.LU R28, [R1+0x5dc] ;  /* 0x0005dc00011c7983 */ /* 0x000ea20000300800 */
[----:B------:R-:W2:Y:S02]  /*4aeb0*/  LDL.LU R26, [R1+0x5c8] ;  /* 0x0005c800011a7983 */ /* 0x000ea40000300800 */
[----:B------:R-:W2:Y:S02]  /*4aec0*/  LDL.LU R24, [R1+0x5b4] ;  /* 0x0005b40001187983 */ /* 0x000ea40000300800 */
[----:B------:R-:W2:Y:S01]  /*4aed0*/  LDL.LU R22, [R1+0x5a0] ;  /* 0x0005a00001167983 */ /* 0x000ea20000300800 */
[----:B------:R-:W2:Y:S04]  /*4aee0*/  LDL.LU R20, [R1+0x58c] ;  /* 0x00058c0001147983 */ /* 0x000ea80000300800 */
[----:B------:R1:W-:Y:S01]  /*4aef0*/  STS.U16 [R0+0x1bd00], R13 ;  /* 0x01bd000d00007388 */ /* 0x0003e20000000400 */
[----:B------:R-:W2:Y:S02]  /*4af00*/  LDL.LU R17, [R1+0x578] ;  /* 0x0005780001117983 */ /* 0x000ea40000300800 */
[----:B------:R1:W-:Y:S02]  /*4af10*/  STS.U16 [R0+0x1c500], R16 ;  /* 0x01c5001000007388 */ /* 0x0003e40000000400 */
[----:B------:R1:W-:Y:S01]  /*4af20*/  STS.U16 [R0+0x1cd00], R18 ;  /* 0x01cd001200007388 */ /* 0x0003e20000000400 */
[----:B------:R0:W-:Y:S01]  /*4af30*/  STS.U16 [R0+0x1d500], R21 ;  /* 0x01d5001500007388 */ /* 0x0001e20000000400 */
[----:B------:R0:W-:Y:S02]  /*4af40*/  STS.U16 [R0+0x1dd00], R25 ;  /* 0x01dd001900007388 */ /* 0x0001e40000000400 */
[----:B------:R0:W-:Y:S01]  /*4af50*/  STS.U16 [R0+0x1e500], R27 ;  /* 0x01e5001b00007388 */ /* 0x0001e20000000400 */
[----:B-1----:R-:W2:Y:S01]  /*4af60*/  LDL.LU R13, [R1+0x564] ;  /* 0x00056400010d7983 */ /* 0x002ea20000300800 */
[----:B------:R-:W2:Y:S02]  /*4af70*/  LDL.LU R16, [R1+0x550] ;  /* 0x0005500001107983 */ /* 0x000ea40000300800 */
[----:B------:R-:W2:Y:S01]  /*4af80*/  LDL.LU R18, [R1+0x53c] ;  /* 0x00053c0001127983 */ /* 0x000ea20000300800 */
[----:B0-----:R-:W2:Y:S01]  /*4af90*/  LDL.LU R21, [R1+0x528] ;  /* 0x0005280001157983 */ /* 0x001ea20000300800 */
[----:B------:R-:W-:Y:S01]  /*4afa0*/  LOP3.LUT R23, R23, 0x7f, RZ, 0xc0, !PT ;  /* 0x0000007f17177812 */ /* 0x000fe200078ec0ff */
[----:B------:R-:W2:Y:S02]  /*4afb0*/  LDL.LU R25, [R1+0x514] ;  /* 0x0005140001197983 */ /* 0x000ea40000300800 */
[----:B------:R-:W2:Y:S02]  /*4afc0*/  LDL.LU R27, [R1+0x500] ;  /* 0x00050000011b7983 */ /* 0x000ea40000300800 */
[----:B------:R-:W-:Y:S01]  /*4afd0*/  IMAD.SHL.U32 R19, R23, 0x2, RZ ;  /* 0x0000000217137824 */ /* 0x000fe200078e00ff */
[----:B------:R0:W-:Y:S04]  /*4afe0*/  STL [R1+0x2d98], R23 ;  /* 0x002d981701007387 */ /* 0x0001e80000100800 */
[----:B0-----:R-:W2:Y:S04]  /*4aff0*/  LDL.LU R23, [R1+0x6e8] ;  /* 0x0006e80001177983 */ /* 0x001ea80000300800 */
[----:B----4-:R0:W-:Y:S01]  /*4b000*/  STS.U16 [R0+0x1ed00], R3 ;  /* 0x01ed000300007388 */ /* 0x0101e20000000400 */
[----:B---3--:R1:W-:Y:S03]  /*4b010*/  STS.U16 [R0+0x1f500], R2 ;  /* 0x01f5000200007388 */ /* 0x0083e60000000400 */
[----:B0-----:R-:W3:Y:S04]  /*4b020*/  LDL.LU R3, [R1+0x6fc] ;  /* 0x0006fc0001037983 */ /* 0x001ee80000300800 */
[----:B-1----:R-:W4:Y:S04]  /*4b030*/  LDL.LU R0, [R1+0x2da8] ;  /* 0x002da80001007983 */ /* 0x002f280000300800 */
[----:B------:R-:W0:Y:S01]  /*4b040*/  S2R R2, SR_TID.X ;  /* 0x0000000000027919 */ /* 0x000e220000002100 */
[----:B------:R-:W-:-:S02]  /*4b050*/  LOP3.LUT R19, R19, 0x60, RZ, 0x3c, !PT ;  /* 0x0000006013137812 */ /* 0x000fc400078e3cff */
[----:B0-----:R-:W-:-:S05]  /*4b060*/  LOP3.LUT R2, R2, 0x7f, RZ, 0xc0, !PT ;  /* 0x0000007f02027812 */ /* 0x001fca00078ec0ff */
[----:B------:R-:W-:-:S05]  /*4b070*/  IMAD.SHL.U32 R2, R2, 0x2, RZ ;  /* 0x0000000202027824 */ /* 0x000fca00078e00ff */
[----:B------:R-:W-:-:S05]  /*4b080*/  LOP3.LUT R2, R2, 0x50, RZ, 0x3c, !PT ;  /* 0x0000005002027812 */ /* 0x000fca00078e3cff */
[----:B----4-:R-:W-:Y:S01]  /*4b090*/  STS.U16 [R2+0x1fd00], R0 ;  /* 0x01fd000002007388 */ /* 0x010fe20000000400 */
[----:B---3--:R-:W-:Y:S02]  /*4b0a0*/  STS.U16 [R19+0x600], R3 ;  /* 0x0006000313007388 */ /* 0x008fe40000000400 */
[----:B--2---:R0:W-:Y:S02]  /*4b0b0*/  STS.U16 [R19+0xe00], R23 ;  /* 0x000e001713007388 */ /* 0x0041e40000000400 */
[----:B0-----:R-:W2:Y:S04]  /*4b0c0*/  LDL.LU R23, [R1+0x2e4] ;  /* 0x0002e40001177983 */ /* 0x001ea80000300800 */
[----:B--2---:R0:W-:Y:S04]  /*4b0d0*/  STL [R1+0x2d9c], R23 ;  /* 0x002d9c1701007387 */ /* 0x0041e80000100800 */
[----:B0-----:R-:W2:Y:S04]  /*4b0e0*/  LDL.LU R23, [R1+0x2f8] ;  /* 0x0002f80001177983 */ /* 0x001ea80000300800 */
[----:B--2---:R0:W-:Y:S04]  /*4b0f0*/  STL [R1+0x2da0], R23 ;  /* 0x002da01701007387 */ /* 0x0041e80000100800 */
[----:B0-----:R-:W2:Y:S01]  /*4b100*/  LDL.LU R23, [R1+0x30c] ;  /* 0x00030c0001177983 */ /* 0x001ea20000300800 */
        /* <DEDUP_REMOVED lines=21> */
[----:B------:R-:W-:Y:S01]  /*4b260*/  STS.U16 [R19+0xbe00], R21 ;  /* 0x00be001513007388 */ /* 0x000fe20000000400 */
[----:B--2---:R0:W-:Y:S04]  /*4b270*/  STL [R1+0x2da4], R23 ;  /* 0x002da41701007387 */ /* 0x0041e80000100800 */
[----:B0-----:R-:W2:Y:S01]  /*4b280*/  LDL.LU R23, [R1+0x4ec] ;  /* 0x0004ec0001177983 */ /* 0x001ea20000300800 */
[----:B------:R-:W3:Y:S02]  /*4b290*/  LDL.LU R20, [R1+0x290] ;  /* 0x0002900001147983 */ /* 0x000ee40000300800 */
[----:B------:R-:W4:Y:S02]  /*4b2a0*/  LDL.LU R17, [R1+0x27c] ;  /* 0x00027c0001117983 */ /* 0x000f240000300800 */
[----:B------:R-:W3:Y:S01]  /*4b2b0*/  LDL.LU R13, [R1+0x268] ;  /* 0x00026800010d7983 */ /* 0x000ee20000300800 */
[----:B------:R-:W3:Y:S04]  /*4b2c0*/  LDL.LU R16, [R1+0x254] ;  /* 0x0002540001107983 */ /* 0x000ee80000300800 */
[----:B------:R0:W-:Y:S01]  /*4b2d0*/  STS.U16 [R19+0xc600], R25 ;  /* 0x00c6001913007388 */ /* 0x0001e20000000400 */
[----:B------:R-:W3:Y:S03]  /*4b2e0*/  LDL.LU R21, [R1+0x240] ;  /* 0x0002400001157983 */ /* 0x000ee60000300800 */
[----:B0-----:R-:W3:Y:S01]  /*4b2f0*/  LDL.LU R25, [R1+0x22c] ;  /* 0x00022c0001197983 */ /* 0x001ee20000300800 */
        /* <DEDUP_REMOVED lines=21> */
[----:B0-----:R-:W3:Y:S04]  /*4b450*/  LDL.LU R27, [R1+0x1c] ;  /* 0x00001c00011b7983 */ /* 0x001ee80000300800 */
        /* <DEDUP_REMOVED lines=18> */
[----:B------:R0:W-:Y:S04]  /*4b580*/  STS.U16 [R19+0x11e00], R25 ;  /* 0x011e001913007388 */ /* 0x0001e80000000400 */
        /* <DEDUP_REMOVED lines=37> */
[----:B----4-:R-:W-:Y:S01]  /*4b7e0*/  IMAD.SHL.U32 R0, R23, 0x2, RZ ;  /* 0x0000000217007824 */ /* 0x010fe200078e00ff */
[----:B--2---:R0:W-:Y:S01]  /*4b7f0*/  STS.U16 [R19+0x1ce00], R25 ;  /* 0x01ce001913007388 */ /* 0x0041e20000000400 */
[----:B------:R1:W-:Y:S02]  /*4b800*/  STS.U16 [R19+0x1d600], R21 ;  /* 0x01d6001513007388 */ /* 0x0003e40000000400 */
[----:B------:R2:W-:Y:S02]  /*4b810*/  STS.U16 [R19+0x1de00], R16 ;  /* 0x01de001013007388 */ /* 0x0005e40000000400 */
[----:B---3--:R3:W-:Y:S01]  /*4b820*/  STS.U16 [R19+0x1e600], R13 ;  /* 0x01e6000d13007388 */ /* 0x0087e20000000400 */
[----:B0-----:R-:W4:Y:S01]  /*4b830*/  LDL.LU R25, [R1+0x6a4] ;  /* 0x0006a40001197983 */ /* 0x001f220000300800 */
[----:B-1----:R-:W4:Y:S02]  /*4b840*/  LDL.LU R21, [R1+0x6d0] ;  /* 0x0006d00001157983 */ /* 0x002f240000300800 */
[----:B--2---:R-:W2:Y:S01]  /*4b850*/  LDL.LU R16, [R1+0x6e4] ;  /* 0x0006e40001107983 */ /* 0x004ea20000300800 */
[----:B---3--:R-:W3:Y:S04]  /*4b860*/  LDL.LU R13, [R1+0x6f8] ;  /* 0x0006f800010d7983 */ /* 0x008ee80000300800 */
[----:B------:R-:W2:Y:S01]  /*4b870*/  LDL.LU R28, [R1+0x574] ;  /* 0x00057400011c7983 */ /* 0x000ea20000300800 */
[----:B------:R-:W2:Y:S02]  /*4b880*/  LDL.LU R26, [R1+0x560] ;  /* 0x00056000011a7983 */ /* 0x000ea40000300800 */
[----:B------:R-:W2:Y:S02]  /*4b890*/  LDL.LU R24, [R1+0x54c] ;  /* 0x00054c0001187983 */ /* 0x000ea40000300800 */
[----:B------:R-:W2:Y:S01]  /*4b8a0*/  LDL.LU R22, [R1+0x538] ;  /* 0x0005380001167983 */ /* 0x000ea20000300800 */
[----:B------:R-:W2:Y:S01]  /*4b8b0*/  LDL.LU R18, [R1+0x524] ;  /* 0x0005240001127983 */ /* 0x000ea20000300800 */
[----:B------:R-:W2:Y:S03]  /*4b8c0*/  LDL.LU R23, [R1+0x510] ;  /* 0x0005100001177983 */ /* 0x000ea60000300800 */
[----:B------:R0:W-:Y:S04]  /*4b8d0*/  STS.U16 [R19+0x1ee00], R17 ;  /* 0x01ee001113007388 */ /* 0x0001e80000000400 */
[----:B0-----:R-:W2:Y:S04]  /*4b8e0*/  LDL.LU R19, [R1+0x2d7c] ;  /* 0x002d7c0001137983 */ /* 0x001ea80000300800 */
[----:B------:R-:W0:Y:S01]  /*4b8f0*/  S2R R17, SR_TID.X ;  /* 0x0000000000117919 */ /* 0x000e220000002100 */
[----:B------:R-:W-:-:S02]  /*4b900*/  LOP3.LUT R0, R0, 0x70, RZ, 0x3c, !PT ;  /* 0x0000007000007812 */ /* 0x000fc400078e3cff */
[----:B0-----:R-:W-:-:S05]  /*4b910*/  LOP3.LUT R17, R17, 0x7f, RZ, 0xc0, !PT ;  /* 0x0000007f11117812 */ /* 0x001fca00078ec0ff */
[----:B------:R-:W-:-:S05]  /*4b920*/  IMAD.SHL.U32 R17, R17, 0x2, RZ ;  /* 0x0000000211117824 */ /* 0x000fca00078e00ff */
[----:B------:R-:W-:-:S05]  /*4b930*/  LOP3.LUT R17, R17, 0x60, RZ, 0x3c, !PT ;  /* 0x0000006011117812 */ /* 0x000fca00078e3cff */
[----:B--2---:R-:W-:Y:S01]  /*4b940*/  STS.U16 [R17+0x1f600], R19 ;  /* 0x01f6001311007388 */ /* 0x004fe20000000400 */
[----:B------:R-:W-:Y:S02]  /*4b950*/  STS.U16 [R17+0x1fe00], R20 ;  /* 0x01fe001411007388 */ /* 0x000fe40000000400 */
[----:B---3--:R-:W-:Y:S02]  /*4b960*/  STS.U16 [R0+0x700], R13 ;  /* 0x0007000d00007388 */ /* 0x008fe40000000400 */
[----:B------:R-:W-:Y:S01]  /*4b970*/  STS.U16 [R0+0xf00], R16 ;  /* 0x000f001000007388 */ /* 0x000fe20000000400 */
[----:B----4-:R-:W-:Y:S01]  /*4b980*/  STS.U16 [R0+0x1700], R21 ;  /* 0x0017001500007388 */ /* 0x010fe20000000400 */
[----:B------:R0:W-:Y:S03]  /*4b990*/  STS.U16 [R0+0x1f00], R27 ;  /* 0x001f001b00007388 */ /* 0x0001e60000000400 */
        /* <DEDUP_REMOVED lines=14> */
[----:B------:R0:W-:Y:S02]  /*4ba80*/  STS.U16 [R0+0x8f00], R14 ;  /* 0x008f000e00007388 */ /* 0x0001e40000000400 */
[----:B------:R1:W-:Y:S01]  /*4ba90*/  STS.U16 [R0+0x9700], R15 ;  /* 0x0097000f00007388 */ /* 0x0003e20000000400 */
[----:B------:R-:W-:Y:S01]  /*4baa0*/  STS.U16 [R0+0x9f00], R28 ;  /* 0x009f001c00007388 */ /* 0x000fe20000000400 */
[----:B------:R3:W-:Y:S02]  /*4bab0*/  STS.U16 [R0+0xa700], R26 ;  /* 0x00a7001a00007388 */ /* 0x0007e40000000400 */
[----:B------:R4:W-:Y:S02]  /*4bac0*/  STS.U16 [R0+0xaf00], R24 ;  /* 0x00af001800007388 */ /* 0x0009e40000000400 */
[----:B------:R4:W-:Y:S01]  /*4bad0*/  STS.U16 [R0+0xb700], R22 ;  /* 0x00b7001600007388 */ /* 0x0009e20000000400 */
[----:B0-----:R-:W2:Y:S01]  /*4bae0*/  LDL.LU R14, [R1+0x4e8] ;  /* 0x0004e800010e7983 */ /* 0x001ea20000300800 */
[----:B-1----:R-:W2:Y:S02]  /*4baf0*/  LDL.LU R15, [R1+0x308] ;  /* 0x00030800010f7983 */ /* 0x002ea40000300800 */
[----:B------:R-:W2:Y:S02]  /*4bb00*/  LDL.LU R29, [R1+0x2f4] ;  /* 0x0002f400011d7983 */ /* 0x000ea40000300800 */
[----:B---3--:R-:W3:Y:S01]  /*4bb10*/  LDL.LU R26, [R1+0x2e0] ;  /* 0x0002e000011a7983 */ /* 0x008ee20000300800 */
[----:B----4-:R-:W4:Y:S04]  /*4bb20*/  LDL.LU R24, [R1+0x28c] ;  /* 0x00028c0001187983 */ /* 0x010f280000300800 */
[----:B------:R0:W-:Y:S01]  /*4bb30*/  STS.U16 [R0+0xbf00], R18 ;  /* 0x00bf001200007388 */ /* 0x0001e20000000400 */
[----:B------:R-:W3:Y:S02]  /*4bb40*/  LDL.LU R22, [R1+0x278] ;  /* 0x0002780001167983 */ /* 0x000ee40000300800 */
[----:B------:R1:W-:Y:S01]  /*4bb50*/  STS.U16 [R0+0xc700], R23 ;  /* 0x00c7001700007388 */ /* 0x0003e20000000400 */
[----:B0-----:R-:W4:Y:S01]  /*4bb60*/  LDL.LU R18, [R1+0x264] ;  /* 0x0002640001127983 */ /* 0x001f220000300800 */
[----:B-1----:R-:W4:Y:S02]  /*4bb70*/  LDL.LU R23, [R1+0x250] ;  /* 0x0002500001177983 */ /* 0x002f240000300800 */
[----:B------:R-:W4:Y:S01]  /*4bb80*/  LDL.LU R28, [R1+0x23c] ;  /* 0x00023c00011c7983 */ /* 0x000f220000300800 */
[----:B--2---:R0:W-:Y:S04]  /*4bb90*/  STS.U16 [R0+0xcf00], R27 ;  /* 0x00cf001b00007388 */ /* 0x0041e80000000400 */
        /* <DEDUP_REMOVED lines=21> */
[----:B------:R4:W-:Y:S01]  /*4bcf0*/  STS.U16 [R0+0xe700], R29 ;  /* 0x00e7001d00007388 */ /* 0x0009e20000000400 */
[----:B---3--:R3:W-:Y:S01]  /*4bd00*/  STS.U16 [R0+0xef00], R26 ;  /* 0x00ef001a00007388 */ /* 0x0087e20000000400 */
[----:B----4-:R4:W-:Y:S02]  /*4bd10*/  STS.U16 [R0+0xf700], R24 ;  /* 0x00f7001800007388 */ /* 0x0109e40000000400 */
[----:B------:R4:W-:Y:S01]  /*4bd20*/  STS.U16 [R0+0xff00], R22 ;  /* 0x00ff001600007388 */ /* 0x0009e20000000400 */
[----:B0-----:R-:W2:Y:S01]  /*4bd30*/  LDL.LU R14, [R1+0x4c] ;  /* 0x00004c00010e7983 */ /* 0x001ea20000300800 */
[----:B-1----:R-:W2:Y:S02]  /*4bd40*/  LDL.LU R15, [R1+0x24] ;  /* 0x00002400010f7983 */ /* 0x002ea40000300800 */
[----:B------:R-:W2:Y:S01]  /*4bd50*/  LDL.LU R29, [R1+0x2d78] ;  /* 0x002d7800011d7983 */ /* 0x000ea20000300800 */
[----:B---3--:R-:W3:Y:S01]  /*4bd60*/  LDL.LU R26, [R1+0x2d74] ;  /* 0x002d7400011a7983 */ /* 0x008ee20000300800 */
[----:B----4-:R-:W4:Y:S02]  /*4bd70*/  LDL.LU R24, [R1+0x2d70] ;  /* 0x002d700001187983 */ /* 0x010f240000300800 */
[----:B------:R-:W3:Y:S01]  /*4bd80*/  LDL.LU R22, [R1+0x2d6c] ;  /* 0x002d6c0001167983 */ /* 0x000ee20000300800 */
[----:B------:R0:W-:Y:S01]  /*4bd90*/  STS.U16 [R0+0x10700], R18 ;  /* 0x0107001200007388 */ /* 0x0001e20000000400 */
[----:B------:R1:W-:Y:S02]  /*4bda0*/  STS.U16 [R0+0x10f00], R23 ;  /* 0x010f001700007388 */ /* 0x0003e40000000400 */
[----:B------:R1:W-:Y:S01]  /*4bdb0*/  STS.U16 [R0+0x11700], R28 ;  /* 0x0117001c00007388 */ /* 0x0003e20000000400 */
[----:B0-----:R-:W3:Y:S01]  /*4bdc0*/  LDL.LU R18, [R1+0x2d68] ;  /* 0x002d680001127983 */ /* 0x001ee20000300800 */
[----:B-1----:R-:W3:Y:S02]  /*4bdd0*/  LDL.LU R23, [R1+0x2d64] ;  /* 0x002d640001177983 */ /* 0x002ee40000300800 */
[----:B------:R-:W3:Y:S01]  /*4bde0*/  LDL.LU R28, [R1+0x70c] ;  /* 0x00070c00011c7983 */ /* 0x000ee20000300800 */
[----:B--2---:R0:W-:Y:S04]  /*4bdf0*/  STS.U16 [R0+0x11f00], R27 ;  /* 0x011f001b00007388 */ /* 0x0041e80000000400 */
        /* <DEDUP_REMOVED lines=11> */
[----:B------:R-:W-:Y:S01]  /*4beb0*/  STS.U16 [R0+0x17700], R5 ;  /* 0x0177000500007388 */ /* 0x000fe20000000400 */
[----:B------:R-:W-:Y:S01]  /*4bec0*/  STS.U16 [R0+0x17f00], R6 ;  /* 0x017f000600007388 */ /* 0x000fe20000000400 */
[----:B------:R1:W-:Y:S03]  /*4bed0*/  STS.U16 [R0+0x18700], R7 ;  /* 0x0187000700007388 */ /* 0x0003e60000000400 */
[----:B0-----:R-:W4:Y:S04]  /*4bee0*/  LDL R4, [R1+0x69c] ;  /* 0x00069c0001047983 */ /* 0x001f280000100800 */
[----:B-1----:R-:W4:Y:S01]  /*4bef0*/  LDL R7, [R1+0x340] ;  /* 0x0003400001077983 */ /* 0x002f220000100800 */
[----:B------:R-:W-:Y:S02]  /*4bf00*/  STS.U16 [R0+0x18f00], R8 ;  /* 0x018f000800007388 */ /* 0x000fe40000000400 */
[----:B------:R-:W-:Y:S02]  /*4bf10*/  STS.U16 [R0+0x19700], R9 ;  /* 0x0197000900007388 */ /* 0x000fe40000000400 */
[----:B------:R-:W-:Y:S01]  /*4bf20*/  STS.U16 [R0+0x19f00], R10 ;  /* 0x019f000a00007388 */ /* 0x000fe20000000400 */
[----:B------:R-:W-:Y:S01]  /*4bf30*/  STS.U16 [R0+0x1a700], R11 ;  /* 0x01a7000b00007388 */ /* 0x000fe20000000400 */
[----:B------:R-:W-:Y:S02]  /*4bf40*/  STS.U16 [R0+0x1af00], R12 ;  /* 0x01af000c00007388 */ /* 0x000fe40000000400 */
[----:B------:R-:W-:Y:S02]  /*4bf50*/  STS.U16 [R0+0x1b700], R14 ;  /* 0x01b7000e00007388 */ /* 0x000fe40000000400 */
[----:B------:R-:W-:Y:S01]  /*4bf60*/  STS.U16 [R0+0x1bf00], R15 ;  /* 0x01bf000f00007388 */ /* 0x000fe20000000400 */
        /* <DEDUP_REMOVED lines=8> */
[----:B------:R-:W-:Y:S06]  /*4bff0*/  BAR.SYNC.DEFER_BLOCKING 0x0 ;  /* 0x0000000000007b1d */ /* 0x000fec0000010000 */
[----:B------:R-:W0:Y:S04]  /*4c000*/  LDSM.16.M88.4 R12, [R7] ;  /* 0x00000000070c783b */ /* 0x000e280000000200 */
[----:B------:R-:W1:Y:S04]  /*4c010*/  LDSM.16.M88.4 R16, [R7+0x4000] ;  /* 0x004000000710783b */ /* 0x000e680000000200 */
[----:B------:R-:W-:Y:S04]  /*4c020*/  LDSM.16.M88.4 R20, [R7+0x8000] ;  /* 0x008000000714783b */ /* 0x000fe80000000200 */
[----:B------:R-:W-:Y:S04]  /*4c030*/  LDSM.16.MT88.4 R24, [R4+0x20000] ;  /* 0x020000000418783b */ /* 0x000fe80000004200 */
[----:B0-----:R-:W-:Y:S01]  /*4c040*/  STL.64 [R1+0x90], R12 ;  /* 0x0000900c01007387 */ /* 0x001fe20000100a00 */
[----:B------:R-:W-:-:S02]  /*4c050*/  IMAD.MOV.U32 R8, RZ, RZ, R12 ;  /* 0x000000ffff087224 */ /* 0x000fc400078e000c */
[----:B------:R-:W-:Y:S02]  /*4c060*/  STL.64 [R1+0x98], R14 ;  /* 0x0000980e01007387 */ /* 0x000fe40000100a00 */
[----:B------:R-:W-:Y:S02]  /*4c070*/  IMAD.MOV.U32 R3, RZ, RZ, R13 ;  /* 0x000000ffff037224 */ /* 0x000fe400078e000d */
[----:B------:R-:W0:Y:S01]  /*4c080*/  LDSM.16.M88.4 R12, [R7+0x2000] ;  /* 0x00200000070c783b */ /* 0x000e220000000200 */
[----:B-1----:R-:W-:-:S03]  /*4c090*/  IMAD.MOV.U32 R11, RZ, RZ, R17 ;  /* 0x000000ffff0b7224 */ /* 0x002fc600078e0011 */
[----:B0-----:R0:W-:Y:S01]  /*4c0a0*/  STL.64 [R1+0x80], R12 ;  /* 0x0000800c01007387 */ /* 0x0011e20000100a00 */
[----:B------:R-:W-:Y:S02]  /*4c0b0*/  STL.64 [R1+0x88], R14 ;  /* 0x0000880e01007387 */ /* 0x000fe40000100a00 */
[----:B------:R-:W-:Y:S02]  /*4c0c0*/  IMAD.MOV.U32 R10, RZ, RZ, R12 ;  /* 0x000000ffff0a7224 */ /* 0x000fe400078e000c */
[----:B------:R-:W-:Y:S01]  /*4c0d0*/  STL.64 [R1+0x70], R16 ;  /* 0x0000701001007387 */ /* 0x000fe20000100a00 */
[----:B------:R-:W-:Y:S01]  /*4c0e0*/  STL.64 [R1+0x78], R18 ;  /* 0x0000781201007387 */ /* 0x000fe20000100a00 */
[----:B0-----:R-:W-:-:S03]  /*4c0f0*/  IMAD.MOV.U32 R12, RZ, RZ, R16 ;  /* 0x000000ffff0c7224 */ /* 0x001fc600078e0010 */
[----:B------:R-:W0:Y:S04]  /*4c100*/  LDSM.16.M88.4 R16, [R7+0x6000] ;  /* 0x006000000710783b */ /* 0x000e280000000200 */
[----:B0-----:R-:W-:Y:S01]  /*4c110*/  STL.64 [R1+0x60], R16 ;  /* 0x0000601001007387 */ /* 0x001fe20000100a00 */
[----:B------:R-:W-:Y:S02]  /*4c120*/  STL.64 [R1+0x68], R18 ;  /* 0x0000681201007387 */ /* 0x000fe40000100a00 */
[----:B------:R-:W0:Y:S04]  /*4c130*/  LDSM.16.M88.4 R16, [R7+0xa000] ;  /* 0x00a000000710783b */ /* 0x000e280000000200 */
[----:B------:R-:W-:Y:S01]  /*4c140*/  STL.64 [R1+0x50], R20 ;  /* 0x0000501401007387 */ /* 0x000fe20000100a00 */
[----:B------:R-:W-:Y:S02]  /*4c150*/  STL.64 [R1+0x58], R22 ;  /* 0x0000581601007387 */ /* 0x000fe40000100a00 */
[----:B------:R-:W1:Y:S02]  /*4c160*/  LDSM.16.M88.4 R20, [R7+0xc000] ;  /* 0x00c000000714783b */ /* 0x000e640000000200 */
[----:B0-----:R-:W-:Y:S02]  /*4c170*/  STL.64 [R1+0x40], R16 ;  /* 0x0000401001007387 */ /* 0x001fe40000100a00 */
[----:B------:R-:W-:-:S02]  /*4c180*/  IMAD.MOV.U32 R2, RZ, RZ, R16 ;  /* 0x000000ffff027224 */ /* 0x000fc400078e0010 */
[----:B------:R-:W-:Y:S02]  /*4c190*/  STL.64 [R1+0x48], R18 ;  /* 0x0000481201007387 */ /* 0x000fe40000100a00 */
[----:B------:R-:W-:Y:S02]  /*4c1a0*/  IMAD.MOV.U32 R0, RZ, RZ, R17 ;  /* 0x000000ffff007224 */ /* 0x000fe400078e0011 */
[----:B------:R-:W0:Y:S04]  /*4c1b0*/  LDSM.16.M88.4 R16, [R7+0xe000] ;  /* 0x00e000000710783b */ /* 0x000e280000000200 */
[----:B-1----:R-:W-:Y:S01]  /*4c1c0*/  STL.64 [R1+0x30], R20 ;  /* 0x0000301401007387 */ /* 0x002fe20000100a00 */
[----:B------:R-:W-:Y:S02]  /*4c1d0*/  STL.64 [R1+0x38], R22 ;  /* 0x0000381601007387 */ /* 0x000fe40000100a00 */
[----:B------:R-:W1:Y:S04]  /*4c1e0*/  LDSM.16.M88.4 R20, [R7+0x10000] ;  /* 0x010000000714783b */ /* 0x000e680000000200 */
[----:B0-----:R-:W-:-:S02]  /*4c1f0*/  IMAD.MOV.U32 R6, RZ, RZ, R16 ;  /* 0x000000ffff067224 */ /* 0x001fc400078e0010 */
[----:B------:R-:W-:Y:S01]  /*4c200*/  IMAD.MOV.U32 R5, RZ, RZ, R17 ;  /* 0x000000ffff057224 */ /* 0x000fe200078e0011 */
[----:B------:R-:W-:Y:S01]  /*4c210*/  STL.64 [R1+0x20], R16 ;  /* 0x0000201001007387 */ /* 0x000fe20000100a00 */
[----:B------:R-:W-:Y:S02]  /*4c220*/  STL.64 [R1+0x28], R18 ;  /* 0x0000281201007387 */ /* 0x000fe40000100a00 */
[----:B------:R-:W-:Y:S02]  /*4c230*/  STL [R1+0x2cf0], R6 ;  /* 0x002cf00601007387 */ /* 0x000fe40000100800 */
[----:B------:R-:W-:Y:S01]  /*4c240*/  LDSM.16.M88.4 R16, [R7+0x12000] ;  /* 0x012000000710783b */ /* 0x000fe20000000200 */
[----:B------:R-:W-:Y:S03]  /*4c250*/  STL.64 [R1+0x2ce8], R4 ;  /* 0x002ce80401007387 */ /* 0x000fe60000100a00 */
[----:B-1----:R-:W-:Y:S02]  /*4c260*/  STL.64 [R1+0x10], R20 ;  /* 0x0000101401007387 */ /* 0x002fe40000100a00 */
[----:B------:R-:W-:Y:S02]  /*4c270*/  STL.64 [R1+0x18], R22 ;  /* 0x0000181601007387 */ /* 0x000fe40000100a00 */
[----:B------:R-:W0:Y:S04]  /*4c280*/  LDSM.16.M88.4 R20, [R7+0x14000] ;  /* 0x014000000714783b */ /* 0x000e280000000200 */
[----:B0-----:R-:W-:Y:S01]  /*4c290*/  STL [R1+0x2ad4], R22 ;  /* 0x002ad41601007387 */ /* 0x001fe20000100800 */
[----:B------:R-:W-:Y:S02]  /*4c2a0*/  STL.64 [R1], R16 ;  /* 0x0000001001007387 */ /* 0x000fe40000100a00 */
[----:B------:R-:W-:Y:S02]  /*4c2b0*/  STL.64 [R1+0x8], R18 ;  /* 0x0000081201007387 */ /* 0x000fe40000100a00 */
[----:B------:R-:W0:Y:S04]  /*4c2c0*/  LDSM.16.M88.4 R16, [R7+0x16000] ;  /* 0x016000000710783b */ /* 0x000e280000000200 */
[----:B------:R-:W-:Y:S01]  /*4c2d0*/  STL [R1+0x2ad0], R23 ;  /* 0x002ad01701007387 */ /* 0x000fe20000100800 */
[----:B------:R-:W-:Y:S03]  /*4c2e0*/  STL.64 [R1+0x2d10], R20 ;  /* 0x002d101401007387 */ /* 0x000fe60000100a00 */
[----:B0-----:R-:W-:Y:S01]  /*4c2f0*/  STL.64 [R1+0x2c90], R18 ;  /* 0x002c901201007387 */ /* 0x001fe20000100a00 */
[----:B------:R0:W-:Y:S03]  /*4c300*/  STL.64 [R1+0x2c88], R16 ;  /* 0x002c881001007387 */ /* 0x0001e60000100a00 */
[----:B0-----:R-:W2:Y:S04]  /*4c310*/  LDL.64 R16, [R1+0x30] ;  /* 0x0000300001107983 */ /* 0x001ea80000100a00 */
[----:B--2---:R0:W-:Y:S04]  /*4c320*/  STL.64 [R1+0x2cf8], R16 ;  /* 0x002cf81001007387 */ /* 0x0041e80000100a00 */
[----:B0-----:R-:W2:Y:S04]  /*4c330*/  LDL.64 R16, [R1+0x50] ;  /* 0x0000500001107983 */ /* 0x001ea80000100a00 */
[----:B--2---:R0:W-:Y:S04]  /*4c340*/  STL.64 [R1+0x2d08], R16 ;  /* 0x002d081001007387 */ /* 0x0041e80000100a00 */
[----:B0-----:R-:W2:Y:S01]  /*4c350*/  LDL.LU.64 R16, [R1+0x60] ;  /* 0x0000600001107983 */ /* 0x001ea20000300a00 */
[----:B------:R-:W-:-:S03]  /*4c360*/  IMAD.MOV.U32 R9, RZ, RZ, R13 ;  /* 0x000000ffff097224 */ /* 0x000fc600078e000d */
[----:B--2---:R0:W-:Y:S02]  /*4c370*/  STL.64 [R1+0x2d18], R16 ;  /* 0x002d181001007387 */ /* 0x0041e40000100a00 */
[----:B0-----:R-:W-:Y:S02]  /*4c380*/  IMAD.MOV.U32 R16, RZ, RZ, R12 ;  /* 0x000000ffff107224 */ /* 0x001fe400078e000c */
[----:B------:R-:W0:Y:S01]  /*4c390*/  LDSM.16.M88.4 R12, [R7+0x18000] ;  /* 0x01800000070c783b */ /* 0x000e220000000200 */
[----:B------:R-:W-:-:S05]  /*4c3a0*/  IMAD.MOV.U32 R17, RZ, RZ, R11 ;  /* 0x000000ffff117224 */ /* 0x000fca00078e000b */
[----:B------:R1:W-:Y:S02]  /*4c3b0*/  STL.64 [R1+0x2d30], R16 ;  /* 0x002d301001007387 */ /* 0x0003e40000100a00 */
[----:B-1----:R-:W-:Y:S02]  /*4c3c0*/  IMAD.MOV.U32 R16, RZ, RZ, R10 ;  /* 0x000000ffff107224 */ /* 0x002fe400078e000a */
[----:B------:R-:W-:-:S05]  /*4c3d0*/  IMAD.MOV.U32 R17, RZ, RZ, R9 ;  /* 0x000000ffff117224 */ /* 0x000fca00078e0009 */
[----:B------:R1:W-:Y:S01]  /*4c3e0*/  STL.64 [R1+0x2d48], R16 ;  /* 0x002d481001007387 */ /* 0x0003e20000100a00 */
[----:B------:R-:W2:Y:S03]  /*4c3f0*/  LDL R4, [R1+0x6ac] ;  /* 0x0006ac0001047983 */ /* 0x000ea60000100800 */
[----:B0-----:R-:W-:Y:S01]  /*4c400*/  STL [R1+0x2b24], R14 ;  /* 0x002b240e01007387 */ /* 0x001fe20000100800 */
[----:B------:R-:W-:Y:S02]  /*4c410*/  STL [R1+0x2b20], R15 ;  /* 0x002b200f01007387 */ /* 0x000fe40000100800 */
[----:B------:R-:W-:Y:S02]  /*4c420*/  STL.64 [R1+0x2d00], R12 ;  /* 0x002d000c01007387 */ /* 0x000fe40000100a00 */
[----:B------:R-:W3:Y:S01]  /*4c430*/  LDL.LU.64 R20, [R1+0x490] ;  /* 0x0004900001147983 */ /* 0x000ee20000300a00 */
[----:B------:R-:W4:Y:S01]  /*4c440*/  LDL.LU.64 R22, [R1+0x498] ;  /* 0x0004980001167983 */ /* 0x000f220000300a00 */
[----:B-1----:R-:W-:-:S02]  /*4c450*/  IMAD.MOV.U32 R16, RZ, RZ, R8 ;  /* 0x000000ffff107224 */ /* 0x002fc400078e0008 */
[----:B------:R-:W0:Y:S01]  /*4c460*/  LDSM.16.M88.4 R8, [R7+0x1a000] ;  /* 0x01a000000708783b */ /* 0x000e220000000200 */
[----:B------:R-:W-:Y:S04]  /*4c470*/  LDSM.16.M88.4 R12, [R7+0x1e000] ;  /* 0x01e00000070c783b */ /* 0x000fe80000000200 */
[----:B0-----:R-:W-:Y:S01]  /*4c480*/  STL.64 [R1+0xc0], R8 ;  /* 0x0000c00801007387 */ /* 0x001fe20000100a00 */
[----:B------:R-:W-:Y:S02]  /*4c490*/  STL.64 [R1+0xc8], R10 ;  /* 0x0000c80a01007387 */ /* 0x000fe40000100a00 */
[----:B------:R-:W0:Y:S01]  /*4c4a0*/  LDSM.16.M88.4 R8, [R7+0x1c000] ;  /* 0x01c000000708783b */ /* 0x000e220000000200 */
[----:B----4-:R-:W-:Y:S03]  /*4c4b0*/  STL.64 [R1+0x2d28], R22 ;  /* 0x002d281601007387 */ /* 0x010fe60000100a00 */
[----:B---3--:R1:W-:Y:S02]  /*4c4c0*/  STL.64 [R1+0x2d20], R20 ;  /* 0x002d201401007387 */ /* 0x0083e40000100a00 */
[----:B-1----:R-:W3:Y:S01]  /*4c4d0*/  LDL.LU.64 R20, [R1+0x4a0] ;  /* 0x0004a00001147983 */ /* 0x002ee20000300a00 */
[----:B------:R-:W4:Y:S03]  /*4c4e0*/  LDL.LU.64 R22, [R1+0x4a8] ;  /* 0x0004a80001167983 */ /* 0x000f260000300a00 */
[----:B----4-:R-:W-:Y:S01]  /*4c4f0*/  STL.64 [R1+0x2d40], R22 ;  /* 0x002d401601007387 */ /* 0x010fe20000100a00 */
[----:B---3--:R1:W-:Y:S03]  /*4c500*/  STL.64 [R1+0x2d38], R20 ;  /* 0x002d381401007387 */ /* 0x0083e60000100a00 */
[----:B-1----:R-:W3:Y:S01]  /*4c510*/  LDL.LU.64 R20, [R1+0x4b0] ;  /* 0x0004b00001147983 */ /* 0x002ee20000300a00 */
[----:B------:R-:W4:Y:S02]  /*4c520*/  LDL.LU.64 R22, [R1+0x4b8] ;  /* 0x0004b80001167983 */ /* 0x000f240000300a00 */
[----:B------:R-:W-:-:S02]  /*4c530*/  IMAD.MOV.U32 R17, RZ, RZ, R3 ;  /* 0x000000ffff117224 */ /* 0x000fc400078e0003 */
[----:B0-----:R-:W-:Y:S02]  /*4c540*/  IMAD.MOV.U32 R28, RZ, RZ, R8 ;  /* 0x000000ffff1c7224 */ /* 0x001fe400078e0008 */
[----:B------:R-:W-:Y:S01]  /*4c550*/  IMAD.MOV.U32 R3, RZ, RZ, R9 ;  /* 0x000000ffff037224 */ /* 0x000fe200078e0009 */
[----:B----4-:R-:W-:Y:S01]  /*4c560*/  STL.64 [R1+0x2d58], R22 ;  /* 0x002d581601007387 */ /* 0x010fe20000100a00 */
[----:B---3--:R0:W-:Y:S03]  /*4c570*/  STL.64 [R1+0x2d50], R20 ;  /* 0x002d501401007387 */ /* 0x0081e60000100a00 */
[----:B0-----:R-:W3:Y:S01]  /*4c580*/  LDL.LU.64 R20, [R1+0x4c0] ;  /* 0x0004c00001147983 */ /* 0x001ee20000300a00 */
[----:B------:R-:W3:Y:S02]  /*4c590*/  LDL.LU.64 R22, [R1+0x4c8] ;  /* 0x0004c80001167983 */ /* 0x000ee40000300a00 */
[----:B------:R-:W-:Y:S02]  /*4c5a0*/  STL.64 [R1+0x198], R10 ;  /* 0x0001980a01007387 */ /* 0x000fe40000100a00 */
[----:B--2---:R-:W0:Y:S04]  /*4c5b0*/  LDSM.16.MT88.4 R8, [R4+0x20000] ;  /* 0x020000000408783b */ /* 0x004e280000004200 */
[----:B------:R1:W-:Y:S01]  /*4c5c0*/  STL.64 [R1+0x1a0], R12 ;  /* 0x0001a00c01007387 */ /* 0x0003e20000100a00 */
[----:B------:R2:W-:Y:S03]  /*4c5d0*/  STL.64 [R1+0x1a8], R14 ;  /* 0x0001a80e01007387 */ /* 0x0005e60000100a00 */
[----:B-1----:R-:W4:Y:S01]  /*4c5e0*/  LDL.LU.64 R12, [R1+0x480] ;  /* 0x00048000010c7983 */ /* 0x002f220000300a00 */
[----:B--2---:R-:W4:Y:S02]  /*4c5f0*/  LDL.LU.64 R14, [R1+0x488] ;  /* 0x00048800010e7983 */ /* 0x004f240000300a00 */
[----:B------:R-:W2:Y:S02]  /*4c600*/  LDL.LU.64 R4, [R1+0x470] ;  /* 0x0004700001047983 */ /* 0x000ea40000300a00 */
[----:B------:R-:W2:Y:S01]  /*4c610*/  LDL.LU.64 R6, [R1+0x478] ;  /* 0x0004780001067983 */ /* 0x000ea20000300a00 */
[----:B0-----:R-:W-:Y:S01]  /*4c620*/  STL.64 [R1+0x2c58], R10 ;  /* 0x002c580a01007387 */ /* 0x001fe20000100a00 */
[----:B------:R0:W-:Y:S03]  /*4c630*/  STL.64 [R1+0x2c50], R8 ;  /* 0x002c500801007387 */ /* 0x0001e60000100a00 */
[----:B0-----:R-:W2:Y:S01]  /*4c640*/  LDL.LU.64 R8, [R1+0x460] ;  /* 0x0004600001087983 */ /* 0x001ea20000300a00 */
[----:B------:R-:W2:Y:S01]  /*4c650*/  LDL.LU.64 R10, [R1+0x468] ;  /* 0x00046800010a7983 */ /* 0x000ea20000300a00 */
[C---:B---3--:R-:W-:Y:S02]  /*4c660*/  HMMA.16816.F32.BF16 R16, R24.reuse, R16, R20 ;  /* 0x000000101810723c */ /* 0x048fe40000041814 */
[----:B------:R-:W3:Y:S01]  /*4c670*/  LDL.LU.64 R22, [R1+0x2d58] ;  /* 0x002d580001167983 */ /* 0x000ee20000300a00 */
[----:B------:R-:W3:Y:S11]  /*4c680*/  LDL.LU.64 R20, [R1+0x2d50] ;  /* 0x002d500001147983 */ /* 0x000ef60000300a00 */
[----:B------:R-:W-:Y:S09]  /*4c690*/  @!UPT UIADD3 URZ, URZ, URZ, URZ ;  /* 0x0000003f3f3ff290 */ /* 0x000ff2000fffe03f */
[----:B------:R0:W-:Y:S01]  /*4c6a0*/  STL.64 [R1+0x290], R16 ;  /* 0x0002901001007387 */ /* 0x0001e20000100a00 */
[----:B------:R3:W-:Y:S03]  /*4c6b0*/  STL.64 [R1+0x298], R18 ;  /* 0x0002981201007387 */ /* 0x0007e60000100a00 */
[----:B0-----:R-:W3:Y:S02]  /*4c6c0*/  LDL.LU.64 R16, [R1+0x2d48] ;  /* 0x002d480001107983 */ /* 0x001ee40000300a00 */
        /* <DEDUP_REMOVED lines=12> */
[----:B------:R-:W-:Y:S03]  /*4c790*/  STL.64 [R1+0x278], R18 ;  /* 0x0002781201007387 */ /* 0x000fe60000100a00 */
[----:B0-----:R-:W3:Y:S02]  /*4c7a0*/  LDL.LU.64 R16, [R1+0x2d18] ;  /* 0x002d180001107983 */ /* 0x001ee40000300a00 */
[C---:B---3--:R-:W-:Y:S11]  /*4c7b0*/  HMMA.16816.F32.BF16 R20, R24.reuse, R16, R20 ;  /* 0x000000101814723c */ /* 0x048ff60000041814 */
[----:B------:R-:W-:Y:S11]  /*4c7c0*/  @!UPT UIADD3 URZ, URZ, URZ, URZ ;  /* 0x0000003f3f3ff290 */ /* 0x000ff6000fffe03f */
[----:B------:R-:W-:Y:S01]  /*4c7d0*/  @!UPT UIADD3 URZ, URZ, URZ, URZ ;  /* 0x0000003f3f3ff290 */ /* 0x000fe2000fffe03f */
[----:B------:R0:W-:Y:S01]  /*4c7e0*/  STL.64 [R1+0x260], R20 ;  /* 0x0002601401007387 */ /* 0x0001e20000100a00 */
[----:B------:R1:W-:Y:S03]  /*4c7f0*/  STL.64 [R1+0x268], R22 ;  /* 0x0002681601007387 */ /* 0x0003e60000100a00 */
[----:B0-----:R-:W3:Y:S01]  /*4c800*/  LDL.LU.64 R20, [R1+0x2d10] ;  /* 0x002d100001147983 */ /* 0x001ee20000300a00 */
[----:B-1----:R-:W-:Y:S02]  /*4c810*/  IMAD.MOV.U32 R23, RZ, RZ, R16 ;  /* 0x000000ffff177224 */ /* 0x002fe400078e0010 */
[----:B------:R-:W-:Y:S02]  /*4c820*/  IMAD.MOV.U32 R22, RZ, RZ, R17 ;  /* 0x000000ffff167224 */ /* 0x000fe400078e0011 */
[----:B------:R-:W4:Y:S03]  /*4c830*/  LDL.LU.64 R16, [R1+0x2d08] ;  /* 0x002d080001107983 */ /* 0x000f260000300a00 */
[----:B------:R-:W-:Y:S01]  /*4c840*/  STL.64 [R1+0x2ca0], R22 ;  /* 0x002ca01601007387 */ /* 0x000fe20000100a00 */
[----:B---3--:R0:W-:Y:S01]  /*4c850*/  STL.64 [R1+0x2c98], R20 ;  /* 0x002c981401007387 */ /* 0x0081e20000100a00 */
[----:B----4-:R-:W-:Y:S01]  /*4c860*/  HMMA.16816.F32.BF16 R12, R24, R16, R12 ;  /* 0x00000010180c723c */ /* 0x010fe2000004180c */
[----:B0-----:R-:W-:-:S02]  /*4c870*/  IMAD.MOV.U32 R20, RZ, RZ, R2 ;  /* 0x000000ffff147224 */ /* 0x001fc400078e0002 */
[----:B------:R-:W-:-:S07]  /*4c880*/  IMAD.MOV.U32 R21, RZ, RZ, R0 ;  /* 0x000000ffff157224 */ /* 0x000fce00078e0000 */
[C---:B--2---:R-:W-:Y:S01]  /*4c890*/  HMMA.16816.F32.BF16 R20, R24.reuse, R20, R4 ;  /* 0x000000141814723c */ /* 0x044fe20000041804 */
[----:B------:R-:W-:Y:S11]  /*4c8a0*/  IMAD.MOV.U32 R29, RZ, RZ, R17 ;  /* 0x000000ffff1d7224 */ /* 0x000ff600078e0011 */
[----:B------:R-:W-:Y:S01]  /*4c8b0*/  @!UPT UIADD3 URZ, URZ, URZ, URZ ;  /* 0x0000003f3f3ff290 */ /* 0x000fe2000fffe03f */
[----:B------:R0:W-:Y:S01]  /*4c8c0*/  STL.64 [R1+0x250], R12 ;  /* 0x0002500c01007387 */ /* 0x0001e20000100a00 */
[----:B------:R-:W-:Y:S03]  /*4c8d0*/  STL.64 [R1+0x258], R14 ;  /* 0x0002580e01007387 */ /* 0x000fe60000100a00 */
[----:B0-----:R-:W2:Y:S01]  /*4c8e0*/  LDL.LU.64 R12, [R1+0x2d00] ;  /* 0x002d0000010c7983 */ /* 0x001ea20000300a00 */
[----:B------:R-:W3:Y:S02]  /*4c8f0*/  LDL.LU.64 R16, [R1+0x2cf8] ;  /* 0x002cf80001107983 */ /* 0x000ee40000300a00 */
[----:B------:R-:W-:Y:S02]  /*4c900*/  STL [R1+0x2c28], R29 ;  /* 0x002c281d01007387 */ /* 0x000fe40000100800 */
[----:B------:R-:W4:Y:S01]  /*4c910*/  LDL.LU R6, [R1+0x2cf0] ;  /* 0x002cf00001067983 */ /* 0x000f220000300800 */
[----:B------:R-:W2:Y:S01]  /*4c920*/  LDL.LU.64 R4, [R1+0x2ce8] ;  /* 0x002ce80001047983 */ /* 0x000ea20000300a00 */
[----:B------:R0:W-:Y:S02]  /*4c930*/  STL.64 [R1+0x240], R20 ;  /* 0x0002401401007387 */ /* 0x0001e40000100a00 */
[----:B------:R-:W-:Y:S01]  /*4c940*/  STL.64 [R1+0x248], R22 ;  /* 0x0002481601007387 */ /* 0x000fe20000100a00 */
[----:B0-----:R-:W2:Y:S04]  /*4c950*/  LDL.64 R20, [R1] ;  /* 0x0000000001147983 */ /* 0x001ea80000100a00 */
[----:B--2---:R0:W-:Y:S04]  /*4c960*/  STL.64 [R1+0x2cb8], R20 ;  /* 0x002cb81401007387 */ /* 0x0041e80000100a00 */
[----:B0-----:R-:W2:Y:S01]  /*4c970*/  LDL.LU.64 R20, [R1+0x10] ;  /* 0x0000100001147983 */ /* 0x001ea20000300a00 */
[----:B---3--:R-:W-:Y:S01]  /*4c980*/  HMMA.16816.F32.BF16 R8, R24, R16, R8 ;  /* 0x000000101808723c */ /* 0x008fe20000041808 */
[----:B------:R-:W-:Y:S11]  /*4c990*/  IMAD.MOV.U32 R29, RZ, RZ, R17 ;  /* 0x000000ffff1d7224 */ /* 0x000ff600078e0011 */
[----:B------:R-:W-:Y:S11]  /*4c9a0*/  @!UPT UIADD3 URZ, URZ, URZ, URZ ;  /* 0x0000003f3f3ff290 */ /* 0x000ff6000fffe03f */
[----:B------:R-:W-:Y:S01]  /*4c9b0*/  @!UPT UIADD3 URZ, URZ, URZ, URZ ;  /* 0x0000003f3f3ff290 */ /* 0x000fe2000fffe03f */
[----:B------:R-:W-:Y:S02]  /*4c9c0*/  IMAD.MOV.U32 R14, RZ, RZ, R8 ;  /* 0x000000ffff0e7224 */ /* 0x000fe400078e0008 */
[----:B------:R-:W-:Y:S02]  /*4c9d0*/  IMAD.MOV.U32 R15, RZ, RZ, R9 ;  /* 0x000000ffff0f7224 */ /* 0x000fe400078e0009 */
[----:B------:R-:W-:Y:S02]  /*4c9e0*/  IMAD.MOV.U32 R0, RZ, RZ, R11 ;  /* 0x000000ffff007224 */ /* 0x000fe400078e000b */
[----:B------:R-:W-:Y:S01]  /*4c9f0*/  IMAD.MOV.U32 R2, RZ, RZ, R10 ;  /* 0x000000ffff027224 */ /* 0x000fe200078e000a */
[----:B--2---:R-:W-:Y:S01]  /*4ca00*/  STL.64 [R1+0x2cd0], R20 ;  /* 0x002cd01401007387 */ /* 0x004fe20000100a00 */
[----:B------:R-:W-:Y:S02]  /*4ca10*/  STL.64 [R1+0x2c80], R14 ;  /* 0x002c800e01007387 */ /* 0x000fe40000100a00 */
[----:B------:R-:W-:Y:S02]  /*4ca20*/  STL.64 [R1+0x2c78], R12 ;  /* 0x002c780c01007387 */ /* 0x000fe40000100a00 */
[----:B------:R-:W-:Y:S01]  /*4ca30*/  STL [R1+0x2c40], R0 ;  /* 0x002c400001007387 */ /* 0x000fe20000100800 */
[----:B------:R-:W-:Y:S01]  /*4ca40*/  STL [R1+0x2c30], R2 ;  /* 0x002c300201007387 */ /* 0x000fe20000100800 */
[----:B------:R-:W-:Y:S02]  /*4ca50*/  STL [R1+0x2c2c], R29 ;  /* 0x002c2c1d01007387 */ /* 0x000fe40000100800 */
[----:B------:R-:W2:Y:S02]  /*4ca60*/  LDL.LU.64 R16, [R1+0x400] ;  /* 0x0004000001107983 */ /* 0x000ea40000300a00 */
[----:B------:R-:W3:Y:S02]  /*4ca70*/  LDL.LU.64 R18, [R1+0x408] ;  /* 0x0004080001127983 */ /* 0x000ee40000300a00 */
[----:B---3--:R-:W-:Y:S01]  /*4ca80*/  STL.64 [R1+0x2cb0], R18 ;  /* 0x002cb01201007387 */ /* 0x008fe20000100a00 */
[----:B--2---:R0:W-:Y:S03]  /*4ca90*/  STL.64 [R1+0x2ca8], R16 ;  /* 0x002ca81001007387 */ /* 0x0041e60000100a00 */
[----:B0-----:R-:W2:Y:S01]  /*4caa0*/  LDL.LU.64 R16, [R1+0x410] ;  /* 0x0004100001107983 */ /* 0x001ea20000300a00 */
[----:B------:R-:W3:Y:S02]  /*4cab0*/  LDL.LU.64 R18, [R1+0x418] ;  /* 0x0004180001127983 */ /* 0x000ee40000300a00 */
[----:B----4-:R-:W-:-:S02]  /*4cac0*/  IMAD.MOV.U32 R20, RZ, RZ, R6 ;  /* 0x000000ffff147224 */ /* 0x010fc400078e0006 */
[----:B------:R-:W-:Y:S02]  /*4cad0*/  IMAD.MOV.U32 R21, RZ, RZ, R5 ;  /* 0x000000ffff157224 */ /* 0x000fe400078e0005 */
[----:B------:R-:W0:Y:S04]  /*4cae0*/  LDSM.16.MT88.4 R4, [R4+0x20400] ;  /* 0x020400000404783b */ /* 0x000e280000004200 */
[----:B---3--:R-:W-:Y:S01]  /*4caf0*/  STL.64 [R1+0x2cc8], R18 ;  /* 0x002cc81201007387 */ /* 0x008fe20000100a00 */
[----:B--2---:R1:W-:Y:S03]  /*4cb00*/  STL.64 [R1+0x2cc0], R16 ;  /* 0x002cc01001007387 */ /* 0x0043e60000100a00 */
[----:B-1----:R-:W2:Y:S01]  /*4cb10*/  LDL.LU.64 R16, [R1+0x420] ;  /* 0x0004200001107983 */ /* 0x002ea20000300a00 */
[----:B------:R-:W3:Y:S03]  /*4cb20*/  LDL.LU.64 R18, [R1+0x428] ;  /* 0x0004280001127983 */ /* 0x000ee60000300a00 */
[----:B---3--:R-:W-:Y:S01]  /*4cb30*/  STL.64 [R1+0x2ce0], R18 ;  /* 0x002ce01201007387 */ /* 0x008fe20000100a00 */
[----:B--2---:R1:W-:Y:S03]  /*4cb40*/  STL.64 [R1+0x2cd8], R16 ;  /* 0x002cd81001007387 */ /* 0x0043e60000100a00 */
[----:B-1----:R-:W2:Y:S01]  /*4cb50*/  LDL.LU.64 R16, [R1+0x4d0] ;  /* 0x0004d00001107983 */ /* 0x002ea20000300a00 */
[----:B------:R-:W2:Y:S02]  /*4cb60*/  LDL.LU.64 R18, [R1+0x4d8] ;  /* 0x0004d80001127983 */ /* 0x000ea40000300a00 */
[----:B------:R-:W3:Y:S02]  /*4cb70*/  LDL.LU.64 R12, [R1+0x3f0] ;  /* 0x0003f000010c7983 */ /* 0x000ee40000300a00 */
[----:B------:R-:W3:Y:S01]  /*4cb80*/  LDL.LU.64 R14, [R1+0x3f8] ;  /* 0x0003f800010e7983 */ /* 0x000ee20000300a00 */
[----:B0-----:R-:W-:Y:S01]  /*4cb90*/  STL.64 [R1+0x2b58], R6 ;  /* 0x002b580601007387 */ /* 0x001fe20000100a00 */
[----:B------:R0:W-:Y:S02]  /*4cba0*/  STL.64 [R1+0x2b50], R4 ;  /* 0x002b500401007387 */ /* 0x0001e40000100a00 */
[----:B------:R-:W4:Y:S02]  /*4cbb0*/  LDL.LU.64 R8, [R1+0x3d0] ;  /* 0x0003d00001087983 */ /* 0x000f240000300a00 */
[----:B------:R-:W3:Y:S02]  /*4cbc0*/  LDL.LU.64 R10, [R1+0x3d8] ;  /* 0x0003d800010a7983 */ /* 0x000ee40000300a00 */
[----:B0-----:R-:W-:-:S02]  /*4cbd0*/  IMAD.MOV.U32 R4, RZ, RZ, R28 ;  /* 0x000000ffff047224 */ /* 0x001fc400078e001c */
[----:B------:R-:W-:Y:S01]  /*4cbe0*/  IMAD.MOV.U32 R5, RZ, RZ, R3 ;  /* 0x000000ffff057224 */ /* 0x000fe200078e0003 */
[C---:B--2---:R-:W-:Y:S01]  /*4cbf0*/  HMMA.16816.F32.BF16 R20, R24.reuse, R20, R16 ;  /* 0x000000141814723c */ /* 0x044fe20000041810 */
[----:B---3--:R-:W-:Y:S01]  /*4cc00*/  STL.64 [R1+0x2c70], R10 ;  /* 0x002c700a01007387 */ /* 0x008fe20000100a00 */
[----:B----4-:R0:W-:Y:S03]  /*4cc10*/  STL.64 [R1+0x2c68], R8 ;  /* 0x002c680801007387 */ /* 0x0101e60000100a00 */
[----:B0-----:R-:W2:Y:S01]  /*4cc20*/  LDL.LU.64 R8, [R1+0x3e0] ;  /* 0x0003e00001087983 */ /* 0x001ea20000300a00 */
[----:B------:R-:W2:Y:S02]  /*4cc30*/  LDL.LU.64 R10, [R1+0x3e8] ;  /* 0x0003e800010a7983 */ /* 0x000ea40000300a00 */
[----:B------:R0:W-:Y:S02]  /*4cc40*/  STL.64 [R1+0x2c60], R4 ;  /* 0x002c600401007387 */ /* 0x0001e40000100a00 */
[----:B0-----:R-:W3:Y:S01]  /*4cc50*/  LDL.LU.64 R4, [R1+0xc0] ;  /* 0x0000c00001047983 */ /* 0x001ee20000300a00 */
[----:B------:R-:W4:Y:S02]  /*4cc60*/  LDL.LU.64 R18, [R1+0x2ce0] ;  /* 0x002ce00001127983 */ /* 0x000f240000300a00 */
[----:B------:R-:W4:Y:S10]  /*4cc70*/  LDL.LU.64 R16, [R1+0x2cd8] ;  /* 0x002cd80001107983 */ /* 0x000f340000300a00 */
[----:B------:R0:W-:Y:S01]  /*4cc80*/  STL.64 [R1+0x220], R20 ;  /* 0x0002201401007387 */ /* 0x0001e20000100a00 */
[----:B------:R-:W-:Y:S04]  /*4cc90*/  STL.64 [R1+0x228], R22 ;  /* 0x0002281601007387 */ /* 0x000fe80000100a00 */
[----:B0-----:R-:W4:Y:S02]  /*4cca0*/  LDL.LU.64 R20, [R1+0x2cd0] ;  /* 0x002cd00001147983 */ /* 0x001f240000300a00 */
[----:B----4-:R-:W-:Y:S01]  /*4ccb0*/  HMMA.16816.F32.BF16 R16, R24, R20, R16 ;  /* 0x000000141810723c */ /* 0x010fe20000041810 */
[----:B------:R-:W-:-:S02]  /*4ccc0*/  IMAD.MOV.U32 R2, RZ, RZ, R20 ;  /* 0x000000ffff027224 */ /* 0x000fc400078e0014 */
[----:B------:R-:W-:Y:S11]  /*4ccd0*/  IMAD.MOV.U32 R29, RZ, RZ, R21 ;  /* 0x000000ffff1d7224 */ /* 0x000ff600078e0015 */
[----:B------:R-:W-:Y:S09]  /*4cce0*/  @!UPT UIADD3 URZ, URZ, URZ, URZ ;  /* 0x0000003f3f3ff290 */ /* 0x000ff2000fffe03f */
[----:B------:R-:W-:Y:S01]  /*4ccf0*/  STL.64 [R1+0x210], R16 ;  /* 0x0002101001007387 */ /* 0x000fe20000100a00 */
[----:B------:R0:W-:Y:S03]  /*4cd00*/  STL.64 [R1+0x218], R18 ;  /* 0x0002181201007387 */ /* 0x0001e60000100a00 */
[----:B0-----:R-:W4:Y:S01]  /*4cd10*/  LDL.LU.64 R18, [R1+0x2cc8] ;  /* 0x002cc80001127983 */ /* 0x001f220000300a00 */
[----:B------:R-:W4:Y:S02]  /*4cd20*/  LDL.LU.64 R16, [R1+0x2cc0] ;  /* 0x002cc00001107983 */ /* 0x000f240000300a00 */
[----:B------:R-:W4:Y:S02]  /*4cd30*/  LDL.LU.64 R20, [R1+0x2cb8] ;  /* 0x002cb80001147983 */ /* 0x000f240000300a00 */
[C---:B----4-:R-:W-:Y:S01]  /*4cd40*/  HMMA.16816.F32.BF16 R16, R24.reuse, R20, R16 ;  /* 0x000000141810723c */ /* 0x050fe20000041810 */
[----:B------:R-:W-:Y:S11]  /*4cd50*/  IMAD.MOV.U32 R0, RZ, RZ, R21 ;  /* 0x000000ffff007224 */ /* 0x000ff600078e0015 */
[----:B------:R-:W-:Y:S11]  /*4cd60*/  @!UPT UIADD3 URZ, URZ, URZ, URZ ;  /* 0x0000003f3f3ff290 */ /* 0x000ff6000fffe03f */
[----:B------:R-:W-:Y:S01]  /*4cd70*/  STL.64 [R1+0x200], R16 ;  /* 0x0002001001007387 */ /* 0x000fe20000100a00 */
[----:B------:R0:W-:Y:S03]  /*4cd80*/  STL.64 [R1+0x208], R18 ;  /* 0x0002081201007387 */ /* 0x0001e60000100a00 */
[----:B0-----:R-:W4:Y:S01]  /*4cd90*/  LDL.LU.64 R18, [R1+0x2cb0] ;  /* 0x002cb00001127983 */ /* 0x001f220000300a00 */
[----:B------:R-:W4:Y:S02]  /*4cda0*/  LDL.LU.64 R16, [R1+0x2ca8] ;  /* 0x002ca80001107983 */ /* 0x000f240000300a00 */
[----:B------:R-:W2:Y:S02]  /*4cdb0*/  LDL.LU.64 R22, [R1+0x2ca0] ;  /* 0x002ca00001167983 */ /* 0x000ea40000300a00 */
[----:B------:R-:W4:Y:S02]  /*4cdc0*/  LDL.LU.64 R20, [R1+0x2c98] ;  /* 0x002c980001147983 */ /* 0x000f240000300a00 */
[C---:B----4-:R-:W-:Y:S11]  /*4cdd0*/  HMMA.16816.F32.BF16 R16, R24.reuse, R20, R16 ;  /* 0x000000141810723c */ /* 0x050ff60000041810 */
[----:B------:R-:W-:Y:S11]  /*4cde0*/  @!UPT UIADD3 URZ, URZ, URZ, URZ ;  /* 0x0000003f3f3ff290 */ /* 0x000ff6000fffe03f */
[----:B------:R-:W-:Y:S01]  /*4cdf0*/  @!UPT UIADD3 URZ, URZ, URZ, URZ ;  /* 0x0000003f3f3ff290 */ /* 0x000fe2000fffe03f */
[----:B------:R-:W-:Y:S01]  /*4ce00*/  STL.64 [R1+0x1f0], R16 ;  /* 0x0001f01001007387 */ /* 0x000fe20000100a00 */
[----:B------:R0:W-:Y:S03]  /*4ce10*/  STL.64 [R1+0x1f8], R18 ;  /* 0x0001f81201007387 */ /* 0x0001e60000100a00 */
[----:B0-----:R-:W4:Y:S01]  /*4ce20*/  LDL.LU.64 R18, [R1+0x2c90] ;  /* 0x002c900001127983 */ /* 0x001f220000300a00 */
[----:B------:R-:W2:Y:S02]  /*4ce30*/  LDL.LU.64 R16, [R1+0x2c88] ;  /* 0x002c880001107983 */ /* 0x000ea40000300a00 */
[C---:B--2---:R-:W-:Y:S11]  /*4ce40*/  HMMA.16816.F32.BF16 R12, R24.reuse, R16, R12 ;  /* 0x00000010180c723c */ /* 0x044ff6000004180c */
[----:B------:R-:W-:Y:S11]  /*4ce50*/  @!UPT UIADD3 URZ, URZ, URZ, URZ ;  /* 0x0000003f3f3ff290 */ /* 0x000ff6000fffe03f */
[----:B------:R-:W-:Y:S01]  /*4ce60*/  @!UPT UIADD3 URZ, URZ, URZ, URZ ;  /* 0x0000003f3f3ff290 */ /* 0x000fe2000fffe03f */
[----:B------:R-:W-:Y:S01]  /*4ce70*/  STL.64 [R1+0x1e0], R12 ;  /* 0x0001e00c01007387 */ /* 0x000fe20000100a00 */
[----:B------:R0:W-:Y:S03]  /*4ce80*/  STL.64 [R1+0x1e8], R14 ;  /* 0x0001e80e01007387 */ /* 0x0001e60000100a00 */
[----:B0-----:R-:W2:Y:S01]  /*4ce90*/  LDL.LU.64 R14, [R1+0x2c80] ;  /* 0x002c8000010e7983 */ /* 0x001ea20000300a00 */
[----:B------:R-:W2:Y:S02]  /*4cea0*/  LDL.LU.64 R12, [R1+0x2c78] ;  /* 0x002c7800010c7983 */ /* 0x000ea40000300a00 */
[----:B----4-:R-:W-:Y:S02]  /*4ceb0*/  STL.64 [R1+0x2b98], R18 ;  /* 0x002b981201007387 */ /* 0x010fe40000100a00 */
[----:B------:R0:W-:Y:S02]  /*4cec0*/  STL.64 [R1+0x2b90], R16 ;  /* 0x002b901001007387 */ /* 0x0001e40000100a00 */
[----:B0-----:R-:W4:Y:S01]  /*4ced0*/  LDL.LU.64 R16, [R1+0x3c0] ;  /* 0x0003c00001107983 */ /* 0x001f220000300a00 */
[----:B------:R-:W4:Y:S01]  /*4cee0*/  LDL.LU.64 R18, [R1+0x3c8] ;  /* 0x0003c80001127983 */ /* 0x000f220000300a00 */
[----:B--2---:R-:W-:Y:S11]  /*4cef0*/  HMMA.16816.F32.BF16 R8, R24, R12, R8 ;  /* 0x0000000c1808723c */ /* 0x004ff60000041808 */
[----:B------:R-:W-:Y:S11]  /*4cf00*/  @!UPT UIADD3 URZ, URZ, URZ, URZ ;  /* 0x0000003f3f3ff290 */ /* 0x000ff6000fffe03f */
[----:B------:R-:W-:Y:S01]  /*4cf10*/  @!UPT UIADD3 URZ, URZ, URZ, URZ ;  /* 0x0000003f3f3ff290 */ /* 0x000fe2000fffe03f */
[----:B------:R-:W-:Y:S01]  /*4cf20*/  STL.64 [R1+0x1d0], R8 ;  /* 0x0001d00801007387 */ /* 0x000fe20000100a00 */
[----:B------:R0:W-:Y:S03]  /*4cf30*/  STL.64 [R1+0x1d8], R10 ;  /* 0x0001d80a01007387 */ /* 0x0001e60000100a00 */
[----:B0-----:R-:W2:Y:S01]  /*4cf40*/  LDL.LU.64 R10, [R1+0x2c70] ;  /* 0x002c7000010a7983 */ /* 0x001ea20000300a00 */
[----:B------:R-:W2:Y:S02]  /*4cf50*/  LDL.LU.64 R8, [R1+0x2c68] ;  /* 0x002c680001087983 */ /* 0x000ea40000300a00 */
[----:B------:R-:W-:Y:S02]  /*4cf60*/  STL.64 [R1+0x2b88], R14 ;  /* 0x002b880e01007387 */ /* 0x000fe40000100a00 */
[----:B------:R3:W-:Y:S02]  /*4cf70*/  STL.64 [R1+0x2b80], R12 ;  /* 0x002b800c01007387 */ /* 0x0007e40000100a00 */
[----:B---3--:R-:W-:-:S02]  /*4cf80*/  IMAD.MOV.U32 R13, RZ, RZ, R4 ;  /* 0x000000ffff0d7224 */ /* 0x008fc400078e0004 */
[----:B------:R-:W-:Y:S01]  /*4cf90*/  IMAD.MOV.U32 R12, RZ, RZ, R5 ;  /* 0x000000ffff0c7224 */ /* 0x000fe200078e0005 */
[C---:B--2---:R-:W-:Y:S01]  /*4cfa0*/  HMMA.16816.F32.BF16 R8, R24.reuse, R4, R8 ;  /* 0x000000041808723c */ /* 0x044fe20000041808 */
[----:B------:R-:W4:Y:S11]  /*4cfb0*/  LDL.LU.64 R4, [R1+0x2c60] ;  /* 0x002c600001047983 */ /* 0x000f360000300a00 */
[----:B------:R-:W-:Y:S11]  /*4cfc0*/  @!UPT UIADD3 URZ, URZ, URZ, URZ ;  /* 0x0000003f3f3ff290 */ /* 0x000ff6000fffe03f */
[----:B------:R0:W-:Y:S01]  /*4cfd0*/  STL.64 [R1+0x1c0], R8 ;  /* 0x0001c00801007387 */ /* 0x0001e20000100a00 */
[----:B------:R-:W-:Y:S02]  /*4cfe0*/  IMAD.MOV.U32 R28, RZ, RZ, R10 ;  /* 0x000000ffff1c7224 */ /* 0x000fe400078e000a */
[----:B------:R-:W-:Y:S02]  /*4cff0*/  IMAD.MOV.U32 R3, RZ, RZ, R11 ;  /* 0x000000ffff037224 */ /* 0x000fe400078e000b */
[----:B------:R-:W2:Y:S04]  /*4d000*/  LDL.LU.64 R10, [R1+0x2c58] ;  /* 0x002c5800010a7983 */ /* 0x000ea80000300a00 */
[----:B0-----:R-:W2:Y:S01]  /*4d010*/  LDL.LU.64 R8, [R1+0x2c50] ;  /* 0x002c500001087983 */ /* 0x001ea20000300a00 */
[----:B------:R0:W-:Y:S03]  /*4d020*/  STL.64 [R1+0x2c38], R12 ;  /* 0x002c380c01007387 */ /* 0x0001e60000100a00 */
[----:B0-----:R-:W3:Y:S01]  /*4d030*/  LDL.LU.64 R12, [R1+0x3a0] ;  /* 0x0003a000010c7983 */ /* 0x001ee20000300a00 */
[----:B------:R-:W3:Y:S02]  /*4d040*/  LDL.LU.64 R14, [R1+0x3a8] ;  /* 0x0003a800010e7983 */ /* 0x000ee40000300a00 */
[----:B------:R-:W-:Y:S02]  /*4d050*/  STL [R1+0x2adc], R3 ;  /* 0x002adc0301007387 */ /* 0x000fe40000100800 */
[----:B------:R-:W-:Y:S01]  /*4d060*/  STL [R1+0x2ad8], R28 ;  /* 0x002ad81c01007387 */ /* 0x000fe20000100800 */
[----:B----4-:R-:W-:Y:S11]  /*4d070*/  HMMA.16816.F32.BF16 R16, R24, R4, R16 ;  /* 0x000000041810723c */ /* 0x010ff60000041810 */
[----:B------:R-:W-:Y:S11]  /*4d080*/  @!UPT UIADD3 URZ, URZ, URZ, URZ ;  /* 0x0000003f3f3ff290 */ /* 0x000ff6000fffe03f */
[----:B------:R-:W-:Y:S01]  /*4d090*/  @!UPT UIADD3 URZ, URZ, URZ, URZ ;  /* 0x0000003f3f3ff290 */ /* 0x000fe2000fffe03f */
[----:B------:R0:W-:Y:S01]  /*4d0a0*/  STL.64 [R1+0x1b0], R16 ;  /* 0x0001b01001007387 */ /* 0x0001e20000100a00 */
[----:B------:R-:W-:Y:S02]  /*4d0b0*/  STL.64 [R1+0x1b8], R18 ;  /* 0x0001b81201007387 */ /* 0x000fe40000100a00 */
[----:B0-----:R-:W-:Y:S02]  /*4d0c0*/  IMAD.MOV.U32 R16, RZ, RZ, R23 ;  /* 0x000000ffff107224 */ /* 0x001fe400078e0017 */
[----:B------:R-:W-:-:S05]  /*4d0d0*/  IMAD.MOV.U32 R17, RZ, RZ, R22 ;  /* 0x000000ffff117224 */ /* 0x000fca00078e0016 */
[----:B------:R0:W-:Y:S04]  /*4d0e0*/  STL.64 [R1+0x2c48], R16 ;  /* 0x002c481001007387 */ /* 0x0001e80000100a00 */
[----:B0-----:R-:W3:Y:S01]  /*4d0f0*/  LDL.LU.64 R16, [R1+0x1a0] ;  /* 0x0001a00001107983 */ /* 0x001ee20000300a00 */
[----:B------:R0:W-:Y:S03]  /*4d100*/  STL.64 [R1+0x2b68], R4 ;  /* 0x002b680401007387 */ /* 0x0001e60000100a00 */
[----:B0-----:R-:W4:Y:S01]  /*4d110*/  LDL R5, [R1+0x6ac] ;  /* 0x0006ac0001057983 */ /* 0x001f220000100800 */
[----:B---3--:R-:W-:Y:S01]  /*4d120*/  HMMA.16816.F32.BF16 R12, R24, R16, R12 ;  /* 0x00000010180c723c */ /* 0x008fe2000004180c */
[----:B------:R-:W-:-:S02]  /*4d130*/  IMAD.MOV.U32 R7, RZ, RZ, R16 ;  /* 0x000000ffff077224 */ /* 0x000fc400078e0010 */
[----:B------:R-:W-:Y:S02]  /*4d140*/  IMAD.MOV.U32 R6, RZ, RZ, R17 ;  /* 0x000000ffff067224 */ /* 0x000fe400078e0011 */
[----:B------:R-:W2:Y:S01]  /*4d150*/  LDL.LU.64 R16, [R1+0x450] ;  /* 0x0004500001107983 */ /* 0x000ea20000300a00 */
[----:B------:R-:W2:Y:S03]  /*4d160*/  LDL.LU.64 R18, [R1+0x458] ;  /* 0x0004580001127983 */ /* 0x000ea60000300a00 */
[----:B----4-:R-:W0:Y:S11]  /*4d170*/  LDSM.16.MT88.4 R24, [R5+0x20400] ;  /* 0x020400000518783b */ /* 0x010e360000004200 */
[----:B------:R-:W-:Y:S04]  /*4d180*/  @!UPT UIADD3 URZ, URZ, URZ, URZ ;  /* 0x0000003f3f3ff290 */ /* 0x000fe8000fffe03f */
[----:B------:R-:W-:Y:S02]  /*4d190*/  IMAD.MOV.U32 R22, RZ, RZ, R14 ;  /* 0x000000ffff167224 */ /* 0x000fe400078e000e */
[----:B------:R-:W-:Y:S02]  /*4d1a0*/  IMAD.MOV.U32 R23, RZ, RZ, R15 ;  /* 0x000000ffff177224 */ /* 0x000fe400078e000f */
[----:B------:R-:W-:Y:S02]  /*4d1b0*/  IMAD.MOV.U32 R3, RZ, RZ, R12 ;  /* 0x000000ffff037224 */ /* 0x000fe400078e000c */
[----:B------:R-:W-:Y:S02]  /*4d1c0*/  IMAD.MOV.U32 R28, RZ, RZ, R13 ;  /* 0x000000ffff1c7224 */ /* 0x000fe400078e000d */
[----:B------:R-:W3:Y:S01]  /*4d1d0*/  LDL.LU.64 R12, [R1+0x440] ;  /* 0x00044000010c7983 */ /* 0x000ee20000300a00 */
[----:B------:R-:W3:Y:S02]  /*4d1e0*/  LDL.LU.64 R14, [R1+0x448] ;  /* 0x00044800010e7983 */ /* 0x000ee40000300a00 */
[----:B------:R-:W-:Y:S02]  /*4d1f0*/  STL.64 [R1+0x2ba8], R22 ;  /* 0x002ba81601007387 */ /* 0x000fe40000100a00 */
[----:B------:R1:W-:Y:S02]  /*4d200*/  STL.64 [R1+0x2ba0], R20 ;  /* 0x002ba01401007387 */ /* 0x0003e40000100a00 */
[----:B-1----:R-:W2:Y:S01]  /*4d210*/  LDL.LU R20, [R1+0x90] ;  /* 0x0000900001147983 */ /* 0x002ea20000300800 */
[----:B------:R-:W2:Y:S03]  /*4d220*/  LDL.LU R21, [R1+0x94] ;  /* 0x0000940001157983 */ /* 0x000ea60000300800 */
[----:B0-----:R0:W-:Y:S01]  /*4d230*/  STL [R1+0x2a04], R24 ;  /* 0x002a041801007387 */ /* 0x0011e20000100800 */
[----:B------:R1:W-:Y:S02]  /*4d240*/  STL [R1+0x2a00], R25 ;  /* 0x002a001901007387 */ /* 0x0003e40000100800 */
[----:B------:R-:W-:Y:S02]  /*4d250*/  STL [R1+0x29fc], R26 ;  /* 0x0029fc1a01007387 */ /* 0x000fe40000100800 */
[----:B------:R-:W-:Y:S01]  /*4d260*/  STL [R1+0x29f8], R27 ;  /* 0x0029f81b01007387 */ /* 0x000fe20000100800 */
[----:B0-----:R-:W4:Y:S01]  /*4d270*/  LDL.LU R24, [R1+0x70] ;  /* 0x0000700001187983 */ /* 0x001f220000300800 */
[----:B-1----:R-:W4:Y:S01]  /*4d280*/  LDL.LU R25, [R1+0x74] ;  /* 0x0000740001197983 */ /* 0x002f220000300800 */
[C---:B--2---:R-:W-:Y:S02]  /*4d290*/  HMMA.16816.F32.BF16 R20, R8.reuse, R20, R16 ;  /* 0x000000140814723c */ /* 0x044fe40000041810 */
[----:B------:R-:W2:Y:S11]  /*4d2a0*/  LDL.LU.64 R16, [R1+0x2c48] ;  /* 0x002c480001107983 */ /* 0x000eb60000300a00 */
[----:B------:R-:W-:Y:S10]  /*4d2b0*/  @!UPT UIADD3 URZ, URZ, URZ, URZ ;  /* 0x0000003f3f3ff290 */ /* 0x000ff4000fffe03f */
[----:B------:R0:W-:Y:S01]  /*4d2c0*/  STL.64 [R1+0x170], R20 ;  /* 0x0001701401007387 */ /* 0x0001e20000100a00 */
[----:B------:R-:W-:Y:S03]  /*4d2d0*/  STL.64 [R1+0x178], R22 ;  /* 0x0001781601007387 */ /* 0x000fe60000100a00 */
[----:B0-----:R-:W2:Y:S01]  /*4d2e0*/  LDL.LU R20, [R1] ;  /* 0x0000000001147983 */ /* 0x001ea20000300800 */
[----:B------:R-:W-:Y:S02]  /*4d2f0*/  IMAD.MOV.U32 R21, RZ, RZ, R0 ;  /* 0x000000ffff157224 */ /* 0x000fe400078e0000 */
[----:B------:R-:W3:Y:S03]  /*4d300*/  LDL.LU R0, [R1+0x2c40] ;  /* 0x002c400001007983 */ /* 0x000ee60000300800 */
[----:B--2---:R0:W-:Y:S04]  /*4d310*/  STL.64 [R1+0x2bc0], R20 ;  /* 0x002bc01401007387 */ /* 0x0041e80000100a00 */
[----:B0-----:R-:W3:Y:S01]  /*4d320*/  LDL.LU R20, [R1+0x80] ;  /* 0x0000800001147983 */ /* 0x001ee20000300800 */
[----:B------:R-:W3:Y:S02]  /*4d330*/  LDL.LU R21, [R1+0x84] ;  /* 0x0000840001157983 */ /* 0x000ee40000300800 */
[C---:B---3--:R-:W-:Y:S01]  /*4d340*/  HMMA.16816.F32.BF16 R20, R8.reuse, R20, R12 ;  /* 0x000000140814723c */ /* 0x048fe2000004180c */
[----:B------:R-:W2:Y:S11]  /*4d350*/  LDL.LU.64 R12, [R1+0x2c38] ;  /* 0x002c3800010c7983 */ /* 0x000eb60000300a00 */
[----:B------:R-:W-:Y:S11]  /*4d360*/  @!UPT UIADD3 URZ, URZ, URZ, URZ ;  /* 0x0000003f3f3ff290 */ /* 0x000ff6000fffe03f */
[----:B------:R0:W-:Y:S01]  /*4d370*/  STL.64 [R1+0x160], R20 ;  /* 0x0001601401007387 */ /* 0x0001e20000100a00 */
[----:B------:R-:W-:Y:S02]  /*4d380*/  STL.64 [R1+0x168], R22 ;  /* 0x0001681601007387 */ /* 0x000fe40000100a00 */
[----:B0-----:R-:W-:Y:S02]  /*4d390*/  IMAD.MOV.U32 R20, RZ, RZ, R2 ;  /* 0x000000ffff147224 */ /* 0x001fe400078e0002 */
[----:B------:R-:W-:Y:S01]  /*4d3a0*/  IMAD.MOV.U32 R21, RZ, RZ, R29 ;  /* 0x000000ffff157224 */ /* 0x000fe200078e001d */
[----:B------:R-:W3:Y:S01]  /*4d3b0*/  LDL.LU R2, [R1+0x2c30] ;  /* 0x002c300001027983 */ /* 0x000ee20000300800 */
[----:B------:R-:W2:Y:S03]  /*4d3c0*/  LDL.LU R29, [R1+0x2c2c] ;  /* 0x002c2c00011d7983 */ /* 0x000ea60000300800 */
[----:B------:R0:W-:Y:S04]  /*4d3d0*/  STL.64 [R1+0x2bd8], R20 ;  /* 0x002bd81401007387 */ /* 0x0001e80000100a00 */
[----:B0-----:R-:W4:Y:S01]  /*4d3e0*/  LDL.LU.64 R20, [R1+0x430] ;  /* 0x0004300001147983 */ /* 0x001f220000300a00 */
[----:B------:R-:W4:Y:S02]  /*4d3f0*/  LDL.LU.64 R22, [R1+0x438] ;  /* 0x0004380001167983 */ /* 0x000f240000300a00 */
[----:B----4-:R-:W-:Y:S11]  /*4d400*/  HMMA.16816.F32.BF16 R20, R8, R24, R20 ;  /* 0x000000180814723c */ /* 0x010ff60000041814 */
[----:B------:R-:W-:Y:S11]  /*4d410*/  @!UPT UIADD3 URZ, URZ, URZ, URZ ;  /* 0x0000003f3f3ff290 */ /* 0x000ff6000fffe03f */
[----:B------:R-:W-:Y:S01]  /*4d420*/  @!UPT UIADD3 URZ, URZ, URZ, URZ ;  /* 0x0000003f3f3ff290 */ /* 0x000fe2000fffe03f */
[----:B------:R-:W-:Y:S01]  /*4d430*/  STL [R1+0x15c], R23 ;  /* 0x00015c1701007387 */ /* 0x000fe20000100800 */
[----:B------:R-:W-:Y:S02]  /*4d440*/  IMAD.MOV.U32 R25, RZ, RZ, R20 ;  /* 0x000000ffff197224 */ /* 0x000fe400078e0014 */
[----:B------:R-:W-:Y:S02]  /*4d450*/  IMAD.MOV.U32 R26, RZ, RZ, R21 ;  /* 0x000000ffff1a7224 */ /* 0x000fe400078e0015 */
[----:B------:R-:W4:Y:S01]  /*4d460*/  LDL.LU R20, [R1+0x20] ;  /* 0x0000200001147983 */ /* 0x000f220000300800 */
[----:B------:R-:W4:Y:S04]  /*4d470*/  LDL.LU R21, [R1+0x24] ;  /* 0x0000240001157983 */ /* 0x000f280000300800 */
[----:B----4-:R0:W-:Y:S04]  /*4d480*/  STL.64 [R1+0x2bf0], R20 ;  /* 0x002bf01401007387 */ /* 0x0101e80000100a00 */
[----:B0-----:R-:W4:Y:S01]  /*4d490*/  LDL.LU R20, [R1+0x30] ;  /* 0x0000300001147983 */ /* 0x001f220000300800 */
[----:B--2---:R-:W-:-:S02]  /*4d4a0*/  IMAD.MOV.U32 R21, RZ, RZ, R29 ;  /* 0x000000ffff157224 */ /* 0x004fc400078e001d */
[----:B------:R-:W2:Y:S02]  /*4d4b0*/  LDL.LU R29, [R1+0x2c28] ;  /* 0x002c2800011d7983 */ /* 0x000ea40000300800 */
[----:B------:R-:W-:Y:S01]  /*4d4c0*/  IMAD.MOV.U32 R27, RZ, RZ, R22 ;  /* 0x000000ffff1b7224 */ /* 0x000fe200078e0016 */
[----:B----4-:R0:W-:Y:S04]  /*4d4d0*/  STL.64 [R1+0x2c08], R20 ;  /* 0x002c081401007387 */ /* 0x0101e80000100a00 */
[----:B0-----:R-:W4:Y:S01]  /*4d4e0*/  LDL.LU.64 R20, [R1+0x3b0] ;  /* 0x0003b00001147983 */ /* 0x001f220000300a00 */
[----:B------:R-:W4:Y:S02]  /*4d4f0*/  LDL.LU.64 R22, [R1+0x3b8] ;  /* 0x0003b80001167983 */ /* 0x000f240000300a00 */
[----:B------:R-:W-:Y:S02]  /*4d500*/  STL [R1+0x2a10], R27 ;  /* 0x002a101b01007387 */ /* 0x000fe40000100800 */
[----:B------:R-:W-:Y:S01]  /*4d510*/  STL [R1+0x2a0c], R26 ;  /* 0x002a0c1a01007387 */ /* 0x000fe20000100800 */
[----:B------:R-:W-:Y:S01]  /*4d520*/  STL [R1+0x2a08], R25 ;  /* 0x002a081901007387 */ /* 0x000fe20000100800 */
[----:B----4-:R-:W-:Y:S11]  /*4d530*/  HMMA.16816.F32.BF16 R16, R8, R16, R20 ;  /* 0x000000100810723c */ /* 0x010ff60000041814 */
[----:B------:R-:W-:Y:S11]  /*4d540*/  @!UPT UIADD3 URZ, URZ, URZ, URZ ;  /* 0x0000003f3f3ff290 */ /* 0x000ff6000fffe03f */
[----:B------:R-:W-:Y:S01]  /*4d550*/  @!UPT UIADD3 URZ, URZ, URZ, URZ ;  /* 0x0000003f3f3ff290 */ /* 0x000fe2000fffe03f */
[----:B------:R-:W-:Y:S01]  /*4d560*/  STL.64 [R1+0x140], R16 ;  /* 0x0001401001007387 */ /* 0x000fe20000100a00 */
[----:B------:R-:W-:Y:S02]  /*4d570*/  STL [R1+0x148], R18 ;  /* 0x0001481201007387 */ /* 0x000fe40000100800 */
[----:B------:R-:W4:Y:S02]  /*4d580*/  LDL.LU R20, [R1+0x40] ;  /* 0x0000400001147983 */ /* 0x000f240000300800 */
[----:B------:R-:W4:Y:S02]  /*4d590*/  LDL.LU R21, [R1+0x44] ;  /* 0x0000440001157983 */ /* 0x000f240000300800 */
[----:B------:R-:W-:Y:S02]  /*4d5a0*/  IMAD.MOV.U32 R4, RZ, RZ, R13 ;  /* 0x000000ffff047224 */ /* 0x000fe400078e000d */
[----:B------:R-:W-:Y:S01]  /*4d5b0*/  IMAD.MOV.U32 R5, RZ, RZ, R12 ;  /* 0x000000ffff057224 */ /* 0x000fe200078e000c */
[----:B----4-:R0:W-:Y:S04]  /*4d5c0*/  STL.64 [R1+0x2c20], R20 ;  /* 0x002c201401007387 */ /* 0x0101e80000100a00 */
[----:B0-----:R-:W4:Y:S01]  /*4d5d0*/  LDL.LU R20, [R1+0x50] ;  /* 0x0000500001147983 */ /* 0x001f220000300800 */
[----:B------:R-:W-:Y:S02]  /*4d5e0*/  STL.64 [R1+0x2bb8], R6 ;  /* 0x002bb80601007387 */ /* 0x000fe40000100a00 */
[----:B------:R0:W-:Y:S02]  /*4d5f0*/  STL.64 [R1+0x2bb0], R4 ;  /* 0x002bb00401007387 */ /* 0x0001e40000100a00 */
[----:B0-----:R-:W2:Y:S01]  /*4d600*/  LDL.LU.64 R4, [R1+0x330] ;  /* 0x0003300001047983 */ /* 0x001ea20000300a00 */
[----:B------:R-:W2:Y:S03]  /*4d610*/  LDL.LU.64 R6, [R1+0x338] ;  /* 0x0003380001067983 */ /* 0x000ea60000300a00 */
[----:B--2---:R-:W-:Y:S01]  /*4d620*/  STL.64 [R1+0x2bd0], R6 ;  /* 0x002bd00601007387 */ /* 0x004fe20000100a00 */
[----:B------:R0:W-:Y:S03]  /*4d630*/  STL.64 [R1+0x2bc8], R4 ;  /* 0x002bc80401007387 */ /* 0x0001e60000100a00 */
        /* <DEDUP_REMOVED lines=9> */
[----:B------:R-:W2:Y:S02]  /*4d6d0*/  LDL.LU.64 R6, [R1+0x378] ;  /* 0x0003780001067983 */ /* 0x000ea40000300a00 */
[----:B------:R-:W-:Y:S01]  /*4d6e0*/  IMAD.MOV.U32 R24, RZ, RZ, R19 ;  /* 0x000000ffff187224 */ /* 0x000fe200078e0013 */
[----:B--2---:R-:W-:Y:S01]  /*4d6f0*/  STL.64 [R1+0x2c18], R6 ;  /* 0x002c180601007387 */ /* 0x004fe20000100a00 */
[----:B------:R0:W-:Y:S03]  /*4d700*/  STL.64 [R1+0x2c10], R4 ;  /* 0x002c100401007387 */ /* 0x0001e60000100a00 */
[----:B0-----:R-:W2:Y:S01]  /*4d710*/  LDL.LU.64 R4, [R1+0x380] ;  /* 0x0003800001047983 */ /* 0x001ea20000300a00 */
[----:B------:R-:W2:Y:S02]  /*4d720*/  LDL.LU.64 R6, [R1+0x388] ;  /* 0x0003880001067983 */ /* 0x000ea40000300a00 */
[----:B------:R-:W2:Y:S02]  /*4d730*/  LDL.LU.64 R16, [R1+0x320] ;  /* 0x0003200001107983 */ /* 0x000ea40000300a00 */
[----:B------:R-:W2:Y:S01]  /*4d740*/  LDL.LU.64 R18, [R1+0x328] ;  /* 0x0003280001127983 */ /* 0x000ea20000300a00 */
[----:B------:R-:W2:Y:S01]  /*4d750*/  LDL.LU.64 R12, [R1+0x310] ;  /* 0x00031000010c7983 */ /* 0x000ea20000300a00 */
[----:B------:R-:W2:Y:S02]  /*4d760*/  LDL.LU.64 R14, [R1+0x318] ;  /* 0x00031800010e7983 */ /* 0x000ea40000300a00 */
[----:B------:R0:W-:Y:S02]  /*4d770*/  STL [R1+0x2a14], R24 ;  /* 0x002a141801007387 */ /* 0x0001e40000100800 */
[----:B0-----:R-:W4:Y:S01]  /*4d780*/  LDL.LU.64 R24, [R1+0x390] ;  /* 0x0003900001187983 */ /* 0x001f220000300a00 */
[----:B------:R-:W4:Y:S02]  /*4d790*/  LDL.LU.64 R26, [R1+0x398] ;  /* 0x00039800011a7983 */ /* 0x000f240000300a00 */
[----:B------:R-:W-:-:S07]  /*4d7a0*/  IMAD.MOV.U32 R21, RZ, RZ, R29 ;  /* 0x000000ffff157224 */ /* 0x000fce00078e001d */
[----:B----4-:R-:W-:Y:S11]  /*4d7b0*/  HMMA.16816.F32.BF16 R20, R8, R20, R24 ;  /* 0x000000140814723c */ /* 0x010ff60000041818 */
[----:B------:R-:W-:Y:S11]  /*4d7c0*/  @!UPT UIADD3 URZ, URZ, URZ, URZ ;  /* 0x0000003f3f3ff290 */ /* 0x000ff6000fffe03f */
[----:B------:R-:W-:Y:S01]  /*4d7d0*/  @!UPT UIADD3 URZ, URZ, URZ, URZ ;  /* 0x0000003f3f3ff290 */ /* 0x000fe2000fffe03f */
[----:B------:R0:W-:Y:S01]  /*4d7e0*/  STL [R1+0x130], R20 ;  /* 0x0001301401007387 */ /* 0x0001e20000100800 */
[----:B------:R-:W-:-:S03]  /*4d7f0*/  IMAD.MOV.U32 R27, RZ, RZ, R21 ;  /* 0x000000ffff1b7224 */ /* 0x000fc600078e0015 */
[----:B0-----:R-:W2:Y:S01]  /*4d800*/  LDL.LU.64 R20, [R1+0x2c20] ;  /* 0x002c200001147983 */ /* 0x001ea20000300a00 */
[----:B------:R-:W-:Y:S02]  /*4d810*/  IMAD.MOV.U32 R26, RZ, RZ, R22 ;  /* 0x000000ffff1a7224 */ /* 0x000fe400078e0016 */
[----:B------:R-:W-:-:S03]  /*4d820*/  IMAD.MOV.U32 R25, RZ, RZ, R23 ;  /* 0x000000ffff197224 */ /* 0x000fc600078e0017 */
[----:B------:R-:W-:Y:S01]  /*4d830*/  STL [R1+0x2a20], R26 ;  /* 0x002a201a01007387 */ /* 0x000fe20000100800 */
[----:B------:R-:W-:Y:S02]  /*4d840*/  STL [R1+0x2a1c], R27 ;  /* 0x002a1c1b01007387 */ /* 0x000fe40000100800 */
[----:B------:R0:W-:Y:S02]  /*4d850*/  STL [R1+0x2a18], R25 ;  /* 0x002a181901007387 */ /* 0x0001e40000100800 */
[----:B0-----:R-:W4:Y:S01]  /*4d860*/  LDL.LU.64 R24, [R1+0x2d0] ;  /* 0x0002d00001187983 */ /* 0x001f220000300a00 */
[----:B------:R-:W4:Y:S01]  /*4d870*/  LDL.LU.64 R26, [R1+0x2d8] ;  /* 0x0002d800011a7983 */ /* 0x000f220000300a00 */
[C---:B--2---:R-:W-:Y:S02]  /*4d880*/  HMMA.16816.F32.BF16 R20, R8.reuse, R20, R4 ;  /* 0x000000140814723c */ /* 0x044fe40000041804 */
[----:B------:R-:W2:Y:S01]  /*4d890*/  LDL.LU.64 R6, [R1+0x2c18] ;  /* 0x002c180001067983 */ /* 0x000ea20000300a00 */
[----:B------:R-:W2:Y:S11]  /*4d8a0*/  LDL.LU.64 R4, [R1+0x2c10] ;  /* 0x002c100001047983 */ /* 0x000eb60000300a00 */
[----:B------:R-:W-:Y:S09]  /*4d8b0*/  @!UPT UIADD3 URZ, URZ, URZ, URZ ;  /* 0x0000003f3f3ff290 */ /* 0x000ff2000fffe03f */
[----:B------:R0:W-:Y:S01]  /*4d8c0*/  STL.64 [R1+0x120], R20 ;  /* 0x0001201401007387 */ /* 0x0001e20000100a00 */
[----:B------:R2:W-:Y:S03]  /*4d8d0*/  STL.64 [R1+0x128], R22 ;  /* 0x0001281601007387 */ /* 0x0005e60000100a00 */
[----:B0-----:R-:W2:Y:S02]  /*4d8e0*/  LDL.LU.64 R20, [R1+0x2c08] ;  /* 0x002c080001147983 */ /* 0x001ea40000300a00 */
        /* <DEDUP_REMOVED lines=25> */
[----:B------:R-:W-:Y:S01]  /*4da80*/  STL.64 [R1+0xe0], R20 ;  /* 0x0000e01401007387 */ /* 0x000fe20000100a00 */
[----:B------:R0:W-:Y:S03]  /*4da90*/  STL.64 [R1+0xe8], R22 ;  /* 0x0000e81601007387 */ /* 0x0001e60000100a00 */
[----:B0-----:R-:W2:Y:S01]  /*4daa0*/  LDL.LU.64 R22, [R1+0x2ba8] ;  /* 0x002ba80001167983 */ /* 0x001ea20000300a00 */
        /* <DEDUP_REMOVED lines=12> */
[----:B------:R0:W-:Y:S02]  /*4db70*/  STL [R1+0xb8], R14 ;  /* 0x0000b80e01007387 */ /* 0x0001e40000100800 */
[----:B------:R-:W-:Y:S02]  /*4db80*/  IMAD.MOV.U32 R29, RZ, RZ, R15 ;  /* 0x000000ffff1d7224 */ /* 0x000fe400078e000f */
[----:B0-----:R-:W2:Y:S01]  /*4db90*/  LDL.LU.64 R14, [R1+0x2b88] ;  /* 0x002b8800010e7983 */ /* 0x001ea20000300a00 */
[----:B------:R-:W4:Y:S02]  /*4dba0*/  LDL.LU.64 R12, [R1+0x2b80] ;  /* 0x002b8000010c7983 */ /* 0x000f240000300a00 */
[----:B------:R0:W-:Y:S02]  /*4dbb0*/  STL.64 [R1+0x2b60], R18 ;  /* 0x002b601201007387 */ /* 0x0001e40000100a00 */
[----:B------:R-:W2:Y:S01]  /*4dbc0*/  LDL.LU.64 R16, [R1+0x2b0] ;  /* 0x0002b00001107983 */ /* 0x000ea20000300a00 */
[----:B0-----:R-:W2:Y:S04]  /*4dbd0*/  LDL.LU.64 R18, [R1+0x2b8] ;  /* 0x0002b80001127983 */ /* 0x001ea80000300a00 */
[----:B--2---:R-:W-:Y:S01]  /*4dbe0*/  STL.64 [R1+0x2b78], R18 ;  /* 0x002b781201007387 */ /* 0x004fe20000100a00 */
[----:B------:R0:W-:Y:S03]  /*4dbf0*/  STL.64 [R1+0x2b70], R16 ;  /* 0x002b701001007387 */ /* 0x0001e60000100a00 */
[----:B0-----:R-:W2:Y:S01]  /*4dc00*/  LDL.LU.64 R16, [R1+0x2a0] ;  /* 0x0002a00001107983 */ /* 0x001ea20000300a00 */
[----:B------:R-:W2:Y:S01]  /*4dc10*/  LDL.LU.64 R18, [R1+0x2a8] ;  /* 0x0002a80001127983 */ /* 0x000ea20000300a00 */
[----:B----4-:R-:W-:Y:S01]  /*4dc20*/  HMMA.16816.F32.BF16 R24, R8, R12, R24 ;  /* 0x0000000c0818723c */ /* 0x010fe20000041818 */
[----:B------:R-:W-:Y:S02]  /*4dc30*/  STL [R1+0x2a24], R29 ;  /* 0x002a241d01007387 */ /* 0x000fe40000100800 */
[----:B------:R-:W-:Y:S11]  /*4dc40*/  IMAD.MOV.U32 R21, RZ, RZ, R6 ;  /* 0x000000ffff157224 */ /* 0x000ff600078e0006 */
[----:B------:R-:W-:Y:S09]  /*4dc50*/  @!UPT UIADD3 URZ, URZ, URZ, URZ ;  /* 0x0000003f3f3ff290 */ /* 0x000ff2000fffe03f */
[----:B------:R0:W-:Y:S01]  /*4dc60*/  STL.64 [R1+0xa0], R24 ;  /* 0x0000a01801007387 */ /* 0x0001e20000100a00 */
[----:B------:R1:W-:Y:S02]  /*4dc70*/  STL [R1+0xa8], R26 ;  /* 0x0000a81a01007387 */ /* 0x0003e40000100800 */
[----:B------:R-:W-:Y:S01]  /*4dc80*/  IMAD.MOV.U32 R20, RZ, RZ, R27 ;  /* 0x000000ffff147224 */ /* 0x000fe200078e001b */
[----:B0-----:R-:W4:Y:S01]  /*4dc90*/  LDL.LU R24, [R1+0x290] ;  /* 0x0002900001187983 */ /* 0x001f220000300800 */
[----:B------:R-:W4:Y:S02]  /*4dca0*/  LDL.LU R25, [R1+0x294] ;  /* 0x0002940001197983 */ /* 0x000f240000300800 */
[----:B-1----:R-:W4:Y:S02]  /*4dcb0*/  LDL.LU R26, [R1+0x298] ;  /* 0x00029800011a7983 */ /* 0x002f240000300800 */
[----:B------:R-:W4:Y:S01]  /*4dcc0*/  LDL.LU R27, [R1+0x29c] ;  /* 0x00029c00011b7983 */ /* 0x000f220000300800 */
[----:B------:R0:W-:Y:S02]  /*4dcd0*/  STL [R1+0x2a28], R20 ;  /* 0x002a281401007387 */ /* 0x0001e40000100800 */
[----:B0-----:R-:W-:-:S02]  /*4dce0*/  IMAD.MOV.U32 R20, RZ, RZ, R7 ;  /* 0x000000ffff147224 */ /* 0x001fc400078e0007 */
[----:B------:R-:W-:Y:S01]  /*4dcf0*/  STL.64 [R1+0x2b48], R22 ;  /* 0x002b481601007387 */ /* 0x000fe20000100a00 */
[C---:B--2---:R-:W-:Y:S03]  /*4dd00*/  HMMA.16816.F32.BF16 R4, R8.reuse, R4, R16 ;  /* 0x000000040804723c */ /* 0x044fe60000041810 */
[----:B------:R-:W2:Y:S01]  /*4dd10*/  LDL.LU.64 R18, [R1+0x2b78] ;  /* 0x002b780001127983 */ /* 0x000ea20000300a00 */
[----:B------:R-:W2:Y:S11]  /*4dd20*/  LDL.LU.64 R16, [R1+0x2b70] ;  /* 0x002b700001107983 */ /* 0x000eb60000300a00 */
[----:B------:R-:W-:Y:S08]  /*4dd30*/  @!UPT UIADD3 URZ, URZ, URZ, URZ ;  /* 0x0000003f3f3ff290 */ /* 0x000ff0000fffe03f */
[----:B------:R0:W-:Y:S01]  /*4dd40*/  STL.64 [R1+0x2a0], R4 ;  /* 0x0002a00401007387 */ /* 0x0001e20000100a00 */
[----:B------:R2:W-:Y:S03]  /*4dd50*/  STL.64 [R1+0x2a8], R6 ;  /* 0x0002a80601007387 */ /* 0x0005e60000100a00 */
[----:B0-----:R-:W2:Y:S02]  /*4dd60*/  LDL.LU.64 R4, [R1+0x2b68] ;  /* 0x002b680001047983 */ /* 0x001ea40000300a00 */
[C---:B--2---:R-:W-:Y:S02]  /*4dd70*/  HMMA.16816.F32.BF16 R4, R8.reuse, R4, R16 ;  /* 0x000000040804723c */ /* 0x044fe40000041810 */
[----:B------:R-:W2:Y:S11]  /*4dd80*/  LDL.LU.64 R18, [R1+0x2b60] ;  /* 0x002b600001127983 */ /* 0x000eb60000300a00 */
[----:B------:R-:W-:Y:S11]  /*4dd90*/  @!UPT UIADD3 URZ, URZ, URZ, URZ ;  /* 0x0000003f3f3ff290 */ /* 0x000ff6000fffe03f */
[----:B------:R-:W-:Y:S02]  /*4dda0*/  IMAD.MOV.U32 R12, RZ, RZ, R7 ;  /* 0x000000ffff0c7224 */ /* 0x000fe400078e0007 */
[----:B------:R-:W-:Y:S02]  /*4ddb0*/  IMAD.MOV.U32 R17, RZ, RZ, R4 ;  /* 0x000000ffff117224 */ /* 0x000fe400078e0004 */
[----:B------:R-:W-:Y:S02]  /*4ddc0*/  IMAD.MOV.U32 R13, RZ, RZ, R6 ;  /* 0x000000ffff0d7224 */ /* 0x000fe400078e0006 */
[----:B------:R-:W-:Y:S01]  /*4ddd0*/  IMAD.MOV.U32 R16, RZ, RZ, R5 ;  /* 0x000000ffff107224 */ /* 0x000fe200078e0005 */
[----:B------:R-:W4:Y:S01]  /*4dde0*/  LDL.LU.64 R6, [R1+0x2b58] ;  /* 0x002b580001067983 */ /* 0x000f220000300a00 */
[----:B------:R-:W4:Y:S02]  /*4ddf0*/  LDL.LU.64 R4, [R1+0x2b50] ;  /* 0x002b500001047983 */ /* 0x000f240000300a00 */
[----:B------:R-:W-:Y:S02]  /*4de00*/  STL [R1+0x2a2c], R12 ;  /* 0x002a2c0c01007387 */ /* 0x000fe40000100800 */
[----:B------:R-:W-:Y:S01]  /*4de10*/  STL [R1+0x28d4], R17 ;  /* 0x0028d41101007387 */ /* 0x000fe20000100800 */
[----:B--2---:R0:W-:Y:S01]  /*4de20*/  STL.64 [R1+0x2ac8], R18 ;  /* 0x002ac81201007387 */ /* 0x0041e20000100a00 */
[----:B------:R-:W-:Y:S03]  /*4de30*/  STL [R1+0x2ac0], R16 ;  /* 0x002ac01001007387 */ /* 0x000fe60000100800 */
[----:B0-----:R-:W4:Y:S01]  /*4de40*/  LDL.LU.64 R18, [R1+0x98] ;  /* 0x0000980001127983 */ /* 0x001f220000300a00 */
[----:B------:R0:W-:Y:S02]  /*4de50*/  STL [R1+0x28d0], R13 ;  /* 0x0028d00d01007387 */ /* 0x0001e40000100800 */
[----:B------:R1:W-:Y:S01]  /*4de60*/  STL.64 [R1+0x2b30], R14 ;  /* 0x002b300e01007387 */ /* 0x0003e20000100a00 */
[----:B0-----:R-:W2:Y:S01]  /*4de70*/  LDL.LU.64 R12, [R1+0x2c0] ;  /* 0x0002c000010c7983 */ /* 0x001ea20000300a00 */
[----:B-1----:R-:W2:Y:S02]  /*4de80*/  LDL.LU.64 R14, [R1+0x2c8] ;  /* 0x0002c800010e7983 */ /* 0x002ea40000300a00 */
[----:B--2---:R-:W-:Y:S11]  /*4de90*/  HMMA.16816.F32.BF16 R20, R8, R20, R12 ;  /* 0x000000140814723c */ /* 0x004ff6000004180c */
[----:B------:R-:W-:Y:S11]  /*4dea0*/  @!UPT UIADD3 URZ, URZ, URZ, URZ ;  /* 0x0000003f3f3ff290 */ /* 0x000ff6000fffe03f */
[----:B------:R-:W-:Y:S02]  /*4deb0*/  @!UPT UIADD3 URZ, URZ, URZ, URZ ;  /* 0x0000003f3f3ff290 */ /* 0x000fe4000fffe03f */
[----:B------:R-:W-:Y:S02]  /*4dec0*/  IMAD.MOV.U32 R11, RZ, RZ, R20 ;  /* 0x000000ffff0b7224 */ /* 0x000fe400078e0014 */
[----:B------:R-:W-:Y:S01]  /*4ded0*/  IMAD.MOV.U32 R10, RZ, RZ, R21 ;  /* 0x000000ffff0a7224 */ /* 0x000fe200078e0015 */
[----:B------:R-:W2:Y:S01]  /*4dee0*/  LDL.LU R20, [R1+0x280] ;  /* 0x0002800001147983 */ /* 0x000ea20000300800 */
[----:B------:R-:W-:Y:S02]  /*4def0*/  IMAD.MOV.U32 R9, RZ, RZ, R22 ;  /* 0x000000ffff097224 */ /* 0x000fe400078e0016 */
[----:B------:R-:W2:Y:S02]  /*4df00*/  LDL.LU R21, [R1+0x284] ;  /* 0x0002840001157983 */ /* 0x000ea40000300800 */
[----:B------:R-:W-:Y:S01]  /*4df10*/  IMAD.MOV.U32 R8, RZ, RZ, R23 ;  /* 0x000000ffff087224 */ /* 0x000fe200078e0017 */
[----:B------:R-:W2:Y:S01]  /*4df20*/  LDL.LU R22, [R1+0x288] ;  /* 0x0002880001167983 */ /* 0x000ea20000300800 */
[----:B------:R-:W2:Y:S02]  /*4df30*/  LDL.LU R23, [R1+0x28c] ;  /* 0x00028c0001177983 */ /* 0x000ea40000300800 */
[----:B------:R-:W2:Y:S02]  /*4df40*/  LDL.LU.64 R14, [R1+0x68] ;  /* 0x00006800010e7983 */ /* 0x000ea40000300a00 */
[----:B--2---:R0:W-:Y:S04]  /*4df50*/  STL.64 [R1+0x2b38], R14 ;  /* 0x002b380e01007387 */ /* 0x0041e80000100a00 */
[----:B0-----:R-:W2:Y:S04]  /*4df60*/  LDL.LU.64 R14, [R1+0x78] ;  /* 0x00007800010e7983 */ /* 0x001ea80000300a00 */
[----:B--2---:R0:W-:Y:S04]  /*4df70*/  STL.64 [R1+0x2b40], R14 ;  /* 0x002b400e01007387 */ /* 0x0041e80000100a00 */
[----:B0-----:R-:W2:Y:S01]  /*4df80*/  LDL.LU.64 R14, [R1+0x88] ;  /* 0x00008800010e7983 */ /* 0x001ea20000300a00 */
[----:B------:R-:W-:Y:S02]  /*4df90*/  STL [R1+0x28cc], R10 ;  /* 0x0028cc0a01007387 */ /* 0x000fe40000100800 */
[----:B------:R-:W-:Y:S02]  /*4dfa0*/  STL [R1+0x28c8], R11 ;  /* 0x0028c80b01007387 */ /* 0x000fe40000100800 */
[----:B------:R4:W-:Y:S02]  /*4dfb0*/  STL.64 [R1+0x2a88], R8 ;  /* 0x002a880801007387 */ /* 0x0009e40000100a00 */
[----:B----4-:R-:W-:Y:S11]  /*4dfc0*/  HMMA.16816.F32.BF16 R8, R4, R18, R24 ;  /* 0x000000120408723c */ /* 0x010ff60000041818 */
[----:B------:R-:W-:Y:S11]  /*4dfd0*/  @!UPT UIADD3 URZ, URZ, URZ, URZ ;  /* 0x0000003f3f3ff290 */ /* 0x000ff6000fffe03f */
[----:B------:R-:W-:Y:S01]  /*4dfe0*/  @!UPT UIADD3 URZ, URZ, URZ, URZ ;  /* 0x0000003f3f3ff290 */ /* 0x000fe2000fffe03f */
[----:B------:R0:W-:Y:S01]  /*4dff0*/  STL.64 [R1+0x290], R8 ;  /* 0x0002900801007387 */ /* 0x0001e20000100a00 */
[----:B------:R1:W-:Y:S03]  /*4e000*/  STL.64 [R1+0x298], R10 ;  /* 0x0002980a01007387 */ /* 0x0003e60000100a00 */
[----:B0-----:R-:W4:Y:S01]  /*4e010*/  LDL.LU R8, [R1+0x220] ;  /* 0x0002200001087983 */ /* 0x001f220000300800 */
[----:B------:R-:W4:Y:S02]  /*4e020*/  LDL.LU R9, [R1+0x224] ;  /* 0x0002240001097983 */ /* 0x000f240000300800 */
[----:B-1----:R-:W2:Y:S02]  /*4e030*/  LDL.LU R10, [R1+0x228] ;  /* 0x00022800010a7983 */ /* 0x002ea40000300800 */
[----:B------:R-:W2:Y:S02]  /*4e040*/  LDL.LU R11, [R1+0x22c] ;  /* 0x00022c00010b7983 */ /* 0x000ea40000300800 */
[----:B--2---:R0:W-:Y:S01]  /*4e050*/  STL.64 [R1+0x2b10], R10 ;  /* 0x002b100a01007387 */ /* 0x0041e20000100a00 */
[----:B----4-:R-:W-:Y:S03]  /*4e060*/  STL.64 [R1+0x2b08], R8 ;  /* 0x002b080801007387 */ /* 0x010fe60000100a00 */
[----:B0-----:R-:W2:Y:S01]  /*4e070*/  LDL.LU.64 R10, [R1+0x48] ;  /* 0x00004800010a7983 */ /* 0x001ea20000300a00 */
[----:B------:R-:W-:-:S02]  /*4e080*/  IMAD.MOV.U32 R26, RZ, RZ, R18 ;  /* 0x000000ffff1a7224 */ /* 0x000fc400078e0012 */
[----:B------:R-:W-:Y:S01]  /*4e090*/  IMAD.MOV.U32 R27, RZ, RZ, R19 ;  /* 0x000000ffff1b7224 */ /* 0x000fe200078e0013 */
[C---:B------:R-:W-:Y:S01]  /*4e0a0*/  HMMA.16816.F32.BF16 R20, R4.reuse, R14, R20 ;  /* 0x0000000e0414723c */ /* 0x040fe20000041814 */
[----:B--2---:R0:W-:Y:S04]  /*4e0b0*/  STL.64 [R1+0x2b28], R10 ;  /* 0x002b280a01007387 */ /* 0x0041e80000100a00 */
[----:B0-----:R-:W2:Y:S01]  /*4e0c0*/  LDL.LU.64 R10, [R1+0x58] ;  /* 0x00005800010a7983 */ /* 0x001ea20000300a00 */
[----:B------:R-:W4:Y:S02]  /*4e0d0*/  LDL.LU.64 R18, [R1+0x28] ;  /* 0x0000280001127983 */ /* 0x000f240000300a00 */
[----:B------:R-:W-:Y:S01]  /*4e0e0*/  IMAD.MOV.U32 R29, RZ, RZ, R15 ;  /* 0x000000ffff1d7224 */ /* 0x000fe200078e000f */
[----:B----4-:R0:W-:Y:S01]  /*4e0f0*/  STL.64 [R1+0x2b18], R18 ;  /* 0x002b181201007387 */ /* 0x0101e20000100a00 */
[----:B------:R-:W4:Y:S02]  /*4e100*/  LDL.LU R16, [R1+0x240] ;  /* 0x0002400001107983 */ /* 0x000f240000300800 */
[----:B------:R-:W4:Y:S01]  /*4e110*/  LDL.LU R17, [R1+0x244] ;  /* 0x0002440001117983 */ /* 0x000f220000300800 */
[----:B0-----:R-:W4:Y:S01]  /*4e120*/  LDL.LU R18, [R1+0x248] ;  /* 0x0002480001127983 */ /* 0x001f220000300800 */
[----:B------:R-:W4:Y:S02]  /*4e130*/  LDL.LU R19, [R1+0x24c] ;  /* 0x00024c0001137983 */ /* 0x000f240000300800 */
[----:B------:R-:W-:Y:S02]  /*4e140*/  STL [R1+0x2a34], R27 ;  /* 0x002a341b01007387 */ /* 0x000fe40000100800 */
[----:B------:R0:W-:Y:S01]  /*4e150*/  STL [R1+0x2a30], R26 ;  /* 0x002a301a01007387 */ /* 0x0001e20000100800 */
[----:B------:R-:W2:Y:S01]  /*4e160*/  LDL.LU R24, [R1+0x270] ;  /* 0x0002700001187983 */ /* 0x000ea20000300800 */
[----:B------:R-:W2:Y:S03]  /*4e170*/  LDL.LU R25, [R1+0x274] ;  /* 0x0002740001197983 */ /* 0x000ea60000300800 */
[----:B0-----:R-:W2:Y:S01]  /*4e180*/  LDL.LU R26, [R1+0x278] ;  /* 0x00027800011a7983 */ /* 0x001ea20000300800 */
[----:B------:R-:W2:Y:S02]  /*4e190*/  LDL.LU R27, [R1+0x27c] ;  /* 0x00027c00011b7983 */ /* 0x000ea40000300800 */
[----:B------:R0:W-:Y:S02]  /*4e1a0*/  STL.64 [R1+0x280], R20 ;  /* 0x0002801401007387 */ /* 0x0001e40000100a00 */
[----:B------:R1:W-:Y:S02]  /*4e1b0*/  STL.64 [R1+0x288], R22 ;  /* 0x0002881601007387 */ /* 0x0003e40000100a00 */
[----:B0-----:R-:W-:Y:S01]  /*4e1c0*/  IMAD.MOV.U32 R20, RZ, RZ, R14 ;  /* 0x000000ffff147224 */ /* 0x001fe200078e000e */
[----:B-1----:R-:W2:Y:S01]  /*4e1d0*/  LDL.LU.64 R22, [R1+0x2b48] ;  /* 0x002b480001167983 */ /* 0x002ea20000300a00 */
[----:B------:R-:W2:Y:S02]  /*4e1e0*/  LDL.LU.64 R14, [R1+0x2b40] ;  /* 0x002b4000010e7983 */ /* 0x000ea40000300a00 */
[----:B------:R-:W-:Y:S01]  /*4e1f0*/  STL [R1+0x2a40], R29 ;  /* 0x002a401d01007387 */ /* 0x000fe20000100800 */
[----:B------:R-:W-:Y:S01]  /*4e200*/  STL [R1+0x2a3c], R20 ;  /* 0x002a3c1401007387 */ /* 0x000fe20000100800 */
[C---:B--2---:R-:W-:Y:S11]  /*4e210*/  HMMA.16816.F32.BF16 R24, R4.reuse, R14, R24 ;  /* 0x0000000e0418723c */ /* 0x044ff60000041818 */
[----:B------:R-:W-:Y:S11]  /*4e220*/  @!UPT UIADD3 URZ, URZ, URZ, URZ ;  /* 0x0000003f3f3ff290 */ /* 0x000ff6000fffe03f */
[----:B------:R-:W-:Y:S01]  /*4e230*/  @!UPT UIADD3 URZ, URZ, URZ, URZ ;  /* 0x0000003f3f3ff290 */ /* 0x000fe2000fffe03f */
[----:B------:R0:W-:Y:S01]  /*4e240*/  STL.64 [R1+0x270], R24 ;  /* 0x0002701801007387 */ /* 0x0001e20000100a00 */
[----:B------:R-:W-:Y:S02]  /*4e250*/  STL.64 [R1+0x278], R26 ;  /* 0x0002781a01007387 */ /* 0x000fe40000100a00 */
[----:B0-----:R-:W-:Y:S02]  /*4e260*/  IMAD.MOV.U32 R24, RZ, RZ, R15 ;  /* 0x000000ffff187224 */ /* 0x001fe400078e000f */
[----:B------:R-:W-:Y:S02]  /*4e270*/  IMAD.MOV.U32 R25, RZ, RZ, R14 ;  /* 0x000000ffff197224 */ /* 0x000fe400078e000e */
[----:B------:R-:W2:Y:S01]  /*4e280*/  LDL.LU.64 R14, [R1+0x2b38] ;  /* 0x002b3800010e7983 */ /* 0x000ea20000300a00 */
[----:B------:R0:W-:Y:S02]  /*4e290*/  STL [R1+0x2a44], R24 ;  /* 0x002a441801007387 */ /* 0x0001e40000100800 */
[----:B------:R1:W-:Y:S01]  /*4e2a0*/  STL [R1+0x2a38], R25 ;  /* 0x002a381901007387 */ /* 0x0003e20000100800 */
[----:B0-----:R-:W2:Y:S01]  /*4e2b0*/  LDL.LU R24, [R1+0x260] ;  /* 0x0002600001187983 */ /* 0x001ea20000300800 */
[----:B-1----:R-:W2:Y:S02]  /*4e2c0*/  LDL.LU R25, [R1+0x264] ;  /* 0x0002640001197983 */ /* 0x002ea40000300800 */
[----:B------:R-:W2:Y:S02]  /*4e2d0*/  LDL.LU R26, [R1+0x268] ;  /* 0x00026800011a7983 */ /* 0x000ea40000300800 */
[----:B------:R-:W2:Y:S02]  /*4e2e0*/  LDL.LU R27, [R1+0x26c] ;  /* 0x00026c00011b7983 */ /* 0x000ea40000300800 */
[C---:B--2---:R-:W-:Y:S01]  /*4e2f0*/  HMMA.16816.F32.BF16 R24, R4.reuse, R14, R24 ;  /* 0x0000000e0418723c */ /* 0x044fe20000041818 */
[----:B------:R-:W-:Y:S11]  /*4e300*/  IMAD.MOV.U32 R12, RZ, RZ, R15 ;  /* 0x000000ffff0c7224 */ /* 0x000ff600078e000f */
[----:B------:R-:W-:Y:S11]  /*4e310*/  @!UPT UIADD3 URZ, URZ, URZ, URZ ;  /* 0x0000003f3f3ff290 */ /* 0x000ff6000fffe03f */
[----:B------:R-:W-:Y:S01]  /*4e320*/  STL.64 [R1+0x260], R24 ;  /* 0x0002601801007387 */ /* 0x000fe20000100a00 */
[----:B------:R0:W-:Y:S02]  /*4e330*/  STL.64 [R1+0x268], R26 ;  /* 0x0002681a01007387 */ /* 0x0001e40000100a00 */
[----:B0-----:R-:W-:Y:S02]  /*4e340*/  IMAD.MOV.U32 R26, RZ, RZ, R14 ;  /* 0x000000ffff1a7224 */ /* 0x001fe400078e000e */
[----:B------:R-:W2:Y:S01]  /*4e350*/  LDL.LU.64 R14, [R1+0x2b30] ;  /* 0x002b3000010e7983 */ /* 0x000ea20000300a00 */
[----:B------:R-:W-:Y:S02]  /*4e360*/  STL [R1+0x2a4c], R12 ;  /* 0x002a4c0c01007387 */ /* 0x000fe40000100800 */
[----:B------:R0:W-:Y:S02]  /*4e370*/  STL [R1+0x2a48], R26 ;  /* 0x002a481a01007387 */ /* 0x0001e40000100800 */
[----:B------:R-:W2:Y:S01]  /*4e380*/  LDL.LU R24, [R1+0x250] ;  /* 0x0002500001187983 */ /* 0x000ea20000300800 */
[----:B------:R-:W2:Y:S04]  /*4e390*/  LDL.LU R25, [R1+0x254] ;  /* 0x0002540001197983 */ /* 0x000ea80000300800 */
[----:B0-----:R-:W2:Y:S01]  /*4e3a0*/  LDL.LU R26, [R1+0x258] ;  /* 0x00025800011a7983 */ /* 0x001ea20000300800 */
[----:B------:R-:W2:Y:S02]  /*4e3b0*/  LDL.LU R27, [R1+0x25c] ;  /* 0x00025c00011b7983 */ /* 0x000ea40000300800 */
[----:B--2---:R-:W-:Y:S11]  /*4e3c0*/  HMMA.16816.F32.BF16 R24, R4, R10, R24 ;  /* 0x0000000a0418723c */ /* 0x004ff60000041818 */
[----:B------:R-:W-:Y:S11]  /*4e3d0*/  @!UPT UIADD3 URZ, URZ, URZ, URZ ;  /* 0x0000003f3f3ff290 */ /* 0x000ff6000fffe03f */
[----:B------:R-:W-:Y:S01]  /*4e3e0*/  @!UPT UIADD3 URZ, URZ, URZ, URZ ;  /* 0x0000003f3f3ff290 */ /* 0x000fe2000fffe03f */
[----:B------:R0:W-:Y:S01]  /*4e3f0*/  STL.64 [R1+0x250], R24 ;  /* 0x0002501801007387 */ /* 0x0001e20000100a00 */
[----:B------:R1:W-:Y:S02]  /*4e400*/  STL.64 [R1+0x258], R26 ;  /* 0x0002581a01007387 */ /* 0x0003e40000100a00 */
[----:B0-----:R-:W-:Y:S02]  /*4e410*/  IMAD.MOV.U32 R25, RZ, RZ, R10 ;  /* 0x000000ffff197224 */ /* 0x001fe400078e000a */
[----:B-1----:R-:W-:Y:S02]  /*4e420*/  IMAD.MOV.U32 R27, RZ, RZ, R11 ;  /* 0x000000ffff1b7224 */ /* 0x002fe400078e000b */
[----:B------:R-:W4:Y:S03]  /*4e430*/  LDL.LU.64 R10, [R1+0x2b28] ;  /* 0x002b2800010a7983 */ /* 0x000f260000300a00 */
[----:B------:R-:W-:Y:S02]  /*4e440*/  STL [R1+0x2a54], R27 ;  /* 0x002a541b01007387 */ /* 0x000fe40000100800 */
[----:B------:R0:W-:Y:S02]  /*4e450*/  STL [R1+0x2a50], R25 ;  /* 0x002a501901007387 */ /* 0x0001e40000100800 */
[----:B------:R-:W-:-:S02]  /*4e460*/  IMAD.MOV.U32 R24, RZ, RZ, R14 ;  /* 0x000000ffff187224 */ /* 0x000fc400078e000e */
[----:B------:R-:W2:Y:S01]  /*4e470*/  LDL.LU R14, [R1+0x2b24] ;  /* 0x002b2400010e7983 */ /* 0x000ea20000300800 */
[----:B0-----:R-:W-:-:S03]  /*4e480*/  IMAD.MOV.U32 R25, RZ, RZ, R15 ;  /* 0x000000ffff197224 */ /* 0x001fc600078e000f */
[----:B------:R-:W2:Y:S01]  /*4e490*/  LDL.LU R15, [R1+0x2b20] ;  /* 0x002b2000010f7983 */ /* 0x000ea20000300800 */
[----:B----4-:R-:W-:Y:S01]  /*4e4a0*/  HMMA.16816.F32.BF16 R16, R4, R10, R16 ;  /* 0x0000000a0410723c */ /* 0x010fe20000041810 */
[----:B------:R-:W-:Y:S02]  /*4e4b0*/  IMAD.MOV.U32 R20, RZ, RZ, R11 ;  /* 0x000000ffff147224 */ /* 0x000fe400078e000b */
[----:B------:R-:W-:Y:S11]  /*4e4c0*/  IMAD.MOV.U32 R29, RZ, RZ, R10 ;  /* 0x000000ffff1d7224 */ /* 0x000ff600078e000a */
[----:B------:R-:W-:Y:S09]  /*4e4d0*/  @!UPT UIADD3 URZ, URZ, URZ, URZ ;  /* 0x0000003f3f3ff290 */ /* 0x000ff2000fffe03f */
[----:B------:R-:W-:Y:S01]  /*4e4e0*/  STL.64 [R1+0x240], R16 ;  /* 0x0002401001007387 */ /* 0x000fe20000100a00 */
[----:B------:R0:W-:Y:S03]  /*4e4f0*/  STL.64 [R1+0x248], R18 ;  /* 0x0002481201007387 */ /* 0x0001e60000100a00 */
[----:B0-----:R-:W4:Y:S01]  /*4e500*/  LDL.LU.64 R18, [R1+0x2b18] ;  /* 0x002b180001127983 */ /* 0x001f220000300a00 */
[----:B------:R-:W4:Y:S02]  /*4e510*/  LDL.LU.64 R10, [R1+0x2b10] ;  /* 0x002b1000010a7983 */ /* 0x000f240000300a00 */
[----:B------:R-:W4:Y:S02]  /*4e520*/  LDL.LU.64 R8, [R1+0x2b08] ;  /* 0x002b080001087983 */ /* 0x000f240000300a00 */
[----:B------:R-:W-:Y:S01]  /*4e530*/  STL [R1+0x2a5c], R20 ;  /* 0x002a5c1401007387 */ /* 0x000fe20000100800 */
[----:B------:R0:W-:Y:S04]  /*4e540*/  STL.64 [R1+0x2ae0], R22 ;  /* 0x002ae01601007387 */ /* 0x0001e80000100a00 */
[----:B0-----:R-:W2:Y:S01]  /*4e550*/  LDL.LU.64 R22, [R1+0x38] ;  /* 0x0000380001167983 */ /* 0x001ea20000300a00 */
[----:B---3--:R-:W-:-:S02]  /*4e560*/  IMAD.MOV.U32 R26, RZ, RZ, R2 ;  /* 0x000000ffff1a7224 */ /* 0x008fc400078e0002 */
[----:B------:R-:W-:Y:S02]  /*4e570*/  IMAD.MOV.U32 R27, RZ, RZ, R0 ;  /* 0x000000ffff1b7224 */ /* 0x000fe400078e0000 */
[----:B------:R-:W-:Y:S05]  /*4e580*/  STL [R1+0x2a58], R29 ;  /* 0x002a581d01007387 */ /* 0x000fea0000100800 */
[C---:B--2---:R-:W-:Y:S11]  /*4e590*/  HMMA.16816.F32.BF16 R24, R4.reuse, R22, R24 ;  /* 0x000000160418723c */ /* 0x044ff60000041818 */
[----:B------:R-:W-:Y:S11]  /*4e5a0*/  @!UPT UIADD3 URZ, URZ, URZ, URZ ;  /* 0x0000003f3f3ff290 */ /* 0x000ff6000fffe03f */
[----:B------:R-:W-:Y:S01]  /*4e5b0*/  @!UPT UIADD3 URZ, URZ, URZ, URZ ;  /* 0x0000003f3f3ff290 */ /* 0x000fe2000fffe03f */
[----:B------:R0:W-:Y:S01]  /*4e5c0*/  STL.64 [R1+0x230], R24 ;  /* 0x0002301801007387 */ /* 0x0001e20000100a00 */
[----:B------:R1:W-:Y:S02]  /*4e5d0*/  STL.64 [R1+0x238], R26 ;  /* 0x0002381a01007387 */ /* 0x0003e40000100a00 */
[----:B0-----:R-:W-:Y:S02]  /*4e5e0*/  IMAD.MOV.U32 R24, RZ, RZ, R23 ;  /* 0x000000ffff187224 */ /* 0x001fe400078e0017 */
[----:B-1----:R-:W-:Y:S02]  /*4e5f0*/  IMAD.MOV.U32 R26, RZ, RZ, R22 ;  /* 0x000000ffff1a7224 */ /* 0x002fe400078e0016 */
[----:B------:R-:W2:Y:S01]  /*4e600*/  LDL.LU.64 R22, [R1+0x8] ;  /* 0x0000080001167983 */ /* 0x000ea20000300a00 */
[C---:B----4-:R-:W-:Y:S01]  /*4e610*/  HMMA.16816.F32.BF16 R8, R4.reuse, R18, R8 ;  /* 0x000000120408723c */ /* 0x050fe20000041808 */
[----:B------:R-:W-:Y:S02]  /*4e620*/  IMAD.MOV.U32 R25, RZ, RZ, R18 ;  /* 0x000000ffff197224 */ /* 0x000fe400078e0012 */
[----:B------:R-:W-:Y:S11]  /*4e630*/  IMAD.MOV.U32 R12, RZ, RZ, R19 ;  /* 0x000000ffff0c7224 */ /* 0x000ff600078e0013 */
[----:B------:R-:W-:Y:S10]  /*4e640*/  @!UPT UIADD3 URZ, URZ, URZ, URZ ;  /* 0x0000003f3f3ff290 */ /* 0x000ff4000fffe03f */
[----:B------:R-:W-:Y:S02]  /*4e650*/  IMAD.MOV.U32 R2, RZ, RZ, R10 ;  /* 0x000000ffff027224 */ /* 0x000fe400078e000a */
[----:B------:R-:W-:Y:S01]  /*4e660*/  IMAD.MOV.U32 R0, RZ, RZ, R11 ;  /* 0x000000ffff007224 */ /* 0x000fe200078e000b */
[----:B--2---:R-:W-:Y:S01]  /*4e670*/  STL.64 [R1+0x2af8], R22 ;  /* 0x002af81601007387 */ /* 0x004fe20000100a00 */
[----:B------:R-:W-:Y:S02]  /*4e680*/  STL [R1+0x2a60], R26 ;  /* 0x002a601a01007387 */ /* 0x000fe40000100800 */
[----:B------:R-:W-:Y:S02]  /*4e690*/  STL.64 [R1+0x220], R8 ;  /* 0x0002200801007387 */ /* 0x000fe40000100a00 */
[----:B------:R0:W-:Y:S02]  /*4e6a0*/  STL.64 [R1+0x2b00], R24 ;  /* 0x002b001801007387 */ /* 0x0001e40000100a00 */
[----:B0-----:R-:W2:Y:S01]  /*4e6b0*/  LDL.LU R24, [R1+0x210] ;  /* 0x0002100001187983 */ /* 0x001ea20000300800 */
[----:B------:R-:W2:Y:S02]  /*4e6c0*/  LDL.LU R25, [R1+0x214] ;  /* 0x0002140001197983 */ /* 0x000ea40000300800 */
[----:B------:R-:W2:Y:S02]  /*4e6d0*/  LDL.LU R26, [R1+0x218] ;  /* 0x00021800011a7983 */ /* 0x000ea40000300800 */
[----:B------:R-:W2:Y:S01]  /*4e6e0*/  LDL.LU R27, [R1+0x21c] ;  /* 0x00021c00011b7983 */ /* 0x000ea20000300800 */
[----:B------:R-:W2:Y:S01]  /*4e6f0*/  LDL.LU.64 R22, [R1+0x18] ;  /* 0x0000180001167983 */ /* 0x000ea20000300a00 */
[----:B------:R-:W-:Y:S02]  /*4e700*/  STL.64 [R1+0x2ab8], R14 ;  /* 0x002ab80e01007387 */ /* 0x000fe40000100a00 */
[----:B------:R0:W-:Y:S02]  /*4e710*/  STL [R1+0x2ab0], R12 ;  /* 0x002ab00c01007387 */ /* 0x0001e40000100800 */
[----:B------:R-:W3:Y:S01]  /*4e720*/  LDL.LU R8, [R1+0x1b0] ;  /* 0x0001b00001087983 */ /* 0x000ee20000300800 */
[----:B------:R-:W3:Y:S01]  /*4e730*/  LDL.LU R9, [R1+0x1b4] ;  /* 0x0001b40001097983 */ /* 0x000ee20000300800 */
[----:B------:R-:W4:Y:S02]  /*4e740*/  LDL.LU R10, [R1+0x1b8] ;  /* 0x0001b800010a7983 */ /* 0x000f240000300800 */
[----:B------:R-:W4:Y:S01]  /*4e750*/  LDL.LU R11, [R1+0x1bc] ;  /* 0x0001bc00010b7983 */ /* 0x000f220000300800 */
[----:B0-----:R-:W2:Y:S01]  /*4e760*/  LDL.LU R12, [R1+0x1e0] ;  /* 0x0001e000010c7983 */ /* 0x001ea20000300800 */
[----:B------:R-:W2:Y:S02]  /*4e770*/  LDL.LU R13, [R1+0x1e4] ;  /* 0x0001e400010d7983 */ /* 0x000ea40000300800 */
[----:B------:R-:W2:Y:S02]  /*4e780*/  LDL.LU R14, [R1+0x1e8] ;  /* 0x0001e800010e7983 */ /* 0x000ea40000300800 */
[----:B------:R-:W2:Y:S02]  /*4e790*/  LDL.LU R15, [R1+0x1ec] ;  /* 0x0001ec00010f7983 */ /* 0x000ea40000300800 */
[----:B--2---:R-:W-:Y:S01]  /*4e7a0*/  STL.64 [R1+0x2af0], R14 ;  /* 0x002af00e01007387 */ /* 0x004fe20000100a00 */
[----:B------:R0:W-:Y:S03]  /*4e7b0*/  STL.64 [R1+0x2ae8], R12 ;  /* 0x002ae80c01007387 */ /* 0x0001e60000100a00 */
        /* <DEDUP_REMOVED lines=8> */
[----:B----4-:R0:W-:Y:S01]  /*4e840*/  STL.64 [R1+0x2a98], R10 ;  /* 0x002a980a01007387 */ /* 0x0101e20000100a00 */
[----:B---3--:R1:W-:Y:S03]  /*4e850*/  STL.64 [R1+0x2a90], R8 ;  /* 0x002a900801007387 */ /* 0x0083e60000100a00 */
[----:B0-----:R-:W3:Y:S01]  /*4e860*/  LDL.LU.64 R10, [R1+0xc8] ;  /* 0x0000c800010a7983 */ /* 0x001ee20000300a00 */
[----:B------:R-:W-:Y:S01]  /*4e870*/  HMMA.16816.F32.BF16 R24, R4, R22, R24 ;  /* 0x000000160418723c */ /* 0x000fe20000041818 */
[----:B------:R-:W-:-:S02]  /*4e880*/  IMAD.MOV.U32 R29, RZ, RZ, R22 ;  /* 0x000000ffff1d7224 */ /* 0x000fc400078e0016 */
[----:B---3--:R0:W-:Y:S01]  /*4e890*/  STL.64 [R1+0x2aa8], R10 ;  /* 0x002aa80a01007387 */ /* 0x0081e20000100a00 */
[----:B-1----:R-:W3:Y:S02]  /*4e8a0*/  LDL.LU R8, [R1+0x1d0] ;  /* 0x0001d00001087983 */ /* 0x002ee40000300800 */
[----:B------:R-:W3:Y:S01]  /*4e8b0*/  LDL.LU R9, [R1+0x1d4] ;  /* 0x0001d40001097983 */ /* 0x000ee20000300800 */
[----:B0-----:R-:W3:Y:S01]  /*4e8c0*/  LDL.LU R10, [R1+0x1d8] ;  /* 0x0001d800010a7983 */ /* 0x001ee20000300800 */
[----:B------:R-:W3:Y:S02]  /*4e8d0*/  LDL.LU R11, [R1+0x1dc] ;  /* 0x0001dc00010b7983 */ /* 0x000ee40000300800 */
[----:B------:R-:W-:Y:S02]  /*4e8e0*/  STL [R1+0x2884], R0 ;  /* 0x0028840001007387 */ /* 0x000fe40000100800 */
[----:B------:R-:W-:Y:S11]  /*4e8f0*/  STL [R1+0x2880], R2 ;  /* 0x0028800201007387 */ /* 0x000ff60000100800 */
[----:B------:R0:W-:Y:S01]  /*4e900*/  STL.64 [R1+0x210], R24 ;  /* 0x0002101801007387 */ /* 0x0001e20000100a00 */
[----:B------:R1:W-:Y:S03]  /*4e910*/  STL.64 [R1+0x218], R26 ;  /* 0x0002181a01007387 */ /* 0x0003e60000100a00 */
[----:B0-----:R-:W4:Y:S01]  /*4e920*/  LDL.LU.64 R24, [R1+0x2b00] ;  /* 0x002b000001187983 */ /* 0x001f220000300a00 */
[----:B-1----:R-:W-:-:S02]  /*4e930*/  IMAD.MOV.U32 R27, RZ, RZ, R23 ;  /* 0x000000ffff1b7224 */ /* 0x002fc400078e0017 */
[----:B------:R-:W2:Y:S02]  /*4e940*/  LDL.LU.64 R22, [R1+0x2af8] ;  /* 0x002af80001167983 */ /* 0x000ea40000300a00 */
[----:B--2---:R-:W-:Y:S01]  /*4e950*/  HMMA.16816.F32.BF16 R12, R4, R22, R12 ;  /* 0x00000016040c723c */ /* 0x004fe2000004180c */
[----:B------:R-:W-:Y:S02]  /*4e960*/  IMAD.MOV.U32 R26, RZ, RZ, R22 ;  /* 0x000000ffff1a7224 */ /* 0x000fe400078e0016 */
[----:B------:R-:W-:Y:S11]  /*4e970*/  IMAD.MOV.U32 R20, RZ, RZ, R23 ;  /* 0x000000ffff147224 */ /* 0x000ff600078e0017 */
[----:B------:R-:W-:Y:S09]  /*4e980*/  @!UPT UIADD3 URZ, URZ, URZ, URZ ;  /* 0x0000003f3f3ff290 */ /* 0x000ff2000fffe03f */
[----:B------:R-:W-:Y:S01]  /*4e990*/  STL.64 [R1+0x200], R12 ;  /* 0x0002000c01007387 */ /* 0x000fe20000100a00 */
[----:B------:R0:W-:Y:S03]  /*4e9a0*/  STL.64 [R1+0x208], R14 ;  /* 0x0002080e01007387 */ /* 0x0001e60000100a00 */
[----:B0-----:R-:W2:Y:S01]  /*4e9b0*/  LDL.LU.64 R14, [R1+0x2af0] ;  /* 0x002af000010e7983 */ /* 0x001ea20000300a00 */
[----:B------:R-:W2:Y:S02]  /*4e9c0*/  LDL.LU.64 R12, [R1+0x2ae8] ;  /* 0x002ae800010c7983 */ /* 0x000ea40000300a00 */
[----:B------:R-:W2:Y:S02]  /*4e9d0*/  LDL.LU.64 R22, [R1+0x2ae0] ;  /* 0x002ae00001167983 */ /* 0x000ea40000300a00 */
[----:B------:R-:W-:Y:S01]  /*4e9e0*/  STL.64 [R1+0x2a70], R26 ;  /* 0x002a701a01007387 */ /* 0x000fe20000100a00 */
[----:B----4-:R0:W-:Y:S02]  /*4e9f0*/  STL.64 [R1+0x2a68], R24 ;  /* 0x002a681801007387 */ /* 0x0101e40000100a00 */
[----:B0-----:R-:W-:-:S02]  /*4ea00*/  IMAD.MOV.U32 R24, RZ, RZ, R3 ;  /* 0x000000ffff187224 */ /* 0x001fc400078e0003 */
[----:B------:R-:W-:Y:S01]  /*4ea10*/  IMAD.MOV.U32 R25, RZ, RZ, R28 ;  /* 0x000000ffff197224 */ /* 0x000fe200078e001c */
[----:B------:R-:W4:Y:S01]  /*4ea20*/  LDL.LU R3, [R1+0x2adc] ;  /* 0x002adc0001037983 */ /* 0x000f220000300800 */
[----:B------:R-:W3:Y:S02]  /*4ea30*/  LDL.LU R28, [R1+0x2ad8] ;  /* 0x002ad800011c7983 */ /* 0x000ee40000300800 */
[----:B--2---:R-:W-:Y:S02]  /*4ea40*/  IMAD.MOV.U32 R26, RZ, RZ, R22 ;  /* 0x000000ffff1a7224 */ /* 0x004fe400078e0016 */
[----:B------:R-:W-:Y:S01]  /*4ea50*/  IMAD.MOV.U32 R27, RZ, RZ, R23 ;  /* 0x000000ffff1b7224 */ /* 0x000fe200078e0017 */
[----:B------:R-:W2:Y:S01]  /*4ea60*/  LDL.LU R22, [R1+0x2ad4] ;  /* 0x002ad40001167983 */ /* 0x000ea20000300800 */
[----:B------:R-:W2:Y:S03]  /*4ea70*/  LDL.LU R23, [R1+0x2ad0] ;  /* 0x002ad00001177983 */ /* 0x000ea60000300800 */
[----:B------:R0:W-:Y:S01]  /*4ea80*/  STL.64 [R1+0x2a80], R26 ;  /* 0x002a801a01007387 */ /* 0x0001e20000100a00 */
[----:B------:R1:W-:Y:S03]  /*4ea90*/  STL.64 [R1+0x2a78], R24 ;  /* 0x002a781801007387 */ /* 0x0003e60000100a00 */
[----:B0-----:R-:W3:Y:S01]  /*4eaa0*/  LDL.LU.64 R26, [R1+0x198] ;  /* 0x00019800011a7983 */ /* 0x001ee20000300a00 */
[C---:B--2---:R-:W-:Y:S03]  /*4eab0*/  HMMA.16816.F32.BF16 R16, R4.reuse, R22, R16 ;  /* 0x000000160410723c */ /* 0x044fe60000041810 */
[----:B---3--:R-:W-:Y:S01]  /*4eac0*/  STL.64 [R1+0x2aa0], R26 ;  /* 0x002aa01a01007387 */ /* 0x008fe20000100a00 */
[----:B-1----:R-:W2:Y:S02]  /*4ead0*/  LDL.LU R24, [R1+0x1c0] ;  /* 0x0001c00001187983 */ /* 0x002ea40000300800 */
[----:B------:R-:W2:Y:S11]  /*4eae0*/  LDL.LU R25, [R1+0x1c4] ;  /* 0x0001c40001197983 */ /* 0x000eb60000300800 */
[----:B------:R-:W-:Y:S06]  /*4eaf0*/  @!UPT UIADD3 URZ, URZ, URZ, URZ ;  /* 0x0000003f3f3ff290 */ /* 0x000fec000fffe03f */
[----:B------:R-:W-:Y:S01]  /*4eb00*/  STL.64 [R1+0x330], R16 ;  /* 0x0003301001007387 */ /* 0x000fe20000100a00 */
[----:B------:R0:W-:Y:S03]  /*4eb10*/  STL.64 [R1+0x338], R18 ;  /* 0x0003381201007387 */ /* 0x0001e60000100a00 */
[----:B0-----:R-:W3:Y:S01]  /*4eb20*/  LDL.LU.64 R18, [R1+0x2ac8] ;  /* 0x002ac80001127983 */ /* 0x001ee20000300a00 */
[----:B------:R-:W-:Y:S02]  /*4eb30*/  IMAD.MOV.U32 R26, RZ, RZ, R28 ;  /* 0x000000ffff1a7224 */ /* 0x000fe400078e001c */
[----:B----4-:R-:W-:Y:S02]  /*4eb40*/  IMAD.MOV.U32 R27, RZ, RZ, R3 ;  /* 0x000000ffff1b7224 */ /* 0x010fe400078e0003 */
[----:B------:R-:W4:Y:S01]  /*4eb50*/  LDL.LU R16, [R1+0x2ac0] ;  /* 0x002ac00001107983 */ /* 0x000f220000300800 */
[C---:B---3--:R-:W-:Y:S11]  /*4eb60*/  HMMA.16816.F32.BF16 R12, R4.reuse, R18, R12 ;  /* 0x00000012040c723c */ /* 0x048ff6000004180c */
[----:B------:R-:W-:Y:S11]  /*4eb70*/  @!UPT UIADD3 URZ, URZ, URZ, URZ ;  /* 0x0000003f3f3ff290 */ /* 0x000ff6000fffe03f */
[----:B------:R-:W-:Y:S01]  /*4eb80*/  @!UPT UIADD3 URZ, URZ, URZ, URZ ;  /* 0x0000003f3f3ff290 */ /* 0x000fe2000fffe03f */
[----:B------:R0:W-:Y:S01]  /*4eb90*/  STL.64 [R1+0x320], R12 ;  /* 0x0003200c01007387 */ /* 0x0001e20000100a00 */
[----:B------:R-:W-:Y:S02]  /*4eba0*/  IMAD.MOV.U32 R28, RZ, RZ, R14 ;  /* 0x000000ffff1c7224 */ /* 0x000fe400078e000e */
[----:B------:R-:W-:Y:S02]  /*4ebb0*/  IMAD.MOV.U32 R3, RZ, RZ, R15 ;  /* 0x000000ffff037224 */ /* 0x000fe400078e000f */
[----:B------:R-:W3:Y:S04]  /*4ebc0*/  LDL.LU.64 R14, [R1+0x2ab8] ;  /* 0x002ab800010e7983 */ /* 0x000ee80000300a00 */
[----:B0-----:R-:W2:Y:S01]  /*4ebd0*/  LDL.LU R12, [R1+0x2ab0] ;  /* 0x002ab000010c7983 */ /* 0x001ea20000300800 */
[----:B------:R-:W-:Y:S02]  /*4ebe0*/  STL [R1+0x281c], R3 ;  /* 0x00281c0301007387 */ /* 0x000fe40000100800 */
[----:B------:R-:W-:Y:S01]  /*4ebf0*/  STL [R1+0x2818], R28 ;  /* 0x0028181c01007387 */ /* 0x000fe20000100800 */
[C---:B---3--:R-:W-:Y:S11]  /*4ec00*/  HMMA.16816.F32.BF16 R8, R4.reuse, R14, R8 ;  /* 0x0000000e0408723c */ /* 0x048ff60000041808 */
[----:B------:R-:W-:Y:S11]  /*4ec10*/  @!UPT UIADD3 URZ, URZ, URZ, URZ ;  /* 0x0000003f3f3ff290 */ /* 0x000ff6000fffe03f */
[----:B------:R-:W-:Y:S01]  /*4ec20*/  @!UPT UIADD3 URZ, URZ, URZ, URZ ;  /* 0x0000003f3f3ff290 */ /* 0x000fe2000fffe03f */
[----:B------:R-:W-:Y:S01]  /*4ec30*/  STL.64 [R1+0x310], R8 ;  /* 0x0003100801007387 */ /* 0x000fe20000100a00 */
[----:B------:R0:W-:Y:S03]  /*4ec40*/  STL.64 [R1+0x318], R10 ;  /* 0x0003180a01007387 */ /* 0x0001e60000100a00 */
[----:B0-----:R-:W2:Y:S02]  /*4ec50*/  LDL.LU.64 R10, [R1+0x2aa8] ;  /* 0x002aa800010a7983 */ /* 0x001ea40000300a00 */
[C---:B--2---:R-:W-:Y:S01]  /*4ec60*/  HMMA.16816.F32.BF16 R24, R4.reuse, R10, R24 ;  /* 0x0000000a0418723c */ /* 0x044fe20000041818 */
        /* <DEDUP_REMOVED lines=8> */
[----:B------:R-:W3:Y:S01]  /*4ecf0*/  LDL R21, [R1+0x69c] ;  /* 0x00069c0001157983 */ /* 0x000ee20000100800 */
[----:B------:R-:W-:Y:S01]  /*4ed00*/  STL.64 [R1+0x2920], R22 ;  /* 0x0029201601007387 */ /* 0x000fe20000100a00 */
[C---:B--2---:R-:W-:Y:S03]  /*4ed10*/  HMMA.16816.F32.BF16 R8, R4.reuse, R26, R8 ;  /* 0x0000001a0408723c */ /* 0x044fe60000041808 */
[----:B---3--:R-:W-:Y:S11]  /*4ed20*/  STL [R1+0x2918], R21 ;  /* 0x0029181501007387 */ /* 0x008ff60000100800 */
[----:B------:R-:W-:Y:S09]  /*4ed30*/  @!UPT UIADD3 URZ, URZ, URZ, URZ ;  /* 0x0000003f3f3ff290 */ /* 0x000ff2000fffe03f */
[----:B------:R0:W-:Y:S01]  /*4ed40*/  STL.64 [R1+0x2f0], R8 ;  /* 0x0002f00801007387 */ /* 0x0001e20000100a00 */
[----:B------:R1:W-:Y:S03]  /*4ed50*/  STL.64 [R1+0x2f8], R10 ;  /* 0x0002f80a01007387 */ /* 0x0003e60000100a00 */
[----:B0-----:R-:W2:Y:S01]  /*4ed60*/  LDL.LU.64 R8, [R1+0x2a88] ;  /* 0x002a880001087983 */ /* 0x001ea20000300a00 */
[----:B-1----:R-:W-:Y:S02]  /*4ed70*/  IMAD.MOV.U32 R10, RZ, RZ, R26 ;  /* 0x000000ffff0a7224 */ /* 0x002fe400078e001a */
[----:B------:R-:W-:Y:S02]  /*4ed80*/  IMAD.MOV.U32 R11, RZ, RZ, R27 ;  /* 0x000000ffff0b7224 */ /* 0x000fe400078e001b */
[----:B------:R-:W3:Y:S01]  /*4ed90*/  LDL.LU.64 R26, [R1+0x2a80] ;  /* 0x002a8000011a7983 */ /* 0x000ee20000300a00 */
[----:B------:R-:W3:Y:S02]  /*4eda0*/  LDL.LU.64 R24, [R1+0x2a78] ;  /* 0x002a780001187983 */ /* 0x000ee40000300a00 */
[----:B------:R0:W-:Y:S01]  /*4edb0*/  STL.64 [R1+0x28e0], R10 ;  /* 0x0028e00a01007387 */ /* 0x0001e20000100a00 */
[----:B--2---:R-:W-:Y:S01]  /*4edc0*/  STL.64 [R1+0x28d8], R8 ;  /* 0x0028d80801007387 */ /* 0x004fe20000100a00 */
[----:B0-----:R-:W3:Y:S02]  /*4edd0*/  LDL.LU.64 R10, [R1+0x1a8] ;  /* 0x0001a800010a7983 */ /* 0x001ee40000300a00 */
[----:B---3--:R-:W-:Y:S01]  /*4ede0*/  HMMA.16816.F32.BF16 R4, R4, R10, R24 ;  /* 0x0000000a0404723c */ /* 0x008fe20000041818 */
[----:B------:R-:W2:Y:S01]  /*4edf0*/  LDL.LU.64 R26, [R1+0x2a70] ;  /* 0x002a7000011a7983 */ /* 0x000ea20000300a00 */
[----:B------:R-:W3:Y:S02]  /*4ee00*/  LDL.LU.64 R24, [R1+0x2a68] ;  /* 0x002a680001187983 */ /* 0x000ee40000300a00 */
[----:B------:R-:W-:-:S02]  /*4ee10*/  IMAD.MOV.U32 R23, RZ, RZ, R20 ;  /* 0x000000ffff177224 */ /* 0x000fc400078e0014 */
[----:B------:R-:W-:Y:S11]  /*4ee20*/  IMAD.MOV.U32 R17, RZ, RZ, R10 ;  /* 0x000000ffff117224 */ /* 0x000ff600078e000a */
[----:B------:R-:W-:Y:S06]  /*4ee30*/  @!UPT UIADD3 URZ, URZ, URZ, URZ ;  /* 0x0000003f3f3ff290 */ /* 0x000fec000fffe03f */
[----:B------:R-:W-:Y:S01]  /*4ee40*/  STL.64 [R1+0x180], R4 ;  /* 0x0001800401007387 */ /* 0x000fe20000100a00 */
[----:B------:R-:W-:Y:S02]  /*4ee50*/  STL.64 [R1+0x188], R6 ;  /* 0x0001880601007387 */ /* 0x000fe40000100a00 */
[----:B--2---:R-:W-:Y:S02]  /*4ee60*/  IMAD.MOV.U32 R22, RZ, RZ, R26 ;  /* 0x000000ffff167224 */ /* 0x004fe400078e001a */
[----:B------:R-:W2:Y:S01]  /*4ee70*/  LDL.LU R26, [R1+0x2a60] ;  /* 0x002a6000011a7983 */ /* 0x000ea20000300800 */
[----:B------:R-:W2:Y:S02]  /*4ee80*/  LDL.LU R20, [R1+0x2a5c] ;  /* 0x002a5c0001147983 */ /* 0x000ea40000300800 */
[----:B------:R-:W-:Y:S02]  /*4ee90*/  STL.64 [R1+0x2938], R22 ;  /* 0x0029381601007387 */ /* 0x000fe40000100a00 */
[----:B------:R-:W-:Y:S01]  /*4eea0*/  STL.64 [R1+0x2910], R18 ;  /* 0x0029101201007387 */ /* 0x000fe20000100a00 */
[----:B----4-:R0:W-:Y:S04]  /*4eeb0*/  STL.64 [R1+0x2908], R16 ;  /* 0x0029081001007387 */ /* 0x0101e80000100a00 */
[----:B0-----:R-:W4:Y:S01]  /*4eec0*/  LDL.LU R16, [R1+0xd0] ;  /* 0x0000d00001107983 */ /* 0x001f220000300800 */
[----:B------:R-:W4:Y:S02]  /*4eed0*/  LDL.LU R17, [R1+0xd4] ;  /* 0x0000d40001117983 */ /* 0x000f240000300800 */
[----:B------:R-:W2:Y:S02]  /*4eee0*/  LDL.LU R18, [R1+0xd8] ;  /* 0x0000d80001127983 */ /* 0x000ea40000300800 */
[----:B------:R-:W2:Y:S02]  /*4eef0*/  LDL.LU R19, [R1+0xdc] ;  /* 0x0000dc0001137983 */ /* 0x000ea40000300800 */
[----:B------:R-:W-:-:S02]  /*4ef00*/  IMAD.MOV.U32 R22, RZ, RZ, R29 ;  /* 0x000000ffff167224 */ /* 0x000fc400078e001d */
[----:B------:R-:W-:Y:S01]  /*4ef10*/  IMAD.MOV.U32 R23, RZ, RZ, R27 ;  /* 0x000000ffff177224 */ /* 0x000fe200078e001b */
[----:B------:R-:W3:Y:S01]  /*4ef20*/  LDL.LU R29, [R1+0x2a58] ;  /* 0x002a5800011d7983 */ /* 0x000ee20000300800 */
[----:B------:R-:W3:Y:S03]  /*4ef30*/  LDL.LU R27, [R1+0x2a54] ;  /* 0x002a5400011b7983 */ /* 0x000ee60000300800 */
[----:B------:R-:W-:Y:S04]  /*4ef40*/  STL.64 [R1+0x2950], R22 ;  /* 0x0029501601007387 */ /* 0x000fe80000100a00 */
[----:B--2---:R-:W-:Y:S01]  /*4ef50*/  STL.64 [R1+0x2930], R18 ;  /* 0x0029301201007387 */ /* 0x004fe20000100a00 */
[----:B----4-:R0:W-:Y:S03]  /*4ef60*/  STL.64 [R1+0x2928], R16 ;  /* 0x0029281001007387 */ /* 0x0101e60000100a00 */
[----:B0-----:R-:W2:Y:S01]  /*4ef70*/  LDL.LU R16, [R1+0xe0] ;  /* 0x0000e00001107983 */ /* 0x001ea20000300800 */
[----:B------:R-:W2:Y:S02]  /*4ef80*/  LDL.LU R17, [R1+0xe4] ;  /* 0x0000e40001117983 */ /* 0x000ea40000300800 */
[----:B------:R-:W4:Y:S02]  /*4ef90*/  LDL.LU R18, [R1+0xe8] ;  /* 0x0000e80001127983 */ /* 0x000f240000300800 */
[----:B------:R-:W4:Y:S02]  /*4efa0*/  LDL.LU R19, [R1+0xec] ;  /* 0x0000ec0001137983 */ /* 0x000f240000300800 */
[----:B---3--:R-:W-:-:S02]  /*4efb0*/  IMAD.MOV.U32 R22, RZ, RZ, R25 ;  /* 0x000000ffff167224 */ /* 0x008fc400078e0019 */
[----:B------:R-:W-:Y:S01]  /*4efc0*/  IMAD.MOV.U32 R23, RZ, RZ, R12 ;  /* 0x000000ffff177224 */ /* 0x000fe200078e000c */
[----:B------:R-:W3:Y:S01]  /*4efd0*/  LDL.LU R25, [R1+0x2a50] ;  /* 0x002a500001197983 */ /* 0x000ee20000300800 */
[----:B------:R-:W3:Y:S03]  /*4efe0*/  LDL.LU R12, [R1+0x2a4c] ;  /* 0x002a4c00010c7983 */ /* 0x000ee60000300800 */
[----:B------:R-:W-:Y:S04]  /*4eff0*/  STL.64 [R1+0x2968], R22 ;  /* 0x0029681601007387 */ /* 0x000fe80000100a00 */
[----:B----4-:R-:W-:Y:S01]  /*4f000*/  STL.64 [R1+0x2948], R18 ;  /* 0x0029481201007387 */ /* 0x010fe20000100a00 */
[----:B--2---:R0:W-:Y:S03]  /*4f010*/  STL.64 [R1+0x2940], R16 ;  /* 0x0029401001007387 */ /* 0x0041e60000100a00 */
[----:B0-----:R-:W2:Y:S01]  /*4f020*/  LDL.LU R16, [R1+0xf0] ;  /* 0x0000f00001107983 */ /* 0x001ea20000300800 */
[----:B------:R-:W2:Y:S02]  /*4f030*/  LDL.LU R17, [R1+0xf4] ;  /* 0x0000f40001117983 */ /* 0x000ea40000300800 */
[----:B------:R-:W4:Y:S02]  /*4f040*/  LDL.LU R18, [R1+0xf8] ;  /* 0x0000f80001127983 */ /* 0x000f240000300800 */
[----:B------:R-:W4:Y:S02]  /*4f050*/  LDL.LU R19, [R1+0xfc] ;  /* 0x0000fc0001137983 */ /* 0x000f240000300800 */
[----:B------:R-:W-:-:S02]  /*4f060*/  IMAD.MOV.U32 R22, RZ, RZ, R26 ;  /* 0x000000ffff167224 */ /* 0x000fc400078e001a */
[----:B------:R-:W-:Y:S01]  /*4f070*/  IMAD.MOV.U32 R23, RZ, RZ, R24 ;  /* 0x000000ffff177224 */ /* 0x000fe200078e0018 */
[----:B------:R-:W3:Y:S01]  /*4f080*/  LDL.LU R26, [R1+0x2a48] ;  /* 0x002a4800011a7983 */ /* 0x000ee20000300800 */
[----:B------:R-:W3:Y:S03]  /*4f090*/  LDL.LU R24, [R1+0x2a44] ;  /* 0x002a440001187983 */ /* 0x000ee60000300800 */
[----:B------:R0:W-:Y:S02]  /*4f0a0*/  STL.64 [R1+0x2980], R22 ;  /* 0x0029801601007387 */ /* 0x0001e40000100a00 */
[----:B0-----:R-:W-:Y:S02]  /*4f0b0*/  IMAD.MOV.U32 R22, RZ, RZ, R29 ;  /* 0x000000ffff167224 */ /* 0x001fe400078e001d */
[----:B------:R-:W-:Y:S01]  /*4f0c0*/  IMAD.MOV.U32 R23, RZ, RZ, R20 ;  /* 0x000000ffff177224 */ /* 0x000fe200078e0014 */
[----:B----4-:R-:W-:Y:S01]  /*4f0d0*/  STL.64 [R1+0x2960], R18 ;  /* 0x0029601201007387 */ /* 0x010fe20000100a00 */
[----:B--2---:R0:W-:Y:S03]  /*4f0e0*/  STL.64 [R1+0x2958], R16 ;  /* 0x0029581001007387 */ /* 0x0041e60000100a00 */
[----:B0-----:R-:W2:Y:S01]  /*4f0f0*/  LDL.LU R16, [R1+0x100] ;  /* 0x0001000001107983 */ /* 0x001ea20000300800 */
[----:B------:R-:W2:Y:S02]  /*4f100*/  LDL.LU R17, [R1+0x104] ;  /* 0x0001040001117983 */ /* 0x000ea40000300800 */
[----:B------:R-:W4:Y:S02]  /*4f110*/  LDL.LU R18, [R1+0x108] ;  /* 0x0001080001127983 */ /* 0x000f240000300800 */
[----:B------:R-:W4:Y:S01]  /*4f120*/  LDL.LU R19, [R1+0x10c] ;  /* 0x00010c0001137983 */ /* 0x000f220000300800 */
[----:B------:R-:W2:Y:S01]  /*4f130*/  LDL.LU R29, [R1+0x2a40] ;  /* 0x002a4000011d7983 */ /* 0x000ea20000300800 */
[----:B------:R-:W2:Y:S02]  /*4f140*/  LDL.LU R20, [R1+0x2a3c] ;  /* 0x002a3c0001147983 */ /* 0x000ea40000300800 */
[----:B------:R3:W-:Y:S02]  /*4f150*/  STL.64 [R1+0x2998], R22 ;  /* 0x0029981601007387 */ /* 0x0007e40000100a00 */
[----:B------:R-:W-:-:S02]  /*4f160*/  IMAD.MOV.U32 R13, RZ, RZ, R11 ;  /* 0x000000ffff0d7224 */ /* 0x000fc400078e000b */
[----:B---3--:R-:W-:Y:S02]  /*4f170*/  IMAD.MOV.U32 R22, RZ, RZ, R25 ;  /* 0x000000ffff167224 */ /* 0x008fe400078e0019 */
[----:B------:R-:W-:Y:S01]  /*4f180*/  IMAD.MOV.U32 R23, RZ, RZ, R27 ;  /* 0x000000ffff177224 */ /* 0x000fe200078e001b */
[----:B----4-:R-:W-:Y:S01]  /*4f190*/  STL.64 [R1+0x2978], R18 ;  /* 0x0029781201007387 */ /* 0x010fe20000100a00 */
[----:B--2---:R0:W-:Y:S02]  /*4f1a0*/  STL.64 [R1+0x2970], R16 ;  /* 0x0029701001007387 */ /* 0x0041e40000100a00 */
[----:B------:R-:W-:Y:S02]  /*4f1b0*/  IMAD.MOV.U32 R10, RZ, RZ, R20 ;  /* 0x000000ffff0a7224 */ /* 0x000fe400078e0014 */
[----:B------:R-:W-:Y:S01]  /*4f1c0*/  IMAD.MOV.U32 R11, RZ, RZ, R29 ;  /* 0x000000ffff0b7224 */ /* 0x000fe200078e001d */
[----:B0-----:R-:W2:Y:S01]  /*4f1d0*/  LDL.LU R16, [R1+0x110] ;  /* 0x0001100001107983 */ /* 0x001ea20000300800 */
[----:B------:R-:W2:Y:S02]  /*4f1e0*/  LDL.LU R17, [R1+0x114] ;  /* 0x0001140001117983 */ /* 0x000ea40000300800 */
[----:B------:R-:W3:Y:S02]  /*4f1f0*/  LDL.LU R18, [R1+0x118] ;  /* 0x0001180001127983 */ /* 0x000ee40000300800 */
[----:B------:R-:W3:Y:S01]  /*4f200*/  LDL.LU R19, [R1+0x11c] ;  /* 0x00011c0001137983 */ /* 0x000ee20000300800 */
[----:B------:R-:W4:Y:S01]  /*4f210*/  LDL.LU R25, [R1+0x2a38] ;  /* 0x002a380001197983 */ /* 0x000f220000300800 */
[----:B------:R-:W2:Y:S02]  /*4f220*/  LDL.LU R27, [R1+0x2a34] ;  /* 0x002a3400011b7983 */ /* 0x000ea40000300800 */
[----:B------:R0:W-:Y:S02]  /*4f230*/  STL.64 [R1+0x29b0], R22 ;  /* 0x0029b01601007387 */ /* 0x0001e40000100a00 */
[----:B0-----:R-:W-:-:S02]  /*4f240*/  IMAD.MOV.U32 R22, RZ, RZ, R26 ;  /* 0x000000ffff167224 */ /* 0x001fc400078e001a */
[----:B------:R-:W-:Y:S01]  /*4f250*/  IMAD.MOV.U32 R23, RZ, RZ, R12 ;  /* 0x000000ffff177224 */ /* 0x000fe200078e000c */
[----:B------:R-:W3:Y:S01]  /*4f260*/  LDL.LU R26, [R1+0x2a30] ;  /* 0x002a3000011a7983 */ /* 0x000ee20000300800 */
[----:B------:R-:W4:Y:S02]  /*4f270*/  LDL.LU R12, [R1+0x2a2c] ;  /* 0x002a2c00010c7983 */ /* 0x000f240000300800 */
[----:B------:R-:W4:Y:S02]  /*4f280*/  LDL.LU R20, [R1+0x2a28] ;  /* 0x002a280001147983 */ /* 0x000f240000300800 */
[----:B------:R-:W4:Y:S01]  /*4f290*/  LDL.LU R29, [R1+0x2a24] ;  /* 0x002a2400011d7983 */ /* 0x000f220000300800 */
[----:B------:R2:W-:Y:S01]  /*4f2a0*/  STL.64 [R1+0x29e0], R10 ;  /* 0x0029e00a01007387 */ /* 0x0005e20000100a00 */
[----:B------:R-:W4:Y:S02]  /*4f2b0*/  LDL.LU R4, [R1+0x160] ;  /* 0x0001600001047983 */ /* 0x000f240000300800 */
[----:B------:R-:W4:Y:S02]  /*4f2c0*/  LDL.LU R5, [R1+0x164] ;  /* 0x0001640001057983 */ /* 0x000f240000300800 */
[----:B------:R-:W4:Y:S01]  /*4f2d0*/  LDL.LU R6, [R1+0x168] ;  /* 0x0001680001067983 */ /* 0x000f220000300800 */
[----:B------:R-:W4:Y:S01]  /*4f2e0*/  LDL.LU R7, [R1+0x16c] ;  /* 0x00016c0001077983 */ /* 0x000f220000300800 */
[----:B--2---:R-:W-:-:S02]  /*4f2f0*/  IMAD.MOV.U32 R11, RZ, RZ, R27 ;  /* 0x000000ffff0b7224 */ /* 0x004fc400078e001b */
[----:B---3--:R-:W-:Y:S01]  /*4f300*/  IMAD.MOV.U32 R10, RZ, RZ, R26 ;  /* 0x000000ffff0a7224 */ /* 0x008fe200078e001a */
[----:B----4-:R-:W-:Y:S01]  /*4f310*/  STL.64 [R1+0x29f0], R6 ;  /* 0x0029f00601007387 */ /* 0x010fe20000100a00 */
[----:B------:R0:W-:Y:S02]  /*4f320*/  STL.64 [R1+0x29e8], R4 ;  /* 0x0029e80401007387 */ /* 0x0001e40000100a00 */
[----:B------:R-:W2:Y:S02]  /*4f330*/  LDL.LU R26, [R1+0x2a20] ;  /* 0x002a2000011a7983 */ /* 0x000ea40000300800 */
[----:B------:R-:W3:Y:S01]  /*4f340*/  LDL.LU R27, [R1+0x2a1c] ;  /* 0x002a1c00011b7983 */ /* 0x000ee20000300800 */
[----:B0-----:R-:W4:Y:S01]  /*4f350*/  LDL.LU R4, [R1+0x170] ;  /* 0x0001700001047983 */ /* 0x001f220000300800 */
[----:B------:R-:W4:Y:S02]  /*4f360*/  LDL.LU R5, [R1+0x174] ;  /* 0x0001740001057983 */ /* 0x000f240000300800 */
[----:B------:R-:W4:Y:S02]  /*4f370*/  LDL.LU R6, [R1+0x178] ;  /* 0x0001780001067983 */ /* 0x000f240000300800 */
[----:B------:R-:W4:Y:S01]  /*4f380*/  LDL.LU R7, [R1+0x17c] ;  /* 0x00017c0001077983 */ /* 0x000f220000300800 */
[----:B------:R-:W-:Y:S01]  /*4f390*/  STL.64 [R1+0x29c8], R22 ;  /* 0x0029c81601007387 */ /* 0x000fe20000100a00 */
[----:B------:R-:W-:Y:S02]  /*4f3a0*/  STL.64 [R1+0x2990], R18 ;  /* 0x0029901201007387 */ /* 0x000fe40000100a00 */
[----:B------:R0:W-:Y:S02]  /*4f3b0*/  STL.64 [R1+0x2988], R16 ;  /* 0x0029881001007387 */ /* 0x0001e40000100a00 */
[----:B0-----:R-:W2:Y:S01]  /*4f3c0*/  LDL.LU R16, [R1+0x120] ;  /* 0x0001200001107983 */ /* 0x001ea20000300800 */
[----:B------:R-:W2:Y:S02]  /*4f3d0*/  LDL.LU R17, [R1+0x124] ;  /* 0x0001240001117983 */ /* 0x000ea40000300800 */
[----:B------:R-:W2:Y:S02]  /*4f3e0*/  LDL.LU R18, [R1+0x128] ;  /* 0x0001280001127983 */ /* 0x000ea40000300800 */
[----:B------:R-:W2:Y:S02]  /*4f3f0*/  LDL.LU R19, [R1+0x12c] ;  /* 0x00012c0001137983 */ /* 0x000ea40000300800 */
[----:B------:R-:W-:-:S02]  /*4f400*/  IMAD.MOV.U32 R22, RZ, RZ, R25 ;  /* 0x000000ffff167224 */ /* 0x000fc400078e0019 */
[----:B------:R-:W3:Y:S01]  /*4f410*/  LDL.LU R25, [R1+0x2a18] ;  /* 0x002a180001197983 */ /* 0x000ee20000300800 */
[----:B------:R-:W-:Y:S02]  /*4f420*/  IMAD.MOV.U32 R23, RZ, RZ, R24 ;  /* 0x000000ffff177224 */ /* 0x000fe400078e0018 */
[----:B------:R-:W3:Y:S01]  /*4f430*/  LDL.LU R24, [R1+0x2a14] ;  /* 0x002a140001187983 */ /* 0x000ee20000300800 */
[----:B--2---:R-:W-:Y:S01]  /*4f440*/  STL.64 [R1+0x29a8], R18 ;  /* 0x0029a81201007387 */ /* 0x004fe20000100a00 */
[----:B------:R0:W-:Y:S03]  /*4f450*/  STL.64 [R1+0x29a0], R16 ;  /* 0x0029a01001007387 */ /* 0x0001e60000100a00 */
[----:B0-----:R-:W2:Y:S01]  /*4f460*/  LDL.LU R16, [R1+0x130] ;  /* 0x0001300001107983 */ /* 0x001ea20000300800 */
[----:B------:R-:W-:Y:S02]  /*4f470*/  IMAD.MOV.U32 R18, RZ, RZ, R26 ;  /* 0x000000ffff127224 */ /* 0x000fe400078e001a */
[----:B---3--:R-:W-:-:S02]  /*4f480*/  IMAD.MOV.U32 R19, RZ, RZ, R25 ;  /* 0x000000ffff137224 */ /* 0x008fc400078e0019 */
[----:B------:R-:W-:Y:S02]  /*4f490*/  IMAD.MOV.U32 R17, RZ, RZ, R27 ;  /* 0x000000ffff117224 */ /* 0x000fe400078e001b */
[----:B------:R-:W3:Y:S01]  /*4f4a0*/  LDL.LU R27, [R1+0x2a10] ;  /* 0x002a1000011b7983 */ /* 0x000ee20000300800 */
[----:B------:R-:W3:Y:S02]  /*4f4b0*/  LDL.LU R26, [R1+0x2a0c] ;  /* 0x002a0c00011a7983 */ /* 0x000ee40000300800 */
[----:B------:R-:W3:Y:S02]  /*4f4c0*/  LDL.LU R25, [R1+0x2a08] ;  /* 0x002a080001197983 */ /* 0x000ee40000300800 */
[----:B------:R-:W-:Y:S01]  /*4f4d0*/  STL.64 [R1+0x29c0], R18 ;  /* 0x0029c01201007387 */ /* 0x000fe20000100a00 */
[----:B--2---:R0:W-:Y:S04]  /*4f4e0*/  STL.64 [R1+0x29b8], R16 ;  /* 0x0029b81001007387 */ /* 0x0041e80000100a00 */
[----:B0-----:R-:W2:Y:S01]  /*4f4f0*/  LDL.LU R16, [R1+0x140] ;  /* 0x0001400001107983 */ /* 0x001ea20000300800 */
[----:B------:R-:W2:Y:S02]  /*4f500*/  LDL.LU R17, [R1+0x144] ;  /* 0x0001440001117983 */ /* 0x000ea40000300800 */
[----:B------:R-:W2:Y:S02]  /*4f510*/  LDL.LU R18, [R1+0x148] ;  /* 0x0001480001127983 */ /* 0x000ea40000300800 */
[----:B------:R-:W-:-:S02]  /*4f520*/  IMAD.MOV.U32 R19, RZ, RZ, R24 ;  /* 0x000000ffff137224 */ /* 0x000fc400078e0018 */
[----:B------:R-:W4:Y:S04]  /*4f530*/  LDL.LU R24, [R1+0x2a04] ;  /* 0x002a040001187983 */ /* 0x000f280000300800 */
[----:B--2---:R-:W-:Y:S01]  /*4f540*/  STL.64 [R1+0x29d8], R18 ;  /* 0x0029d81201007387 */ /* 0x004fe20000100a00 */
[----:B------:R3:W-:Y:S02]  /*4f550*/  STL.64 [R1+0x29d0], R16 ;  /* 0x0029d01001007387 */ /* 0x0007e40000100a00 */
[----:B---3--:R-:W-:Y:S02]  /*4f560*/  IMAD.MOV.U32 R16, RZ, RZ, R25 ;  /* 0x000000ffff107224 */ /* 0x008fe400078e0019 */
[----:B------:R-:W-:Y:S01]  /*4f570*/  IMAD.MOV.U32 R17, RZ, RZ, R26 ;  /* 0x000000ffff117224 */ /* 0x000fe200078e001a */
[----:B------:R-:W4:Y:S01]  /*4f580*/  LDL.LU R25, [R1+0x2a00] ;  /* 0x002a000001197983 */ /* 0x000f220000300800 */
[----:B------:R-:W4:Y:S02]  /*4f590*/  LDL.LU R26, [R1+0x29fc] ;  /* 0x0029fc00011a7983 */ /* 0x000f240000300800 */
[----:B------:R-:W-:-:S02]  /*4f5a0*/  IMAD.MOV.U32 R18, RZ, RZ, R27 ;  /* 0x000000ffff127224 */ /* 0x000fc400078e001b */
[----:B------:R-:W4:Y:S01]  /*4f5b0*/  LDL.LU R27, [R1+0x29f8] ;  /* 0x0029f800011b7983 */ /* 0x000f220000300800 */
[----:B------:R-:W2:Y:S02]  /*4f5c0*/  LDL.LU R19, [R1+0x15c] ;  /* 0x00015c0001137983 */ /* 0x000ea40000300800 */
[----:B------:R-:W-:Y:S02]  /*4f5d0*/  STL.64 [R1+0x2900], R14 ;  /* 0x0029000e01007387 */ /* 0x000fe40000100a00 */
[----:B------:R0:W-:Y:S02]  /*4f5e0*/  STL.64 [R1+0x28f8], R12 ;  /* 0x0028f80c01007387 */ /* 0x0001e40000100a00 */
[----:B0-----:R-:W3:Y:S01]  /*4f5f0*/  LDL.LU R12, [R1+0xb0] ;  /* 0x0000b000010c7983 */ /* 0x001ee20000300800 */
[----:B------:R-:W3:Y:S02]  /*4f600*/  LDL.LU R13, [R1+0xb4] ;  /* 0x0000b400010d7983 */ /* 0x000ee40000300800 */
[----:B------:R-:W3:Y:S01]  /*4f610*/  LDL.LU R14, [R1+0xb8] ;  /* 0x0000b800010e7983 */ /* 0x000ee20000300800 */
[C---:B----4-:R-:W-:Y:S01]  /*4f620*/  HMMA.16816.F32.BF16 R8, R24.reuse, R10, R4 ;  /* 0x0000000a1808723c */ /* 0x050fe20000041804 */
[----:B------:R-:W4:Y:S01]  /*4f630*/  LDL.LU.64 R6, [R1+0x29f0] ;  /* 0x0029f00001067983 */ /* 0x000f220000300a00 */
[----:B------:R-:W4:Y:S11]  /*4f640*/  LDL.LU.64 R4, [R1+0x29e8] ;  /* 0x0029e80001047983 */ /* 0x000f360000300a00 */
[----:B------:R-:W-:Y:S10]  /*4f650*/  @!UPT UIADD3 URZ, URZ, URZ, URZ ;  /* 0x0000003f3f3ff290 */ /* 0x000ff4000fffe03f */
[----:B------:R-:W-:Y:S01]  /*4f660*/  STL.64 [R1+0x170], R8 ;  /* 0x0001700801007387 */ /* 0x000fe20000100a00 */
[----:B------:R0:W-:Y:S03]  /*4f670*/  STL.64 [R1+0x178], R10 ;  /* 0x0001780a01007387 */ /* 0x0001e60000100a00 */
[----:B0-----:R-:W4:Y:S02]  /*4f680*/  LDL.LU.64 R10, [R1+0x29e0] ;  /* 0x0029e000010a7983 */ /* 0x001f240000300a00 */
[----:B----4-:R-:W-:Y:S11]  /*4f690*/  HMMA.16816.F32.BF16 R4, R24, R10, R4 ;  /* 0x0000000a1804723c */ /* 0x010ff60000041804 */
[----:B------:R-:W-:Y:S11]  /*4f6a0*/  @!UPT UIADD3 URZ, URZ, URZ, URZ ;  /* 0x0000003f3f3ff290 */ /* 0x000ff6000fffe03f */
[----:B------:R-:W-:Y:S01]  /*4f6b0*/  @!UPT UIADD3 URZ, URZ, URZ, URZ ;  /* 0x0000003f3f3ff290 */ /* 0x000fe2000fffe03f */
[----:B------:R-:W-:Y:S01]  /*4f6c0*/  STL.64 [R1+0x160], R4 ;  /* 0x0001600401007387 */ /* 0x000fe20000100a00 */
[----:B------:R-:W-:Y:S02]  /*4f6d0*/  STL [R1+0x168], R6 ;  /* 0x0001680601007387 */ /* 0x000fe40000100800 */
[----:B------:R-:W4:Y:S02]  /*4f6e0*/  LDL.LU R8, [R1+0x2a0] ;  /* 0x0002a00001087983 */ /* 0x000f240000300800 */
[----:B------:R-:W4:Y:S01]  /*4f6f0*/  LDL.LU R9, [R1+0x2a4] ;  /* 0x0002a40001097983 */ /* 0x000f220000300800 */
[----:B------:R-:W2:Y:S01]  /*4f700*/  LDL.LU R10, [R1+0x2a8] ;  /* 0x0002a800010a7983 */ /* 0x000ea20000300800 */
[----:B------:R-:W2:Y:S02]  /*4f710*/  LDL.LU R11, [R1+0x2ac] ;  /* 0x0002ac00010b7983 */ /* 0x000ea40000300800 */
[----:B------:R-:W-:Y:S02]  /*4f720*/  IMAD.MOV.U32 R15, RZ, RZ, R29 ;  /* 0x000000ffff0f7224 */ /* 0x000fe400078e001d */
[----:B------:R-:W-:Y:S01]  /*4f730*/  IMAD.MOV.U32 R29, RZ, RZ, R7 ;  /* 0x000000ffff1d7224 */ /* 0x000fe200078e0007 */
[----:B--2---:R0:W-:Y:S02]  /*4f740*/  STL.64 [R1+0x28f0], R10 ;  /* 0x0028f00a01007387 */ /* 0x0041e40000100a00 */
[----:B0-----:R-:W-:-:S02]  /*4f750*/  IMAD.MOV.U32 R11, RZ, RZ, R20 ;  /* 0x000000ffff0b7224 */ /* 0x001fc400078e0014 */
[C---:B------:R-:W-:Y:S01]  /*4f760*/  HMMA.16816.F32.BF16 R20, R24.reuse, R22, R16 ;  /* 0x000000161814723c */ /* 0x040fe20000041810 */
[----:B----4-:R0:W-:Y:S04]  /*4f770*/  STL.64 [R1+0x28e8], R8 ;  /* 0x0028e80801007387 */ /* 0x0101e80000100a00 */
[----:B0-----:R-:W2:Y:S01]  /*4f780*/  LDL.LU R8, [R1+0xa0] ;  /* 0x0000a00001087983 */ /* 0x001ea20000300800 */
[----:B------:R-:W2:Y:S02]  /*4f790*/  LDL.LU R9, [R1+0xa4] ;  /* 0x0000a40001097983 */ /* 0x000ea40000300800 */
[----:B------:R-:W2:Y:S02]  /*4f7a0*/  LDL.LU R10, [R1+0xa8] ;  /* 0x0000a800010a7983 */ /* 0x000ea40000300800 */
[----:B------:R-:W4:Y:S01]  /*4f7b0*/  LDL R4, [R1+0x1830] ;  /* 0x0018300001047983 */ /* 0x000f220000100800 */
[----:B------:R-:W-:Y:S01]  /*4f7c0*/  STL [R1+0x2760], R29 ;  /* 0x0027601d01007387 */ /* 0x000fe20000100800 */
[----:B------:R-:W2:Y:S02]  /*4f7d0*/  LDL.LU.64 R18, [R1+0x29d8] ;  /* 0x0029d80001127983 */ /* 0x000ea40000300a00 */
[----:B------:R-:W2:Y:S09]  /*4f7e0*/  LDL.LU.64 R16, [R1+0x29d0] ;  /* 0x0029d00001107983 */ /* 0x000eb20000300a00 */
[----:B------:R-:W-:Y:S01]  /*4f7f0*/  STL.64 [R1+0x150], R20 ;  /* 0x0001501401007387 */ /* 0x000fe20000100a00 */
        /* <DEDUP_REMOVED lines=9> */
[----:B------:R-:W3:Y:S01]  /*4f890*/  LDL R29, [R1+0x6ac] ;  /* 0x0006ac00011d7983 */ /* 0x000ee20000100800 */
[C---:B--2---:R-:W-:Y:S02]  /*4f8a0*/  HMMA.16816.F32.BF16 R20, R24.reuse, R22, R16 ;  /* 0x000000161814723c */ /* 0x044fe40000041810 */
[----:B------:R-:W2:Y:S01]  /*4f8b0*/  LDL.LU.64 R18, [R1+0x29a8] ;  /* 0x0029a80001127983 */ /* 0x000ea20000300a00 */
[----:B------:R-:W2:Y:S11]  /*4f8c0*/  LDL.LU.64 R16, [R1+0x29a0] ;  /* 0x0029a00001107983 */ /* 0x000eb60000300a00 */
[----:B------:R-:W-:Y:S09]  /*4f8d0*/  @!UPT UIADD3 URZ, URZ, URZ, URZ ;  /* 0x0000003f3f3ff290 */ /* 0x000ff2000fffe03f */
        /* <DEDUP_REMOVED lines=38> */
[----:B------:R-:W3:Y:S01]  /*4fb40*/  LDL.LU R21, [R1+0x2918] ;  /* 0x0029180001157983 */ /* 0x000ee20000300800 */
[C---:B--2---:R-:W-:Y:S02]  /*4fb50*/  HMMA.16816.F32.BF16 R16, R24.reuse, R22, R16 ;  /* 0x000000161810723c */ /* 0x044fe40000041810 */
[----:B---3--:R-:W0:Y:S11]  /*4fb60*/  LDSM.16.MT88.4 R20, [R21+0x20800] ;  /* 0x020800001514783b */ /* 0x008e360000004200 */
[----:B------:R-:W-:Y:S10]  /*4fb70*/  @!UPT UIADD3 URZ, URZ, URZ, URZ ;  /* 0x0000003f3f3ff290 */ /* 0x000ff4000fffe03f */
[----:B------:R-:W-:Y:S01]  /*4fb80*/  STL.64 [R1+0x2d0], R16 ;  /* 0x0002d01001007387 */ /* 0x000fe20000100a00 */
[----:B------:R1:W-:Y:S03]  /*4fb90*/  STL.64 [R1+0x2d8], R18 ;  /* 0x0002d81201007387 */ /* 0x0003e60000100a00 */
[----:B-1----:R-:W2:Y:S01]  /*4fba0*/  LDL.LU.64 R18, [R1+0x2910] ;  /* 0x0029100001127983 */ /* 0x002ea20000300a00 */
[----:B------:R-:W3:Y:S01]  /*4fbb0*/  LDL.LU.64 R16, [R1+0x2908] ;  /* 0x0029080001107983 */ /* 0x000ee20000300a00 */
[C---:B--2---:R-:W-:Y:S11]  /*4fbc0*/  HMMA.16816.F32.BF16 R12, R24.reuse, R18, R12 ;  /* 0x00000012180c723c */ /* 0x044ff6000004180c */
[----:B------:R-:W-:Y:S11]  /*4fbd0*/  @!UPT UIADD3 URZ, URZ, URZ, URZ ;  /* 0x0000003f3f3ff290 */ /* 0x000ff6000fffe03f */
[----:B------:R-:W-:Y:S01]  /*4fbe0*/  @!UPT UIADD3 URZ, URZ, URZ, URZ ;  /* 0x0000003f3f3ff290 */ /* 0x000fe2000fffe03f */
[----:B------:R-:W-:Y:S01]  /*4fbf0*/  STL.64 [R1+0xb0], R12 ;  /* 0x0000b00c01007387 */ /* 0x000fe20000100a00 */
[----:B------:R1:W-:Y:S03]  /*4fc00*/  STL.64 [R1+0xb8], R14 ;  /* 0x0000b80e01007387 */ /* 0x0003e60000100a00 */
[----:B-1----:R-:W2:Y:S01]  /*4fc10*/  LDL.LU.64 R14, [R1+0x2900] ;  /* 0x00290000010e7983 */ /* 0x002ea20000300a00 */
[----:B------:R-:W3:Y:S02]  /*4fc20*/  LDL.LU.64 R12, [R1+0x28f8] ;  /* 0x0028f800010c7983 */ /* 0x000ee40000300a00 */
[----:B0-----:R0:W-:Y:S02]  /*4fc30*/  STL.64 [R1+0x2898], R22 ;  /* 0x0028981601007387 */ /* 0x0011e40000100a00 */
[----:B0-----:R-:W-:Y:S02]  /*4fc40*/  IMAD.MOV.U32 R22, RZ, RZ, R2 ;  /* 0x000000ffff167224 */ /* 0x001fe400078e0002 */
[----:B------:R-:W-:Y:S01]  /*4fc50*/  IMAD.MOV.U32 R23, RZ, RZ, R0 ;  /* 0x000000ffff177224 */ /* 0x000fe200078e0000 */
[----:B--2---:R-:W-:Y:S11]  /*4fc60*/  HMMA.16816.F32.BF16 R8, R24, R14, R8 ;  /* 0x0000000e1808723c */ /* 0x004ff60000041808 */
[----:B------:R-:W-:Y:S11]  /*4fc70*/  @!UPT UIADD3 URZ, URZ, URZ, URZ ;  /* 0x0000003f3f3ff290 */ /* 0x000ff6000fffe03f */
[----:B------:R-:W-:Y:S01]  /*4fc80*/  @!UPT UIADD3 URZ, URZ, URZ, URZ ;  /* 0x0000003f3f3ff290 */ /* 0x000fe2000fffe03f */
[----:B------:R-:W-:Y:S01]  /*4fc90*/  STL.64 [R1+0xa0], R8 ;  /* 0x0000a00801007387 */ /* 0x000fe20000100a00 */
[----:B------:R-:W-:Y:S02]  /*4fca0*/  STL.64 [R1+0xa8], R10 ;  /* 0x0000a80a01007387 */ /* 0x000fe40000100a00 */
[----:B----4-:R-:W0:Y:S04]  /*4fcb0*/  LDSM.16.M88.4 R8, [R4] ;  /* 0x000000000408783b */ /* 0x010e280000000200 */
[----:B------:R-:W-:Y:S01]  /*4fcc0*/  STL.64 [R1+0x2890], R20 ;  /* 0x0028901401007387 */ /* 0x000fe20000100a00 */
[----:B0-----:R-:W-:Y:S01]  /*4fcd0*/  STL.64 [R1+0x90], R8 ;  /* 0x0000900801007387 */ /* 0x001fe20000100a00 */
[----:B------:R-:W-:Y:S02]  /*4fce0*/  STL.64 [R1+0x98], R10 ;  /* 0x0000980a01007387 */ /* 0x000fe40000100a00 */
[----:B------:R-:W0:Y:S02]  /*4fcf0*/  LDSM.16.M88.4 R8, [R4+0x2000] ;  /* 0x002000000408783b */ /* 0x000e240000000200 */
[----:B0-----:R-:W-:Y:S02]  /*4fd00*/  STL.64 [R1+0x80], R8 ;  /* 0x0000800801007387 */ /* 0x001fe40000100a00 */
[----:B------:R-:W-:Y:S02]  /*4fd10*/  STL.64 [R1+0x88], R10 ;  /* 0x0000880a01007387 */ /* 0x000fe40000100a00 */
[----:B------:R-:W0:Y:S02]  /*4fd20*/  LDSM.16.M88.4 R8, [R4+0x4000] ;  /* 0x004000000408783b */ /* 0x000e240000000200 */
[----:B0-----:R-:W-:Y:S02]  /*4fd30*/  STL.64 [R1+0x70], R8 ;  /* 0x0000700801007387 */ /* 0x001fe40000100a00 */
[----:B------:R-:W-:Y:S02]  /*4fd40*/  STL.64 [R1+0x78], R10 ;  /* 0x0000780a01007387 */ /* 0x000fe40000100a00 */
[----:B------:R-:W0:Y:S02]  /*4fd50*/  LDSM.16.M88.4 R8, [R4+0x6000] ;  /* 0x006000000408783b */ /* 0x000e240000000200 */
[----:B0-----:R-:W-:Y:S02]  /*4fd60*/  STL.64 [R1+0x60], R8 ;  /* 0x0000600801007387 */ /* 0x001fe40000100a00 */
[----:B------:R-:W-:-:S02]  /*4fd70*/  IMAD.MOV.U32 R0, RZ, RZ, R8 ;  /* 0x000000ffff007224 */ /* 0x000fc400078e0008 */
[----:B------:R-:W-:Y:S02]  /*4fd80*/  STL.64 [R1+0x68], R10 ;  /* 0x0000680a01007387 */ /* 0x000fe40000100a00 */
[----:B------:R-:W-:Y:S02]  /*4fd90*/  IMAD.MOV.U32 R2, RZ, RZ, R9 ;  /* 0x000000ffff027224 */ /* 0x000fe400078e0009 */
[----:B------:R-:W0:Y:S04]  /*4fda0*/  LDSM.16.M88.4 R8, [R4+0x8000] ;  /* 0x008000000408783b */ /* 0x000e280000000200 */
[----:B------:R-:W-:Y:S01]  /*4fdb0*/  STL [R1+0x288c], R2 ;  /* 0x00288c0201007387 */ /* 0x000fe20000100800 */
[----:B------:R-:W-:Y:S03]  /*4fdc0*/  STL [R1+0x2888], R0 ;  /* 0x0028880001007387 */ /* 0x000fe60000100800 */
[----:B0-----:R-:W-:Y:S01]  /*4fdd0*/  STL.64 [R1+0x50], R8 ;  /* 0x0000500801007387 */ /* 0x001fe20000100a00 */
[----:B------:R-:W-:Y:S02]  /*4fde0*/  STL.64 [R1+0x58], R10 ;  /* 0x0000580a01007387 */ /* 0x000fe40000100a00 */
[----:B------:R-:W0:Y:S02]  /*4fdf0*/  LDSM.16.M88.4 R8, [R4+0xa000] ;  /* 0x00a000000408783b */ /* 0x000e240000000200 */
[----:B0-----:R-:W-:Y:S02]  /*4fe00*/  STL.64 [R1+0x40], R8 ;  /* 0x0000400801007387 */ /* 0x001fe40000100a00 */
[----:B------:R-:W-:Y:S02]  /*4fe10*/  STL.64 [R1+0x48], R10 ;  /* 0x0000480a01007387 */ /* 0x000fe40000100a00 */
[----:B------:R-:W0:Y:S02]  /*4fe20*/  LDSM.16.M88.4 R8, [R4+0xc000] ;  /* 0x00c000000408783b */ /* 0x000e240000000200 */
[----:B0-----:R-:W-:Y:S02]  /*4fe30*/  STL.64 [R1+0x30], R8 ;  /* 0x0000300801007387 */ /* 0x001fe40000100a00 */
[----:B------:R0:W-:Y:S02]  /*4fe40*/  STL.64 [R1+0x38], R10 ;  /* 0x0000380a01007387 */ /* 0x0001e40000100a00 */
[----:B0-----:R-:W2:Y:S01]  /*4fe50*/  LDL.LU.64 R10, [R1+0x28f0] ;  /* 0x0028f000010a7983 */ /* 0x001ea20000300a00 */
[----:B------:R-:W2:Y:S02]  /*4fe60*/  LDL.LU.64 R8, [R1+0x28e8] ;  /* 0x0028e80001087983 */ /* 0x000ea40000300a00 */
[----:B--2---:R-:W-:Y:S01]  /*4fe70*/  HMMA.16816.F32.BF16 R20, R24, R22, R8 ;  /* 0x000000161814723c */ /* 0x004fe20000041808 */
[----:B------:R-:W2:Y:S01]  /*4fe80*/  LDL.LU.64 R10, [R1+0x28e0] ;  /* 0x0028e000010a7983 */ /* 0x000ea20000300a00 */
[----:B------:R-:W4:Y:S02]  /*4fe90*/  LDL.LU.64 R8, [R1+0x28d8] ;  /* 0x0028d80001087983 */ /* 0x000f240000300a00 */
[----:B------:R-:W-:Y:S02]  /*4fea0*/  STL.64 [R1+0x28c0], R26 ;  /* 0x0028c01a01007387 */ /* 0x000fe40000100a00 */
[----:B------:R-:W-:Y:S02]  /*4feb0*/  STL.64 [R1+0x28b8], R24 ;  /* 0x0028b81801007387 */ /* 0x000fe40000100a00 */
[----:B------:R-:W-:Y:S11]  /*4fec0*/  LDSM.16.M88.4 R24, [R4+0x1a000] ;  /* 0x01a000000418783b */ /* 0x000ff60000000200 */
[----:B------:R-:W-:Y:S04]  /*4fed0*/  @!UPT UIADD3 URZ, URZ, URZ, URZ ;  /* 0x0000003f3f3ff290 */ /* 0x000fe8000fffe03f */
[----:B------:R-:W-:Y:S01]  /*4fee0*/  STL.64 [R1+0x2c0], R20 ;  /* 0x0002c01401007387 */ /* 0x000fe20000100a00 */
[----:B------:R-:W-:Y:S02]  /*4fef0*/  STL.64 [R1+0x2c8], R22 ;  /* 0x0002c81601007387 */ /* 0x000fe40000100a00 */
[----:B------:R-:W0:Y:S02]  /*4ff00*/  LDSM.16.M88.4 R20, [R4+0xe000] ;  /* 0x00e000000414783b */ /* 0x000e240000000200 */
[----:B0-----:R-:W-:Y:S02]  /*4ff10*/  STL.64 [R1+0x20], R20 ;  /* 0x0000201401007387 */ /* 0x001fe40000100a00 */
[----:B------:R-:W-:Y:S02]  /*4ff20*/  IMAD.MOV.U32 R2, RZ, RZ, R20 ;  /* 0x000000ffff027224 */ /* 0x000fe400078e0014 */
[----:B------:R-:W-:Y:S02]  /*4ff30*/  STL.64 [R1+0x28], R22 ;  /* 0x0000281601007387 */ /* 0x000fe40000100a00 */
[----:B------:R-:W-:-:S02]  /*4ff40*/  IMAD.MOV.U32 R0, RZ, RZ, R21 ;  /* 0x000000ffff007224 */ /* 0x000fc400078e0015 */
[----:B------:R-:W0:Y:S04]  /*4ff50*/  LDSM.16.M88.4 R20, [R4+0x10000] ;  /* 0x010000000414783b */ /* 0x000e280000000200 */
[----:B0-----:R3:W-:Y:S02]  /*4ff60*/  STL.64 [R1+0x18], R22 ;  /* 0x0000181601007387 */ /* 0x0017e40000100a00 */
[----:B---3--:R-:W-:Y:S02]  /*4ff70*/  IMAD.MOV.U32 R22, RZ, RZ, R17 ;  /* 0x000000ffff167224 */ /* 0x008fe400078e0011 */
[----:B------:R-:W3:Y:S01]  /*4ff80*/  LDL.LU R17, [R1+0x28d4] ;  /* 0x0028d40001117983 */ /* 0x000ee20000300800 */
[----:B------:R-:W-:Y:S02]  /*4ff90*/  IMAD.MOV.U32 R23, RZ, RZ, R13 ;  /* 0x000000ffff177224 */ /* 0x000fe400078e000d */
[----:B------:R-:W4:Y:S02]  /*4ffa0*/  LDL.LU R13, [R1+0x28d0] ;  /* 0x0028d000010d7983 */ /* 0x000f240000300800 */
[----:B------:R-:W-:-:S02]  /*4ffb0*/  IMAD.MOV.U32 R3, RZ, RZ, R20 ;  /* 0x000000ffff037224 */ /* 0x000fc400078e0014 */
[----:B------:R-:W-:Y:S01]  /*4ffc0*/  IMAD.MOV.U32 R28, RZ, RZ, R21 ;  /* 0x000000ffff1c7224 */ /* 0x000fe200078e0015 */
[----:B------:R-:W-:Y:S02]  /*4ffd0*/  STL.64 [R1+0x28b0], R22 ;  /* 0x0028b01601007387 */ /* 0x000fe40000100a00 */
[----:B------:R-:W0:Y:S04]  /*4ffe0*/  LDSM.16.M88.4 R20, [R4+0x12000] ;  /* 0x012000000414783b */ /* 0x000e280000000200 */
[----:B--2---:R-:W-:Y:S02]  /*4fff0*/  IMAD.MOV.U32 R6, RZ, RZ, R10 ;  /* 0x000000ffff067224 */ /* 0x004fe400078e000a */
[----:B------:R-:W2:Y:S01]  /*50000*/  LDL.LU R10, [R1+0x28cc] ;  /* 0x0028cc00010a7983 */ /* 0x000ea20000300800 */
[----:B0-----:R0:W-:Y:S02]  /*50010*/  STL.64 [R1], R20 ;  /* 0x0000001401007387 */ /* 0x0011e40000100a00 */
[----:B------:R1:W-:Y:S02]  /*50020*/  STL.64 [R1+0x8], R22 ;  /* 0x0000081601007387 */ /* 0x0003e40000100a00 */
[----:B0-----:R-:W-:-:S02]  /*50030*/  IMAD.MOV.U32 R21, RZ, RZ, R16 ;  /* 0x000000ffff157224 */ /* 0x001fc400078e0010 */
[----:B-1----:R-:W-:Y:S02]  /*50040*/  IMAD.MOV.U32 R23, RZ, RZ, R12 ;  /* 0x000000ffff177224 */ /* 0x002fe400078e000c */
[----:B------:R-:W-:Y:S02]  /*50050*/  IMAD.MOV.U32 R7, RZ, RZ, R11 ;  /* 0x000000ffff077224 */ /* 0x000fe400078e000b */
[----:B------:R-:W2:Y:S01]  /*50060*/  LDL.LU R11, [R1+0x28c8] ;  /* 0x0028c800010b7983 */ /* 0x000ea20000300800 */
[----:B---3--:R-:W-:-:S03]  /*50070*/  IMAD.MOV.U32 R20, RZ, RZ, R17 ;  /* 0x000000ffff147224 */ /* 0x008fc600078e0011 */
[----:B------:R-:W0:Y:S01]  /*50080*/  LDSM.16.M88.4 R16, [R4+0x14000] ;  /* 0x014000000410783b */ /* 0x000e220000000200 */
[----:B----4-:R-:W-:Y:S02]  /*50090*/  IMAD.MOV.U32 R22, RZ, RZ, R13 ;  /* 0x000000ffff167224 */ /* 0x010fe400078e000d */
[----:B------:R-:W1:Y:S01]  /*500a0*/  LDSM.16.M88.4 R12, [R4+0x16000] ;  /* 0x01600000040c783b */ /* 0x000e620000000200 */
[----:B0-----:R-:W-:Y:S03]  /*500b0*/  STL [R1+0x27e0], R17 ;  /* 0x0027e01101007387 */ /* 0x001fe60000100800 */
[----:B------:R-:W-:Y:S02]  /*500c0*/  STL [R1+0x2634], R18 ;  /* 0x0026341201007387 */ /* 0x000fe40000100800 */
[----:B------:R-:W-:Y:S02]  /*500d0*/  STL [R1+0x2630], R19 ;  /* 0x0026301301007387 */ /* 0x000fe40000100800 */
[----:B-1----:R0:W-:Y:S01]  /*500e0*/  STL [R1+0x27cc], R12 ;  /* 0x0027cc0c01007387 */ /* 0x0021e20000100800 */
[----:B------:R1:W-:Y:S01]  /*500f0*/  STL [R1+0x27c8], R13 ;  /* 0x0027c80d01007387 */ /* 0x0003e20000100800 */
[----:B------:R3:W-:Y:S02]  /*50100*/  STL [R1+0x27c4], R14 ;  /* 0x0027c40e01007387 */ /* 0x0007e40000100800 */
[----:B------:R4:W-:Y:S01]  /*50110*/  STL [R1+0x27c0], R15 ;  /* 0x0027c00f01007387 */ /* 0x0009e20000100800 */
[----:B0-----:R-:W2:Y:S01]  /*50120*/  LDL.LU R12, [R1+0x290] ;  /* 0x00029000010c7983 */ /* 0x001ea20000300800 */
[----:B-1----:R-:W2:Y:S02]  /*50130*/  LDL.LU R13, [R1+0x294] ;  /* 0x00029400010d7983 */ /* 0x002ea40000300800 */
[----:B---3--:R-:W3:Y:S02]  /*50140*/  LDL.LU R14, [R1+0x298] ;  /* 0x00029800010e7983 */ /* 0x008ee40000300800 */
[----:B----4-:R-:W3:Y:S02]  /*50150*/  LDL.LU R15, [R1+0x29c] ;  /* 0x00029c00010f7983 */ /* 0x010ee40000300800 */
[----:B---3--:R0:W-:Y:S01]  /*50160*/  STL.64 [R1+0x28a8], R14 ;  /* 0x0028a80e01007387 */ /* 0x0081e20000100a00 */
[----:B--2---:R1:W-:Y:S02]  /*50170*/  STL.64 [R1+0x28a0], R12 ;  /* 0x0028a00c01007387 */ /* 0x0043e40000100a00 */
[----:B0-----:R-:W-:-:S02]  /*50180*/  IMAD.MOV.U32 R14, RZ, RZ, R9 ;  /* 0x000000ffff0e7224 */ /* 0x001fc400078e0009 */
[----:B-1----:R-:W-:Y:S02]  /*50190*/  IMAD.MOV.U32 R12, RZ, RZ, R11 ;  /* 0x000000ffff0c7224 */ /* 0x002fe400078e000b */
[----:B------:R-:W-:Y:S02]  /*501a0*/  IMAD.MOV.U32 R13, RZ, RZ, R10 ;  /* 0x000000ffff0d7224 */ /* 0x000fe400078e000a */
[----:B------:R-:W-:Y:S02]  /*501b0*/  IMAD.MOV.U32 R15, RZ, RZ, R8 ;  /* 0x000000ffff0f7224 */ /* 0x000fe400078e0008 */
[----:B------:R-:W0:Y:S04]  /*501c0*/  LDSM.16.M88.4 R8, [R4+0x18000] ;  /* 0x018000000408783b */ /* 0x000e280000000200 */
[----:B0-----:R-:W-:Y:S01]  /*501d0*/  STL.64 [R1+0x27d8], R10 ;  /* 0x0027d80a01007387 */ /* 0x001fe20000100a00 */
[----:B------:R0:W-:Y:S03]  /*501e0*/  STL.64 [R1+0x27d0], R8 ;  /* 0x0027d00801007387 */ /* 0x0001e60000100a00 */
[----:B0-----:R-:W2:Y:S01]  /*501f0*/  LDL.LU R8, [R1+0x280] ;  /* 0x0002800001087983 */ /* 0x001ea20000300800 */
[----:B------:R-:W2:Y:S02]  /*50200*/  LDL.LU R9, [R1+0x284] ;  /* 0x0002840001097983 */ /* 0x000ea40000300800 */
[----:B------:R-:W2:Y:S02]  /*50210*/  LDL.LU R10, [R1+0x288] ;  /* 0x00028800010a7983 */ /* 0x000ea40000300800 */
[----:B------:R-:W2:Y:S01]  /*50220*/  LDL.LU R11, [R1+0x28c] ;  /* 0x00028c00010b7983 */ /* 0x000ea20000300800 */
[----:B------:R-:W-:Y:S01]  /*50230*/  STL.64 [R1+0xd0], R24 ;  /* 0x0000d01801007387 */ /* 0x000fe20000100a00 */
[----:B------:R-:W-:Y:S02]  /*50240*/  STL.64 [R1+0xd8], R26 ;  /* 0x0000d81a01007387 */ /* 0x000fe40000100a00 */
[----:B------:R-:W0:Y:S02]  /*50250*/  LDSM.16.M88.4 R24, [R4+0x1c000] ;  /* 0x01c000000418783b */ /* 0x000e240000000200 */
[----:B0-----:R-:W-:Y:S02]  /*50260*/  STL.64 [R1+0x1c0], R24 ;  /* 0x0001c01801007387 */ /* 0x001fe40000100a00 */
[----:B------:R-:W-:Y:S02]  /*50270*/  STL.64 [R1+0x1c8], R26 ;  /* 0x0001c81a01007387 */ /* 0x000fe40000100a00 */
[----:B------:R-:W0:Y:S02]  /*50280*/  LDSM.16.M88.4 R24, [R4+0x1e000] ;  /* 0x01e000000418783b */ /* 0x000e240000000200 */
[----:B0-----:R-:W-:Y:S02]  /*50290*/  STL.64 [R1+0x1f0], R24 ;  /* 0x0001f01801007387 */ /* 0x001fe40000100a00 */
[----:B------:R0:W-:Y:S02]  /*502a0*/  STL.64 [R1+0x1f8], R26 ;  /* 0x0001f81a01007387 */ /* 0x0001e40000100a00 */
[----:B------:R-:W-:Y:S01]  /*502b0*/  IMAD.MOV.U32 R17, RZ, RZ, R24 ;  /* 0x000000ffff117224 */ /* 0x000fe200078e0018 */
[----:B0-----:R-:W3:Y:S01]  /*502c0*/  LDL.LU.64 R26, [R1+0x28c0] ;  /* 0x0028c000011a7983 */ /* 0x001ee20000300a00 */
[----:B------:R-:W3:Y:S02]  /*502d0*/  LDL.LU.64 R24, [R1+0x28b8] ;  /* 0x0028b80001187983 */ /* 0x000ee40000300a00 */
[C---:B---3--:R-:W-:Y:S01]  /*502e0*/  HMMA.16816.F32.BF16 R4, R24.reuse, R6, R20 ;  /* 0x000000061804723c */ /* 0x048fe20000041814 */
[----:B------:R-:W3:Y:S11]  /*502f0*/  LDL.LU.64 R22, [R1+0x28b0] ;  /* 0x0028b00001167983 */ /* 0x000ef60000300a00 */
[----:B------:R-:W-:Y:S11]  /*50300*/  @!UPT UIADD3 URZ, URZ, URZ, URZ ;  /* 0x0000003f3f3ff290 */ /* 0x000ff6000fffe03f */
[----:B------:R-:W-:Y:S01]  /*50310*/  STL.64 [R1+0x2b0], R4 ;  /* 0x0002b00401007387 */ /* 0x000fe20000100a00 */
[----:B------:R-:W-:Y:S02]  /*50320*/  STL.64 [R1+0x2b8], R6 ;  /* 0x0002b80601007387 */ /* 0x000fe40000100a00 */
[----:B------:R-:W0:Y:S02]  /*50330*/  LDSM.16.MT88.4 R4, [R29+0x20800] ;  /* 0x020800001d04783b */ /* 0x000e240000004200 */
[----:B0-----:R-:W-:Y:S02]  /*50340*/  STL.64 [R1+0x2770], R6 ;  /* 0x0027700601007387 */ /* 0x001fe40000100a00 */
[----:B------:R0:W-:Y:S02]  /*50350*/  STL.64 [R1+0x2768], R4 ;  /* 0x0027680401007387 */ /* 0x0001e40000100a00 */
[----:B0-----:R-:W4:Y:S01]  /*50360*/  LDL.LU.64 R4, [R1+0x90] ;  /* 0x0000900001047983 */ /* 0x001f220000300a00 */
[----:B---3--:R-:W-:Y:S03]  /*50370*/  HMMA.16816.F32.BF16 R24, R24, R22, R12 ;  /* 0x000000161818723c */ /* 0x008fe6000004180c */
[----:B------:R-:W4:Y:S01]  /*50380*/  LDL.LU.64 R14, [R1+0x28a8] ;  /* 0x0028a800010e7983 */ /* 0x000f220000300a00 */
[----:B------:R-:W4:Y:S02]  /*50390*/  LDL.LU.64 R12, [R1+0x28a0] ;  /* 0x0028a000010c7983 */ /* 0x000f240000300a00 */
[----:B------:R-:W4:Y:S02]  /*503a0*/  LDL.LU.64 R22, [R1+0x2898] ;  /* 0x0028980001167983 */ /* 0x000f240000300a00 */
[----:B------:R-:W4:Y:S11]  /*503b0*/  LDL.LU.64 R20, [R1+0x2890] ;  /* 0x0028900001147983 */ /* 0x000f360000300a00 */
[----:B------:R-:W-:Y:S04]  /*503c0*/  @!UPT UIADD3 URZ, URZ, URZ, URZ ;  /* 0x0000003f3f3ff290 */ /* 0x000fe8000fffe03f */
[----:B------:R0:W-:Y:S01]  /*503d0*/  STL.64 [R1+0x2a0], R24 ;  /* 0x0002a01801007387 */ /* 0x0001e20000100a00 */
[----:B------:R-:W-:Y:S03]  /*503e0*/  STL.64 [R1+0x2a8], R26 ;  /* 0x0002a81a01007387 */ /* 0x000fe60000100a00 */
[----:B0-----:R-:W2:Y:S01]  /*503f0*/  LDL.LU.64 R24, [R1+0x80] ;  /* 0x0000800001187983 */ /* 0x001ea20000300a00 */
[C---:B----4-:R-:W-:Y:S08]  /*50400*/  HMMA.16816.F32.BF16 R12, R20.reuse, R4, R12 ;  /* 0x00000004140c723c */ /* 0x050ff0000004180c */
[----:B--2---:R-:W-:Y:S11]  /*50410*/  HMMA.16816.F32.BF16 R8, R20, R24, R8 ;  /* 0x000000181408723c */ /* 0x004ff60000041808 */
[----:B------:R-:W-:Y:S04]  /*50420*/  @!UPT UIADD3 URZ, URZ, URZ, URZ ;  /* 0x0000003f3f3ff290 */ /* 0x000fe8000fffe03f */
[----:B------:R-:W-:Y:S01]  /*50430*/  STL.64 [R1+0x290], R12 ;  /* 0x0002900c01007387 */ /* 0x000fe20000100a00 */
[----:B------:R-:W-:Y:S08]  /*50440*/  STL.64 [R1+0x298], R14 ;  /* 0x0002980e01007387 */ /* 0x000ff00000100a00 */
[----:B------:R-:W-:Y:S02]  /*50450*/  IMAD.MOV.U32 R18, RZ, RZ, R9 ;  /* 0x000000ffff127224 */ /* 0x000fe400078e0009 */
[----:B------:R-:W-:Y:S01]  /*50460*/  IMAD.MOV.U32 R19, RZ, RZ, R10 ;  /* 0x000000ffff137224 */ /* 0x000fe200078e000a */
[----:B------:R-:W-:Y:S01]  /*50470*/  STL [R1+0x280], R8 ;  /* 0x0002800801007387 */ /* 0x000fe20000100800 */
[----:B------:R-:W-:Y:S03]  /*50480*/  STL [R1+0x28c], R11 ;  /* 0x00028c0b01007387 */ /* 0x000fe60000100800 */
[----:B------:R-:W-:Y:S01]  /*50490*/  STL.64 [R1+0x27f8], R18 ;  /* 0x0027f81201007387 */ /* 0x000fe20000100a00 */
[----:B------:R0:W-:Y:S03]  /*504a0*/  STL.64 [R1+0x27f0], R16 ;  /* 0x0027f01001007387 */ /* 0x0001e60000100a00 */
[----:B0-----:R-:W2:Y:S01]  /*504b0*/  LDL.LU R16, [R1+0x210] ;  /* 0x0002100001107983 */ /* 0x001ea20000300800 */
[----:B------:R-:W2:Y:S02]  /*504c0*/  LDL.LU R17, [R1+0x214] ;  /* 0x0002140001117983 */ /* 0x000ea40000300800 */
[----:B------:R-:W3:Y:S02]  /*504d0*/  LDL.LU R18, [R1+0x218] ;  /* 0x0002180001127983 */ /* 0x000ee40000300800 */
[----:B------:R-:W3:Y:S01]  /*504e0*/  LDL.LU R19, [R1+0x21c] ;  /* 0x00021c0001137983 */ /* 0x000ee20000300800 */
[----:B------:R-:W4:Y:S01]  /*504f0*/  LDL R27, [R1+0x69c] ;  /* 0x00069c00011b7983 */ /* 0x000f220000100800 */
[----:B------:R-:W-:-:S02]  /*50500*/  IMAD.MOV.U32 R7, RZ, RZ, R24 ;  /* 0x000000ffff077224 */ /* 0x000fc400078e0018 */
[----:B------:R-:W-:Y:S01]  /*50510*/  IMAD.MOV.U32 R6, RZ, RZ, R25 ;  /* 0x000000ffff067224 */ /* 0x000fe200078e0019 */
[----:B----4-:R-:W-:Y:S01]  /*50520*/  STL [R1+0x2820], R27 ;  /* 0x0028201b01007387 */ /* 0x010fe20000100800 */
[----:B------:R-:W4:Y:S03]  /*50530*/  LDL.LU.64 R24, [R1+0x30] ;  /* 0x0000300001187983 */ /* 0x000f260000300a00 */
[----:B----4-:R0:W-:Y:S04]  /*50540*/  STL.64 [R1+0x2830], R24 ;  /* 0x0028301801007387 */ /* 0x0101e80000100a00 */
[----:B0-----:R-:W4:Y:S04]  /*50550*/  LDL R24, [R1+0x40] ;  /* 0x0000400001187983 */ /* 0x001f280000100800 */
[----:B------:R-:W4:Y:S04]  /*50560*/  LDL R25, [R1+0x44] ;  /* 0x0000440001197983 */ /* 0x000f280000100800 */
[----:B----4-:R-:W-:Y:S01]  /*50570*/  STL.64 [R1+0x2848], R24 ;  /* 0x0028481801007387 */ /* 0x010fe20000100a00 */
[----:B---3--:R-:W-:Y:S02]  /*50580*/  STL.64 [R1+0x2808], R18 ;  /* 0x0028081201007387 */ /* 0x008fe40000100a00 */
[----:B--2---:R0:W-:Y:S02]  /*50590*/  STL.64 [R1+0x2800], R16 ;  /* 0x0028001001007387 */ /* 0x0041e40000100a00 */
[----:B0-----:R-:W-:-:S02]  /*505a0*/  IMAD.MOV.U32 R16, RZ, RZ, R2 ;  /* 0x000000ffff107224 */ /* 0x001fc400078e0002 */
[----:B------:R-:W-:Y:S01]  /*505b0*/  IMAD.MOV.U32 R17, RZ, RZ, R0 ;  /* 0x000000ffff117224 */ /* 0x000fe200078e0000 */
[----:B------:R-:W2:Y:S01]  /*505c0*/  LDL.LU R2, [R1+0x288c] ;  /* 0x00288c0001027983 */ /* 0x000ea20000300800 */
[----:B------:R-:W3:Y:S02]  /*505d0*/  LDL.LU R0, [R1+0x2888] ;  /* 0x0028880001007983 */ /* 0x000ee40000300800 */
[----:B------:R-:W4:Y:S02]  /*505e0*/  LDL.LU R8, [R1+0x270] ;  /* 0x0002700001087983 */ /* 0x000f240000300800 */
[----:B------:R-:W4:Y:S01]  /*505f0*/  LDL.LU R9, [R1+0x274] ;  /* 0x0002740001097983 */ /* 0x000f220000300800 */
[----:B------:R-:W4:Y:S01]  /*50600*/  LDL.LU R10, [R1+0x278] ;  /* 0x00027800010a7983 */ /* 0x000f220000300800 */
[----:B------:R-:W4:Y:S02]  /*50610*/  LDL.LU R11, [R1+0x27c] ;  /* 0x00027c00010b7983 */ /* 0x000f240000300800 */
[----:B------:R-:W2:Y:S02]  /*50620*/  LDL.LU.64 R24, [R1+0x50] ;  /* 0x0000500001187983 */ /* 0x000ea40000300a00 */
[----:B--2---:R-:W-:Y:S01]  /*50630*/  STL.64 [R1+0x2860], R24 ;  /* 0x0028601801007387 */ /* 0x004fe20000100a00 */
[----:B------:R0:W-:Y:S03]  /*50640*/  STL.64 [R1+0x2828], R16 ;  /* 0x0028281001007387 */ /* 0x0001e60000100a00 */
[----:B0-----:R-:W2:Y:S01]  /*50650*/  LDL.LU R16, [R1+0x230] ;  /* 0x0002300001107983 */ /* 0x001ea20000300800 */
[----:B------:R-:W2:Y:S02]  /*50660*/  LDL.LU R17, [R1+0x234] ;  /* 0x0002340001117983 */ /* 0x000ea40000300800 */
[----:B------:R-:W2:Y:S02]  /*50670*/  LDL.LU R18, [R1+0x238] ;  /* 0x0002380001127983 */ /* 0x000ea40000300800 */
[----:B------:R-:W2:Y:S02]  /*50680*/  LDL.LU R19, [R1+0x23c] ;  /* 0x00023c0001137983 */ /* 0x000ea40000300800 */
[----:B---3--:R-:W-:-:S02]  /*50690*/  IMAD.MOV.U32 R24, RZ, RZ, R0 ;  /* 0x000000ffff187224 */ /* 0x008fc400078e0000 */
[----:B------:R-:W-:Y:S01]  /*506a0*/  IMAD.MOV.U32 R25, RZ, RZ, R2 ;  /* 0x000000ffff197224 */ /* 0x000fe200078e0002 */
[----:B------:R-:W3:Y:S01]  /*506b0*/  LDL.LU R0, [R1+0x2884] ;  /* 0x0028840001007983 */ /* 0x000ee20000300800 */
[----:B------:R-:W3:Y:S03]  /*506c0*/  LDL.LU R2, [R1+0x2880] ;  /* 0x0028800001027983 */ /* 0x000ee60000300800 */
[----:B------:R0:W-:Y:S04]  /*506d0*/  STL.64 [R1+0x2878], R24 ;  /* 0x0028781801007387 */ /* 0x0001e80000100a00 */
[----:B0-----:R-:W4:Y:S04]  /*506e0*/  LDL.LU.64 R24, [R1+0x70] ;  /* 0x0000700001187983 */ /* 0x001f280000300a00 */
[----:B--2---:R-:W-:Y:S01]  /*506f0*/  STL.64 [R1+0x2840], R18 ;  /* 0x0028401201007387 */ /* 0x004fe20000100a00 */
[----:B------:R0:W-:Y:S03]  /*50700*/  STL.64 [R1+0x2838], R16 ;  /* 0x0028381001007387 */ /* 0x0001e60000100a00 */
        /* <DEDUP_REMOVED lines=9> */
[----:B------:R-:W2:Y:S02]  /*507a0*/  LDL.LU R19, [R1+0x25c] ;  /* 0x00025c0001137983 */ /* 0x000ea40000300800 */
[----:B------:R-:W-:-:S02]  /*507b0*/  IMAD.MOV.U32 R14, RZ, RZ, R4 ;  /* 0x000000ffff0e7224 */ /* 0x000fc400078e0004 */
[----:B------:R-:W-:Y:S01]  /*507c0*/  IMAD.MOV.U32 R15, RZ, RZ, R5 ;  /* 0x000000ffff0f7224 */ /* 0x000fe200078e0005 */
[----:B--2---:R-:W-:Y:S01]  /*507d0*/  STL.64 [R1+0x2870], R18 ;  /* 0x0028701201007387 */ /* 0x004fe20000100a00 */
[----:B------:R0:W-:Y:S03]  /*507e0*/  STL.64 [R1+0x2868], R16 ;  /* 0x0028681001007387 */ /* 0x0001e60000100a00 */
[----:B0-----:R-:W2:Y:S01]  /*507f0*/  LDL.LU R16, [R1+0x260] ;  /* 0x0002600001107983 */ /* 0x001ea20000300800 */
[----:B------:R-:W2:Y:S02]  /*50800*/  LDL.LU R17, [R1+0x264] ;  /* 0x0002640001117983 */ /* 0x000ea40000300800 */
[----:B------:R-:W2:Y:S02]  /*50810*/  LDL.LU R18, [R1+0x268] ;  /* 0x0002680001127983 */ /* 0x000ea40000300800 */
[----:B------:R-:W2:Y:S01]  /*50820*/  LDL.LU R19, [R1+0x26c] ;  /* 0x00026c0001137983 */ /* 0x000ea20000300800 */
[----:B------:R-:W-:Y:S01]  /*50830*/  STL.64 [R1+0x27e8], R6 ;  /* 0x0027e80601007387 */ /* 0x000fe20000100a00 */
[----:B------:R-:W2:Y:S01]  /*50840*/  LDL.LU.64 R4, [R1] ;  /* 0x0000000001047983 */ /* 0x000ea20000300a00 */
[----:B----4-:R-:W-:Y:S01]  /*50850*/  HMMA.16816.F32.BF16 R8, R20, R24, R8 ;  /* 0x000000181408723c */ /* 0x010fe20000041808 */
[----:B------:R-:W-:-:S02]  /*50860*/  IMAD.MOV.U32 R12, RZ, RZ, R24 ;  /* 0x000000ffff0c7224 */ /* 0x000fc400078e0018 */
[----:B------:R-:W-:Y:S01]  /*50870*/  IMAD.MOV.U32 R13, RZ, RZ, R25 ;  /* 0x000000ffff0d7224 */ /* 0x000fe200078e0019 */
[----:B--2---:R0:W-:Y:S04]  /*50880*/  STL.64 [R1+0x2810], R4 ;  /* 0x0028100401007387 */ /* 0x0041e80000100a00 */
[----:B0-----:R-:W2:Y:S01]  /*50890*/  LDL.LU R4, [R1+0x220] ;  /* 0x0002200001047983 */ /* 0x001ea20000300800 */
[----:B------:R-:W2:Y:S02]  /*508a0*/  LDL.LU R5, [R1+0x224] ;  /* 0x0002240001057983 */ /* 0x000ea40000300800 */
[----:B------:R-:W4:Y:S02]  /*508b0*/  LDL.LU.64 R24, [R1+0x2878] ;  /* 0x0028780001187983 */ /* 0x000f240000300a00 */
[----:B---3--:R-:W-:-:S02]  /*508c0*/  IMAD.MOV.U32 R7, RZ, RZ, R0 ;  /* 0x000000ffff077224 */ /* 0x008fc400078e0000 */
[----:B------:R-:W-:-:S08]  /*508d0*/  IMAD.MOV.U32 R6, RZ, RZ, R2 ;  /* 0x000000ffff067224 */ /* 0x000fd000078e0002 */
[----:B------:R0:W-:Y:S01]  /*508e0*/  STL.64 [R1+0x270], R8 ;  /* 0x0002700801007387 */ /* 0x0001e20000100a00 */
[----:B------:R-:W-:Y:S02]  /*508f0*/  IMAD.MOV.U32 R0, RZ, RZ, R11 ;  /* 0x000000ffff007224 */ /* 0x000fe400078e000b */
[----:B------:R-:W-:Y:S01]  /*50900*/  IMAD.MOV.U32 R2, RZ, RZ, R10 ;  /* 0x000000ffff027224 */ /* 0x000fe200078e000a */
[----:B0-----:R-:W3:Y:S01]  /*50910*/  LDL.LU R8, [R1+0x330] ;  /* 0x0003300001087983 */ /* 0x001ee20000300800 */
[----:B------:R-:W3:Y:S02]  /*50920*/  LDL.LU R9, [R1+0x334] ;  /* 0x0003340001097983 */ /* 0x000ee40000300800 */
[----:B------:R-:W3:Y:S02]  /*50930*/  LDL.LU R10, [R1+0x338] ;  /* 0x00033800010a7983 */ /* 0x000ee40000300800 */
[----:B------:R-:W3:Y:S01]  /*50940*/  LDL.LU R11, [R1+0x33c] ;  /* 0x00033c00010b7983 */ /* 0x000ee20000300800 */
[----:B------:R-:W-:Y:S01]  /*50950*/  STL [R1+0x2744], R0 ;  /* 0x0027440001007387 */ /* 0x000fe20000100800 */
[----:B------:R-:W-:Y:S01]  /*50960*/  STL [R1+0x2740], R2 ;  /* 0x0027400201007387 */ /* 0x000fe20000100800 */
[C---:B----4-:R-:W-:Y:S02]  /*50970*/  HMMA.16816.F32.BF16 R24, R20.reuse, R24, R16 ;  /* 0x000000181418723c */ /* 0x050fe40000041810 */
[----:B------:R-:W4:Y:S01]  /*50980*/  LDL.LU.64 R18, [R1+0x2870] ;  /* 0x0028700001127983 */ /* 0x000f220000300a00 */
[----:B------:R-:W4:Y:S11]  /*50990*/  LDL.LU.64 R16, [R1+0x2868] ;  /* 0x0028680001107983 */ /* 0x000f360000300a00 */
[----:B------:R-:W-:Y:S09]  /*509a0*/  @!UPT UIADD3 URZ, URZ, URZ, URZ ;  /* 0x0000003f3f3ff290 */ /* 0x000ff2000fffe03f */
[----:B------:R0:W-:Y:S01]  /*509b0*/  STL.64 [R1+0x260], R24 ;  /* 0x0002601801007387 */ /* 0x0001e20000100a00 */
[----:B------:R-:W-:Y:S03]  /*509c0*/  STL.64 [R1+0x268], R26 ;  /* 0x0002681a01007387 */ /* 0x000fe60000100a00 */
[----:B0-----:R-:W4:Y:S02]  /*509d0*/  LDL.LU.64 R24, [R1+0x2860] ;  /* 0x0028600001187983 */ /* 0x001f240000300a00 */
[C---:B----4-:R-:W-:Y:S01]  /*509e0*/  HMMA.16816.F32.BF16 R16, R20.reuse, R24, R16 ;  /* 0x000000181410723c */ /* 0x050fe20000041810 */
        /* <DEDUP_REMOVED lines=9> */
[----:B------:R-:W-:Y:S01]  /*50a80*/  STL [R1+0x2748], R0 ;  /* 0x0027480001007387 */ /* 0x000fe20000100800 */
[C---:B----4-:R-:W-:Y:S03]  /*50a90*/  HMMA.16816.F32.BF16 R24, R20.reuse, R24, R16 ;  /* 0x000000181418723c */ /* 0x050fe60000041810 */
[----:B------:R-:W4:Y:S01]  /*50aa0*/  LDL.LU.64 R18, [R1+0x2840] ;  /* 0x0028400001127983 */ /* 0x000f220000300a00 */
[----:B------:R-:W4:Y:S11]  /*50ab0*/  LDL.LU.64 R16, [R1+0x2838] ;  /* 0x0028380001107983 */ /* 0x000f360000300a00 */
[----:B------:R-:W-:Y:S08]  /*50ac0*/  @!UPT UIADD3 URZ, URZ, URZ, URZ ;  /* 0x0000003f3f3ff290 */ /* 0x000ff0000fffe03f */
[----:B------:R0:W-:Y:S01]  /*50ad0*/  STL.64 [R1+0x240], R24 ;  /* 0x0002401801007387 */ /* 0x0001e20000100a00 */
[----:B------:R-:W-:Y:S03]  /*50ae0*/  STL.64 [R1+0x248], R26 ;  /* 0x0002481a01007387 */ /* 0x000fe60000100a00 */
[----:B0-----:R-:W4:Y:S02]  /*50af0*/  LDL.LU.64 R24, [R1+0x2830] ;  /* 0x0028300001187983 */ /* 0x001f240000300a00 */
[C---:B----4-:R-:W-:Y:S11]  /*50b00*/  HMMA.16816.F32.BF16 R16, R20.reuse, R24, R16 ;  /* 0x000000181410723c */ /* 0x050ff60000041810 */
[----:B------:R-:W-:Y:S11]  /*50b10*/  @!UPT UIADD3 URZ, URZ, URZ, URZ ;  /* 0x0000003f3f3ff290 */ /* 0x000ff6000fffe03f */
[----:B------:R-:W-:Y:S01]  /*50b20*/  @!UPT UIADD3 URZ, URZ, URZ, URZ ;  /* 0x0000003f3f3ff290 */ /* 0x000fe2000fffe03f */
[----:B------:R0:W-:Y:S01]  /*50b30*/  STL.64 [R1+0x230], R16 ;  /* 0x0002301001007387 */ /* 0x0001e20000100a00 */
[----:B------:R2:W-:Y:S03]  /*50b40*/  STL.64 [R1+0x238], R18 ;  /* 0x0002381201007387 */ /* 0x0005e60000100a00 */
[----:B0-----:R-:W2:Y:S01]  /*50b50*/  LDL.LU.64 R16, [R1+0x2828] ;  /* 0x0028280001107983 */ /* 0x001ea20000300a00 */
[----:B------:R-:W4:Y:S02]  /*50b60*/  LDL.LU R27, [R1+0x2820] ;  /* 0x00282000011b7983 */ /* 0x000f240000300800 */
[----:B------:R-:W-:Y:S02]  /*50b70*/  IMAD.MOV.U32 R2, RZ, RZ, R24 ;  /* 0x000000ffff027224 */ /* 0x000fe400078e0018 */
[----:B------:R-:W-:Y:S02]  /*50b80*/  IMAD.MOV.U32 R0, RZ, RZ, R25 ;  /* 0x000000ffff007224 */ /* 0x000fe400078e0019 */
[----:B----4-:R-:W0:Y:S01]  /*50b90*/  LDSM.16.MT88.4 R24, [R27+0x20c00] ;  /* 0x020c00001b18783b */ /* 0x010e220000004200 */
[----:B--2---:R-:W-:Y:S03]  /*50ba0*/  HMMA.16816.F32.BF16 R16, R20, R16, R4 ;  /* 0x000000101410723c */ /* 0x004fe60000041804 */
[----:B0-----:R-:W-:Y:S01]  /*50bb0*/  STL.64 [R1+0x2628], R26 ;  /* 0x0026281a01007387 */ /* 0x001fe20000100a00 */
[----:B------:R0:W-:Y:S02]  /*50bc0*/  STL.64 [R1+0x2620], R24 ;  /* 0x0026201801007387 */ /* 0x0001e40000100a00 */
[----:B0-----:R-:W-:-:S02]  /*50bd0*/  IMAD.MOV.U32 R24, RZ, RZ, R3 ;  /* 0x000000ffff187224 */ /* 0x001fc400078e0003 */
[----:B------:R-:W-:Y:S01]  /*50be0*/  IMAD.MOV.U32 R25, RZ, RZ, R28 ;  /* 0x000000ffff197224 */ /* 0x000fe200078e001c */
[----:B------:R-:W2:Y:S01]  /*50bf0*/  LDL.LU R3, [R1+0x281c] ;  /* 0x00281c0001037983 */ /* 0x000ea20000300800 */
[----:B------:R-:W4:Y:S02]  /*50c00*/  LDL.LU R28, [R1+0x2818] ;  /* 0x00281800011c7983 */ /* 0x000f240000300800 */
[----:B------:R-:W2:Y:S11]  /*50c10*/  LDL.LU.64 R4, [R1+0x2810] ;  /* 0x0028100001047983 */ /* 0x000eb60000300a00 */
[----:B------:R-:W-:Y:S01]  /*50c20*/  STL.64 [R1+0x220], R16 ;  /* 0x0002201001007387 */ /* 0x000fe20000100a00 */
[----:B------:R0:W-:Y:S04]  /*50c30*/  STL.64 [R1+0x228], R18 ;  /* 0x0002281201007387 */ /* 0x0001e80000100a00 */
        /* <DEDUP_REMOVED lines=9> */
[----:B------:R0:W-:Y:S02]  /*50cd0*/  STL.64 [R1+0x26c8], R24 ;  /* 0x0026c81801007387 */ /* 0x0001e40000100a00 */
[----:B0-----:R-:W2:Y:S01]  /*50ce0*/  LDL.LU R24, [R1+0x200] ;  /* 0x0002000001187983 */ /* 0x001ea20000300800 */
[----:B------:R-:W2:Y:S02]  /*50cf0*/  LDL.LU R25, [R1+0x204] ;  /* 0x0002040001197983 */ /* 0x000ea40000300800 */
[----:B------:R-:W2:Y:S02]  /*50d00*/  LDL.LU R26, [R1+0x208] ;  /* 0x00020800011a7983 */ /* 0x000ea40000300800 */
[----:B------:R-:W2:Y:S02]  /*50d10*/  LDL.LU R27, [R1+0x20c] ;  /* 0x00020c00011b7983 */ /* 0x000ea40000300800 */
[----:B--2---:R-:W-:Y:S11]  /*50d20*/  HMMA.16816.F32.BF16 R24, R20, R4, R24 ;  /* 0x000000041418723c */ /* 0x004ff60000041818 */
[----:B------:R-:W-:Y:S11]  /*50d30*/  @!UPT UIADD3 URZ, URZ, URZ, URZ ;  /* 0x0000003f3f3ff290 */ /* 0x000ff6000fffe03f */
[----:B------:R-:W-:Y:S01]  /*50d40*/  @!UPT UIADD3 URZ, URZ, URZ, URZ ;  /* 0x0000003f3f3ff290 */ /* 0x000fe2000fffe03f */
[----:B------:R-:W-:Y:S01]  /*50d50*/  STL.64 [R1+0x200], R24 ;  /* 0x0002001801007387 */ /* 0x000fe20000100a00 */
[----:B------:R0:W-:Y:S02]  /*50d60*/  STL.64 [R1+0x208], R26 ;  /* 0x0002081a01007387 */ /* 0x0001e40000100a00 */
[----:B------:R-:W2:Y:S02]  /*50d70*/  LDL.LU.64 R6, [R1+0x27e8] ;  /* 0x0027e80001067983 */ /* 0x000ea40000300a00 */
[----:B0-----:R-:W-:Y:S02]  /*50d80*/  IMAD.MOV.U32 R27, RZ, RZ, R4 ;  /* 0x000000ffff1b7224 */ /* 0x001fe400078e0004 */
[----:B------:R-:W-:Y:S02]  /*50d90*/  IMAD.MOV.U32 R4, RZ, RZ, R17 ;  /* 0x000000ffff047224 */ /* 0x000fe400078e0011 */
[----:B------:R-:W3:Y:S01]  /*50da0*/  LDL.LU R17, [R1+0x27e0] ;  /* 0x0027e00001117983 */ /* 0x000ee20000300800 */
[----:B------:R-:W-:-:S02]  /*50db0*/  IMAD.MOV.U32 R26, RZ, RZ, R5 ;  /* 0x000000ffff1a7224 */ /* 0x000fc400078e0005 */
[----:B------:R-:W2:Y:S01]  /*50dc0*/  LDL R5, [R1+0x1f4] ;  /* 0x0001f40001057983 */ /* 0x000ea20000100800 */
[----:B---3--:R-:W-:Y:S01]  /*50dd0*/  HMMA.16816.F32.BF16 R8, R20, R16, R8 ;  /* 0x000000101408723c */ /* 0x008fe20000041808 */
[----:B--2---:R-:W-:Y:S01]  /*50de0*/  STL.64 [R1+0x2788], R4 ;  /* 0x0027880401007387 */ /* 0x004fe20000100a00 */
[----:B------:R4:W-:Y:S02]  /*50df0*/  STL.64 [R1+0x2750], R26 ;  /* 0x0027501a01007387 */ /* 0x0009e40000100a00 */
[----:B------:R-:W2:Y:S02]  /*50e00*/  LDL.LU R24, [R1+0x320] ;  /* 0x0003200001187983 */ /* 0x000ea40000300800 */
[----:B------:R-:W2:Y:S02]  /*50e10*/  LDL.LU R25, [R1+0x324] ;  /* 0x0003240001197983 */ /* 0x000ea40000300800 */
[----:B----4-:R-:W-:Y:S02]  /*50e20*/  IMAD.MOV.U32 R26, RZ, RZ, R28 ;  /* 0x000000ffff1a7224 */ /* 0x010fe400078e001c */
[----:B------:R-:W-:Y:S11]  /*50e30*/  IMAD.MOV.U32 R27, RZ, RZ, R3 ;  /* 0x000000ffff1b7224 */ /* 0x000ff600078e0003 */
[----:B------:R-:W-:Y:S02]  /*50e40*/  @!UPT UIADD3 URZ, URZ, URZ, URZ ;  /* 0x0000003f3f3ff290 */ /* 0x000fe4000fffe03f */
[----:B------:R0:W-:Y:S01]  /*50e50*/  STL.64 [R1+0x1e0], R8 ;  /* 0x0001e00801007387 */ /* 0x0001e20000100a00 */
[----:B------:R-:W-:Y:S02]  /*50e60*/  IMAD.MOV.U32 R28, RZ, RZ, R10 ;  /* 0x000000ffff1c7224 */ /* 0x000fe400078e000a */
[----:B------:R-:W-:Y:S02]  /*50e70*/  IMAD.MOV.U32 R3, RZ, RZ, R11 ;  /* 0x000000ffff037224 */ /* 0x000fe400078e000b */
[----:B------:R-:W3:Y:S04]  /*50e80*/  LDL.LU.64 R10, [R1+0x27d8] ;  /* 0x0027d800010a7983 */ /* 0x000ee80000300a00 */
[----:B0-----:R-:W4:Y:S01]  /*50e90*/  LDL.LU.64 R8, [R1+0x27d0] ;  /* 0x0027d00001087983 */ /* 0x001f220000300a00 */
[----:B------:R-:W2:Y:S03]  /*50ea0*/  LDL.LU.64 R4, [R1+0x1c0] ;  /* 0x0001c00001047983 */ /* 0x000ea60000300a00 */
[----:B--2---:R-:W-:Y:S01]  /*50eb0*/  STL.64 [R1+0x2798], R4 ;  /* 0x0027980401007387 */ /* 0x004fe20000100a00 */
[----:B------:R-:W-:Y:S02]  /*50ec0*/  STL.64 [R1+0x26a0], R18 ;  /* 0x0026a01201007387 */ /* 0x000fe40000100a00 */
[----:B------:R0:W-:Y:S02]  /*50ed0*/  STL.64 [R1+0x2698], R16 ;  /* 0x0026981001007387 */ /* 0x0001e40000100a00 */
[----:B0-----:R-:W-:-:S02]  /*50ee0*/  IMAD.MOV.U32 R16, RZ, RZ, R12 ;  /* 0x000000ffff107224 */ /* 0x001fc400078e000c */
[----:B------:R-:W-:Y:S01]  /*50ef0*/  IMAD.MOV.U32 R17, RZ, RZ, R13 ;  /* 0x000000ffff117224 */ /* 0x000fe200078e000d */
[----:B------:R-:W2:Y:S01]  /*50f00*/  LDL.LU R12, [R1+0x27cc] ;  /* 0x0027cc00010c7983 */ /* 0x000ea20000300800 */
[----:B------:R-:W2:Y:S02]  /*50f10*/  LDL.LU R13, [R1+0x27c8] ;  /* 0x0027c800010d7983 */ /* 0x000ea40000300800 */
[----:B------:R-:W2:Y:S02]  /*50f20*/  LDL.LU.64 R4, [R1+0xd0] ;  /* 0x0000d00001047983 */ /* 0x000ea40000300a00 */
[----:B------:R-:W-:Y:S01]  /*50f30*/  STL.64 [R1+0x27b8], R6 ;  /* 0x0027b80601007387 */ /* 0x000fe20000100a00 */
[----:B--2---:R0:W-:Y:S04]  /*50f40*/  STL.64 [R1+0x27b0], R4 ;  /* 0x0027b00401007387 */ /* 0x0041e80000100a00 */
[----:B0-----:R-:W4:Y:S01]  /*50f50*/  LDL.LU R4, [R1+0x310] ;  /* 0x0003100001047983 */ /* 0x001f220000300800 */
[----:B------:R-:W4:Y:S02]  /*50f60*/  LDL.LU R5, [R1+0x314] ;  /* 0x0003140001057983 */ /* 0x000f240000300800 */
[----:B------:R-:W4:Y:S02]  /*50f70*/  LDL.LU R6, [R1+0x318] ;  /* 0x0003180001067983 */ /* 0x000f240000300800 */
[----:B------:R-:W4:Y:S01]  /*50f80*/  LDL.LU R7, [R1+0x31c] ;  /* 0x00031c0001077983 */ /* 0x000f220000300800 */
[----:B------:R0:W-:Y:S02]  /*50f90*/  STL.64 [R1+0x2758], R16 ;  /* 0x0027581001007387 */ /* 0x0001e40000100a00 */
[----:B0-----:R-:W-:Y:S07]  /*50fa0*/  HMMA.16816.F32.BF16 R16, R20, R12, R24 ;  /* 0x0000000c1410723c */ /* 0x001fee0000041818 */
[----:B------:R-:W-:-:S02]  /*50fb0*/  IMAD.MOV.U32 R24, RZ, RZ, R14 ;  /* 0x000000ffff187224 */ /* 0x000fc400078e000e */
[----:B------:R-:W-:Y:S01]  /*50fc0*/  IMAD.MOV.U32 R25, RZ, RZ, R15 ;  /* 0x000000ffff197224 */ /* 0x000fe200078e000f */
[----:B------:R-:W2:Y:S11]  /*50fd0*/  LDL.LU R14, [R1+0x27c4] ;  /* 0x0027c400010e7983 */ /* 0x000eb60000300800 */
[----:B------:R-:W-:Y:S02]  /*50fe0*/  @!UPT UIADD3 URZ, URZ, URZ, URZ ;  /* 0x0000003f3f3ff290 */ /* 0x000fe4000fffe03f */
[----:B------:R-:W-:Y:S01]  /*50ff0*/  STL.64 [R1+0x1d0], R16 ;  /* 0x0001d01001007387 */ /* 0x000fe20000100a00 */
[----:B------:R-:W-:Y:S02]  /*51000*/  STL.64 [R1+0x1d8], R18 ;  /* 0x0001d81201007387 */ /* 0x000fe40000100a00 */
[----:B------:R-:W2:Y:S02]  /*51010*/  LDL.LU R15, [R1+0x27c0] ;  /* 0x0027c000010f7983 */ /* 0x000ea40000300800 */
[----:B------:R0:W-:Y:S02]  /*51020*/  STL.64 [R1+0x2790], R24 ;  /* 0x0027901801007387 */ /* 0x0001e40000100a00 */
        /* <DEDUP_REMOVED lines=14> */
[C---:B----4-:R-:W-:Y:S01]  /*51110*/  HMMA.16816.F32.BF16 R4, R20.reuse, R8, R4 ;  /* 0x000000081404723c */ /* 0x050fe20000041804 */
[----:B--2---:R-:W-:Y:S01]  /*51120*/  STL.64 [R1+0x2780], R18 ;  /* 0x0027801201007387 */ /* 0x004fe20000100a00 */
[----:B------:R0:W-:Y:S03]  /*51130*/  STL.64 [R1+0x2778], R16 ;  /* 0x0027781001007387 */ /* 0x0001e60000100a00 */
[----:B0-----:R-:W2:Y:S01]  /*51140*/  LDL.LU R16, [R1+0x180] ;  /* 0x0001800001107983 */ /* 0x001ea20000300800 */
[----:B------:R-:W2:Y:S02]  /*51150*/  LDL.LU R17, [R1+0x184] ;  /* 0x0001840001117983 */ /* 0x000ea40000300800 */
[----:B------:R-:W2:Y:S02]  /*51160*/  LDL.LU R18, [R1+0x188] ;  /* 0x0001880001127983 */ /* 0x000ea40000300800 */
[----:B------:R-:W2:Y:S01]  /*51170*/  LDL.LU R19, [R1+0x18c] ;  /* 0x00018c0001137983 */ /* 0x000ea20000300800 */
[----:B------:R-:W-:Y:S01]  /*51180*/  STL.64 [R1+0x2690], R14 ;  /* 0x0026900e01007387 */ /* 0x000fe20000100a00 */
[----:B------:R0:W-:Y:S03]  /*51190*/  STL.64 [R1+0x2688], R12 ;  /* 0x0026880c01007387 */ /* 0x0001e60000100a00 */
[----:B0-----:R-:W4:Y:S01]  /*511a0*/  LDL.LU R12, [R1+0x150] ;  /* 0x00015000010c7983 */ /* 0x001f220000300800 */
[----:B------:R-:W4:Y:S02]  /*511b0*/  LDL.LU R13, [R1+0x154] ;  /* 0x00015400010d7983 */ /* 0x000f240000300800 */
[----:B------:R-:W4:Y:S02]  /*511c0*/  LDL.LU R14, [R1+0x158] ;  /* 0x00015800010e7983 */ /* 0x000f240000300800 */
[----:B------:R-:W4:Y:S03]  /*511d0*/  LDL.LU R15, [R1+0x15c] ;  /* 0x00015c00010f7983 */ /* 0x000f260000300800 */
[----:B------:R-:W-:Y:S01]  /*511e0*/  STL.64 [R1+0x1b0], R4 ;  /* 0x0001b00401007387 */ /* 0x000fe20000100a00 */
[----:B------:R0:W-:Y:S03]  /*511f0*/  STL.64 [R1+0x1b8], R6 ;  /* 0x0001b80601007387 */ /* 0x0001e60000100a00 */
[----:B0-----:R-:W2:Y:S01]  /*51200*/  LDL.LU.64 R6, [R1+0x27b8] ;  /* 0x0027b80001067983 */ /* 0x001ea20000300a00 */
[----:B------:R-:W2:Y:S02]  /*51210*/  LDL.LU.64 R4, [R1+0x27b0] ;  /* 0x0027b00001047983 */ /* 0x000ea40000300a00 */
[----:B---3--:R0:W-:Y:S02]  /*51220*/  STL.64 [R1+0x2680], R10 ;  /* 0x0026800a01007387 */ /* 0x0081e40000100a00 */
[----:B------:R-:W-:Y:S01]  /*51230*/  STL.64 [R1+0x2678], R8 ;  /* 0x0026780801007387 */ /* 0x000fe20000100a00 */
[----:B--2---:R-:W-:Y:S01]  /*51240*/  HMMA.16816.F32.BF16 R24, R20, R4, R24 ;  /* 0x000000041418723c */ /* 0x004fe20000041818 */
[----:B0-----:R-:W-:-:S02]  /*51250*/  IMAD.MOV.U32 R11, RZ, RZ, R4 ;  /* 0x000000ffff0b7224 */ /* 0x001fc400078e0004 */
[----:B------:R-:W-:Y:S11]  /*51260*/  IMAD.MOV.U32 R10, RZ, RZ, R5 ;  /* 0x000000ffff0a7224 */ /* 0x000ff600078e0005 */
[----:B------:R-:W-:Y:S09]  /*51270*/  @!UPT UIADD3 URZ, URZ, URZ, URZ ;  /* 0x0000003f3f3ff290 */ /* 0x000ff2000fffe03f */
[----:B------:R-:W-:Y:S01]  /*51280*/  STL.64 [R1+0x1a0], R24 ;  /* 0x0001a01801007387 */ /* 0x000fe20000100a00 */
[----:B------:R0:W-:Y:S03]  /*51290*/  STL.64 [R1+0x1a8], R26 ;  /* 0x0001a81a01007387 */ /* 0x0001e60000100a00 */
[----:B0-----:R-:W2:Y:S01]  /*512a0*/  LDL.LU.64 R26, [R1+0x27a8] ;  /* 0x0027a800011a7983 */ /* 0x001ea20000300a00 */
[----:B------:R-:W2:Y:S02]  /*512b0*/  LDL.LU.64 R24, [R1+0x27a0] ;  /* 0x0027a00001187983 */ /* 0x000ea40000300a00 */
[----:B------:R-:W2:Y:S02]  /*512c0*/  LDL.LU.64 R4, [R1+0x2798] ;  /* 0x0027980001047983 */ /* 0x000ea40000300a00 */
[----:B--2---:R-:W-:Y:S11]  /*512d0*/  HMMA.16816.F32.BF16 R24, R20, R4, R24 ;  /* 0x000000041418723c */ /* 0x004ff60000041818 */
[----:B------:R-:W-:Y:S11]  /*512e0*/  @!UPT UIADD3 URZ, URZ, URZ, URZ ;  /* 0x0000003f3f3ff290 */ /* 0x000ff6000fffe03f */
[----:B------:R-:W-:Y:S01]  /*512f0*/  @!UPT UIADD3 URZ, URZ, URZ, URZ ;  /* 0x0000003f3f3ff290 */ /* 0x000fe2000fffe03f */
[----:B------:R0:W-:Y:S01]  /*51300*/  STL.64 [R1+0x190], R24 ;  /* 0x0001901801007387 */ /* 0x0001e20000100a00 */
[----:B------:R1:W-:Y:S03]  /*51310*/  STL.64 [R1+0x198], R26 ;  /* 0x0001981a01007387 */ /* 0x0003e60000100a00 */
[----:B0-----:R-:W2:Y:S01]  /*51320*/  LDL.LU.64 R24, [R1+0x2790] ;  /* 0x0027900001187983 */ /* 0x001ea20000300a00 */
[----:B-1----:R-:W-:Y:S02]  /*51330*/  IMAD.MOV.U32 R27, RZ, RZ, R4 ;  /* 0x000000ffff1b7224 */ /* 0x002fe400078e0004 */
[----:B------:R-:W-:Y:S02]  /*51340*/  IMAD.MOV.U32 R26, RZ, RZ, R5 ;  /* 0x000000ffff1a7224 */ /* 0x000fe400078e0005 */
[----:B------:R-:W3:Y:S01]  /*51350*/  LDL.LU.64 R4, [R1+0x2788] ;  /* 0x0027880001047983 */ /* 0x000ee20000300a00 */
[----:B------:R-:W-:-:S02]  /*51360*/  IMAD.MOV.U32 R8, RZ, RZ, R7 ;  /* 0x000000ffff087224 */ /* 0x000fc400078e0007 */
[----:B------:R-:W-:Y:S01]  /*51370*/  IMAD.MOV.U32 R9, RZ, RZ, R6 ;  /* 0x000000ffff097224 */ /* 0x000fe200078e0006 */
[----:B---3--:R-:W-:Y:S01]  /*51380*/  HMMA.16816.F32.BF16 R20, R20, R4, R16 ;  /* 0x000000041414723c */ /* 0x008fe20000041810 */
[----:B------:R-:W2:Y:S01]  /*51390*/  LDL.LU.64 R18, [R1+0x2780] ;  /* 0x0027800001127983 */ /* 0x000ea20000300a00 */
[----:B------:R-:W2:Y:S02]  /*513a0*/  LDL.LU.64 R16, [R1+0x2778] ;  /* 0x0027780001107983 */ /* 0x000ea40000300a00 */
[----:B------:R-:W2:Y:S02]  /*513b0*/  LDL.LU.64 R6, [R1+0x2770] ;  /* 0x0027700001067983 */ /* 0x000ea40000300a00 */
[----:B------:R-:W2:Y:S11]  /*513c0*/  LDL.LU.64 R4, [R1+0x2768] ;  /* 0x0027680001047983 */ /* 0x000eb60000300a00 */
[----:B------:R-:W-:Y:S06]  /*513d0*/  @!UPT UIADD3 URZ, URZ, URZ, URZ ;  /* 0x0000003f3f3ff290 */ /* 0x000fec000fffe03f */
[----:B------:R-:W-:Y:S01]  /*513e0*/  STL.64 [R1+0x180], R20 ;  /* 0x0001801401007387 */ /* 0x000fe20000100a00 */
[----:B------:R-:W-:Y:S02]  /*513f0*/  STL.64 [R1+0x188], R22 ;  /* 0x0001881601007387 */ /* 0x000fe40000100a00 */
[----:B------:R0:W1:Y:S02]  /*51400*/  LDSM.16.MT88.4 R20, [R29+0x20c00] ;  /* 0x020c00001d14783b */ /* 0x0000640000004200 */
[----:B0-----:R-:W3:Y:S04]  /*51410*/  LDL.LU R29, [R1+0x2760] ;  /* 0x00276000011d7983 */ /* 0x001ee80000300800 */
[----:B-1----:R-:W-:Y:S01]  /*51420*/  STL.64 [R1+0x24d8], R22 ;  /* 0x0024d81601007387 */ /* 0x002fe20000100a00 */
[----:B------:R0:W-:Y:S03]  /*51430*/  STL.64 [R1+0x24d0], R20 ;  /* 0x0024d01401007387 */ /* 0x0001e60000100a00 */
[----:B0-----:R-:W2:Y:S01]  /*51440*/  LDL.LU.64 R20, [R1+0x1f0] ;  /* 0x0001f00001147983 */ /* 0x001ea20000300a00 */
[----:B------:R-:W2:Y:S03]  /*51450*/  LDL.LU.64 R22, [R1+0x1f8] ;  /* 0x0001f80001167983 */ /* 0x000ea60000300a00 */
[----:B--2---:R-:W-:Y:S01]  /*51460*/  STL.64 [R1+0x2640], R22 ;  /* 0x0026401601007387 */ /* 0x004fe20000100a00 */
[----:B------:R0:W-:Y:S02]  /*51470*/  STL.64 [R1+0x2638], R20 ;  /* 0x0026381401007387 */ /* 0x0001e40000100a00 */
[----:B0-----:R-:W-:-:S02]  /*51480*/  IMAD.MOV.U32 R20, RZ, RZ, R27 ;  /* 0x000000ffff147224 */ /* 0x001fc400078e001b */
[----:B------:R-:W-:-:S05]  /*51490*/  IMAD.MOV.U32 R21, RZ, RZ, R26 ;  /* 0x000000ffff157224 */ /* 0x000fca00078e001a */
[----:B------:R0:W-:Y:S01]  /*514a0*/  STL.64 [R1+0x2658], R20 ;  /* 0x0026581401007387 */ /* 0x0001e20000100a00 */
[----:B------:R-:W-:Y:S01]  /*514b0*/  HMMA.16816.F32.BF16 R24, R4, R24, R16 ;  /* 0x000000180418723c */ /* 0x000fe20000041810 */
[----:B0-----:R-:W-:Y:S02]  /*514c0*/  IMAD.MOV.U32 R20, RZ, RZ, R11 ;  /* 0x000000ffff147224 */ /* 0x001fe400078e000b */
[----:B------:R-:W-:-:S05]  /*514d0*/  IMAD.MOV.U32 R21, RZ, RZ, R10 ;  /* 0x000000ffff157224 */ /* 0x000fca00078e000a */
[----:B------:R0:W-:Y:S04]  /*514e0*/  STL.64 [R1+0x2670], R20 ;  /* 0x0026701401007387 */ /* 0x0001e80000100a00 */
[----:B0-----:R-:W2:Y:S01]  /*514f0*/  LDL.LU R20, [R1+0x160] ;  /* 0x0001600001147983 */ /* 0x001ea20000300800 */
[----:B------:R-:W2:Y:S02]  /*51500*/  LDL.LU R21, [R1+0x164] ;  /* 0x0001640001157983 */ /* 0x000ea40000300800 */
[----:B------:R-:W2:Y:S02]  /*51510*/  LDL.LU R22, [R1+0x168] ;  /* 0x0001680001167983 */ /* 0x000ea40000300800 */
[----:B------:R-:W4:Y:S02]  /*51520*/  LDL.LU.64 R16, [R1+0x2758] ;  /* 0x0027580001107983 */ /* 0x000f240000300a00 */
[----:B---3--:R-:W-:-:S05]  /*51530*/  IMAD.MOV.U32 R23, RZ, RZ, R29 ;  /* 0x000000ffff177224 */ /* 0x008fca00078e001d */
[----:B------:R-:W-:Y:S01]  /*51540*/  IMAD.MOV.U32 R29, RZ, RZ, R27 ;  /* 0x000000ffff1d7224 */ /* 0x000fe200078e001b */
[----:B------:R-:W-:Y:S01]  /*51550*/  STL.64 [R1+0x170], R24 ;  /* 0x0001701801007387 */ /* 0x000fe20000100a00 */
[----:B------:R0:W-:Y:S03]  /*51560*/  STL [R1+0x178], R26 ;  /* 0x0001781a01007387 */ /* 0x0001e60000100800 */
[----:B0-----:R-:W3:Y:S01]  /*51570*/  LDL.LU.64 R26, [R1+0x2750] ;  /* 0x00275000011a7983 */ /* 0x001ee20000300a00 */
[----:B------:R0:W-:Y:S01]  /*51580*/  STL [R1+0x2510], R29 ;  /* 0x0025101d01007387 */ /* 0x0001e20000100800 */
[C---:B--2---:R-:W-:Y:S08]  /*51590*/  HMMA.16816.F32.BF16 R20, R4.reuse, R8, R20 ;  /* 0x000000080414723c */ /* 0x044ff00000041814 */
[----:B----4-:R-:W-:Y:S11]  /*515a0*/  HMMA.16816.F32.BF16 R8, R4, R16, R12 ;  /* 0x000000100408723c */ /* 0x010ff6000004180c */
[----:B------:R-:W-:Y:S11]  /*515b0*/  @!UPT UIADD3 URZ, URZ, URZ, URZ ;  /* 0x0000003f3f3ff290 */ /* 0x000ff6000fffe03f */
[----:B------:R-:W-:Y:S01]  /*515c0*/  @!UPT UIADD3 URZ, URZ, URZ, URZ ;  /* 0x0000003f3f3ff290 */ /* 0x000fe2000fffe03f */
[----:B------:R1:W-:Y:S01]  /*515d0*/  STL.64 [R1+0x150], R8 ;  /* 0x0001500801007387 */ /* 0x0003e20000100a00 */
[----:B------:R-:W-:Y:S02]  /*515e0*/  STL.64 [R1+0x160], R20 ;  /* 0x0001601401007387 */ /* 0x000fe40000100a00 */
[----:B------:R-:W-:Y:S02]  /*515f0*/  STL.64 [R1+0x168], R22 ;  /* 0x0001681601007387 */ /* 0x000fe40000100a00 */
[----:B------:R2:W-:Y:S02]  /*51600*/  STL [R1+0x158], R10 ;  /* 0x0001580a01007387 */ /* 0x0005e40000100800 */
[----:B0-----:R-:W-:Y:S01]  /*51610*/  IMAD.MOV.U32 R29, RZ, RZ, R11 ;  /* 0x000000ffff1d7224 */ /* 0x001fe200078e000b */
[----:B-1----:R-:W4:Y:S01]  /*51620*/  LDL.LU R8, [R1+0xb0] ;  /* 0x0000b00001087983 */ /* 0x002f220000300800 */
[----:B------:R-:W4:Y:S02]  /*51630*/  LDL.LU R9, [R1+0xb4] ;  /* 0x0000b40001097983 */ /* 0x000f240000300800 */
[----:B--2---:R-:W2:Y:S02]  /*51640*/  LDL.LU R10, [R1+0xb8] ;  /* 0x0000b800010a7983 */ /* 0x004ea40000300800 */
[----:B------:R-:W2:Y:S01]  /*51650*/  LDL.LU R11, [R1+0xbc] ;  /* 0x0000bc00010b7983 */ /* 0x000ea20000300800 */
[----:B------:R-:W2:Y:S01]  /*51660*/  LDL.LU R24, [R1+0x20] ;  /* 0x0000200001187983 */ /* 0x000ea20000300800 */
[----:B------:R-:W2:Y:S03]  /*51670*/  LDL.LU R25, [R1+0x24] ;  /* 0x0000240001197983 */ /* 0x000ea60000300800 */
[----:B--2---:R0:W-:Y:S02]  /*51680*/  STL.64 [R1+0x26e0], R24 ;  /* 0x0026e01801007387 */ /* 0x0041e40000100a00 */
[----:B0-----:R-:W-:-:S02]  /*51690*/  IMAD.MOV.U32 R24, RZ, RZ, R2 ;  /* 0x000000ffff187224 */ /* 0x001fc400078e0002 */
[----:B------:R-:W-:Y:S01]  /*516a0*/  IMAD.MOV.U32 R25, RZ, RZ, R0 ;  /* 0x000000ffff197224 */ /* 0x000fe200078e0000 */
[----:B------:R-:W2:Y:S01]  /*516b0*/  LDL.LU R2, [R1+0x274c] ;  /* 0x00274c0001027983 */ /* 0x000ea20000300800 */
[----:B------:R-:W2:Y:S03]  /*516c0*/  LDL.LU R0, [R1+0x2748] ;  /* 0x0027480001007983 */ /* 0x000ea60000300800 */
[----:B------:R0:W-:Y:S01]  /*516d0*/  STL.64 [R1+0x26f8], R24 ;  /* 0x0026f81801007387 */ /* 0x0001e20000100a00 */
[----:B------:R-:W-:Y:S02]  /*516e0*/  STL.64 [R1+0x26b0], R10 ;  /* 0x0026b00a01007387 */ /* 0x000fe40000100a00 */
[----:B----4-:R-:W-:Y:S02]  /*516f0*/  STL.64 [R1+0x26a8], R8 ;  /* 0x0026a80801007387 */ /* 0x010fe40000100a00 */
[----:B------:R-:W4:Y:S01]  /*51700*/  LDL.LU R12, [R1+0x2d0] ;  /* 0x0002d000010c7983 */ /* 0x000f220000300800 */
[----:B------:R-:W4:Y:S01]  /*51710*/  LDL.LU R13, [R1+0x2d4] ;  /* 0x0002d400010d7983 */ /* 0x000f220000300800 */
[----:B------:R-:W2:Y:S02]  /*51720*/  LDL.LU R14, [R1+0x2d8] ;  /* 0x0002d800010e7983 */ /* 0x000ea40000300800 */
[----:B------:R-:W2:Y:S01]  /*51730*/  LDL.LU R15, [R1+0x2dc] ;  /* 0x0002dc00010f7983 */ /* 0x000ea20000300800 */
[----:B0-----:R-:W2:Y:S01]  /*51740*/  LDL.LU R24, [R1+0x40] ;  /* 0x0000400001187983 */ /* 0x001ea20000300800 */
[----:B------:R-:W2:Y:S03]  /*51750*/  LDL.LU R25, [R1+0x44] ;  /* 0x0000440001197983 */ /* 0x000ea60000300800 */
[----:B--2---:R-:W-:Y:S01]  /*51760*/  STL.64 [R1+0x2710], R24 ;  /* 0x0027101801007387 */ /* 0x004fe20000100a00 */
[----:B------:R-:W-:Y:S02]  /*51770*/  STL.64 [R1+0x26c0], R14 ;  /* 0x0026c00e01007387 */ /* 0x000fe40000100a00 */
[----:B----4-:R0:W-:Y:S02]  /*51780*/  STL.64 [R1+0x26b8], R12 ;  /* 0x0026b80c01007387 */ /* 0x0101e40000100a00 */
        /* <DEDUP_REMOVED lines=8> */
[----:B------:R0:W-:Y:S04]  /*51810*/  STL.64 [R1+0x2728], R24 ;  /* 0x0027281801007387 */ /* 0x0001e80000100a00 */
[----:B0-----:R-:W3:Y:S01]  /*51820*/  LDL.LU R24, [R1+0x60] ;  /* 0x0000600001187983 */ /* 0x001ee20000300800 */
[----:B------:R-:W3:Y:S03]  /*51830*/  LDL.LU R25, [R1+0x64] ;  /* 0x0000640001197983 */ /* 0x000ee60000300800 */
[----:B----4-:R-:W-:Y:S01]  /*51840*/  STL.64 [R1+0x26d8], R14 ;  /* 0x0026d80e01007387 */ /* 0x010fe20000100a00 */
[----:B--2---:R0:W-:Y:S03]  /*51850*/  STL.64 [R1+0x26d0], R12 ;  /* 0x0026d00c01007387 */ /* 0x0041e60000100a00 */
[----:B0-----:R-:W2:Y:S01]  /*51860*/  LDL.LU R12, [R1+0x100] ;  /* 0x00010000010c7983 */ /* 0x001ea20000300800 */
[----:B------:R-:W2:Y:S02]  /*51870*/  LDL.LU R13, [R1+0x104] ;  /* 0x00010400010d7983 */ /* 0x000ea40000300800 */
[----:B------:R-:W4:Y:S02]  /*51880*/  LDL.LU R14, [R1+0x108] ;  /* 0x00010800010e7983 */ /* 0x000f240000300800 */
[----:B------:R-:W4:Y:S02]  /*51890*/  LDL.LU R15, [R1+0x10c] ;  /* 0x00010c00010f7983 */ /* 0x000f240000300800 */
        /* <DEDUP_REMOVED lines=22> */
[----:B------:R-:W2:Y:S02]  /*51a00*/  LDL.LU R14, [R1+0x148] ;  /* 0x00014800010e7983 */ /* 0x000ea40000300800 */
[----:B------:R-:W2:Y:S02]  /*51a10*/  LDL.LU R15, [R1+0x14c] ;  /* 0x00014c00010f7983 */ /* 0x000ea40000300800 */
[----:B---3--:R-:W-:-:S02]  /*51a20*/  IMAD.MOV.U32 R16, RZ, RZ, R27 ;  /* 0x000000ffff107224 */ /* 0x008fc400078e001b */
[----:B------:R-:W-:Y:S01]  /*51a30*/  IMAD.MOV.U32 R17, RZ, RZ, R26 ;  /* 0x000000ffff117224 */ /* 0x000fe200078e001a */
[----:B------:R-:W3:Y:S01]  /*51a40*/  LDL.LU R8, [R1+0xe0] ;  /* 0x0000e00001087983 */ /* 0x000ee20000300800 */
[----:B------:R-:W3:Y:S02]  /*51a50*/  LDL.LU R9, [R1+0xe4] ;  /* 0x0000e40001097983 */ /* 0x000ee40000300800 */
[----:B------:R-:W3:Y:S02]  /*51a60*/  LDL.LU R10, [R1+0xe8] ;  /* 0x0000e800010a7983 */ /* 0x000ee40000300800 */
[----:B------:R-:W3:Y:S01]  /*51a70*/  LDL.LU R11, [R1+0xec] ;  /* 0x0000ec00010b7983 */ /* 0x000ee20000300800 */
[----:B------:R-:W4:Y:S01]  /*51a80*/  LDL.LU R20, [R1+0xa0] ;  /* 0x0000a00001147983 */ /* 0x000f220000300800 */
[----:B------:R-:W4:Y:S02]  /*51a90*/  LDL.LU R21, [R1+0xa4] ;  /* 0x0000a40001157983 */ /* 0x000f240000300800 */
[----:B------:R-:W4:Y:S02]  /*51aa0*/  LDL.LU R22, [R1+0xa8] ;  /* 0x0000a80001167983 */ /* 0x000f240000300800 */
[----:B------:R-:W4:Y:S01]  /*51ab0*/  LDL.LU R23, [R1+0xac] ;  /* 0x0000ac0001177983 */ /* 0x000f220000300800 */
[----:B------:R-:W-:Y:S01]  /*51ac0*/  STL [R1+0x2514], R29 ;  /* 0x0025141d01007387 */ /* 0x000fe20000100800 */
[C---:B--2---:R-:W-:Y:S03]  /*51ad0*/  HMMA.16816.F32.BF16 R24, R4.reuse, R24, R12 ;  /* 0x000000180418723c */ /* 0x044fe6000004180c */
[----:B------:R-:W2:Y:S01]  /*51ae0*/  LDL.LU.64 R14, [R1+0x2738] ;  /* 0x00273800010e7983 */ /* 0x000ea20000300a00 */
[----:B------:R-:W2:Y:S11]  /*51af0*/  LDL.LU.64 R12, [R1+0x2730] ;  /* 0x00273000010c7983 */ /* 0x000eb60000300a00 */
[----:B------:R-:W-:Y:S08]  /*51b00*/  @!UPT UIADD3 URZ, URZ, URZ, URZ ;  /* 0x0000003f3f3ff290 */ /* 0x000ff0000fffe03f */
[----:B------:R0:W-:Y:S01]  /*51b10*/  STL.64 [R1+0x140], R24 ;  /* 0x0001401801007387 */ /* 0x0001e20000100a00 */
[----:B------:R2:W-:Y:S03]  /*51b20*/  STL.64 [R1+0x148], R26 ;  /* 0x0001481a01007387 */ /* 0x0005e60000100a00 */
[----:B0-----:R-:W2:Y:S02]  /*51b30*/  LDL.LU.64 R24, [R1+0x2728] ;  /* 0x0027280001187983 */ /* 0x001ea40000300a00 */
[----:B--2---:R-:W-:Y:S02]  /*51b40*/  HMMA.16816.F32.BF16 R24, R4, R24, R12 ;  /* 0x000000180418723c */ /* 0x004fe4000004180c */
[----:B------:R-:W2:Y:S01]  /*51b50*/  LDL.LU.64 R14, [R1+0x2720] ;  /* 0x00272000010e7983 */ /* 0x000ea20000300a00 */
[----:B------:R-:W2:Y:S11]  /*51b60*/  LDL.LU.64 R12, [R1+0x2718] ;  /* 0x00271800010c7983 */ /* 0x000eb60000300a00 */
[----:B------:R-:W-:Y:S09]  /*51b70*/  @!UPT UIADD3 URZ, URZ, URZ, URZ ;  /* 0x0000003f3f3ff290 */ /* 0x000ff2000fffe03f */
[----:B------:R0:W-:Y:S01]  /*51b80*/  STL.64 [R1+0x130], R24 ;  /* 0x0001301801007387 */ /* 0x0001e20000100a00 */
[----:B------:R2:W-:Y:S03]  /*51b90*/  STL [R1+0x138], R26 ;  /* 0x0001381a01007387 */ /* 0x0005e60000100800 */
[----:B0-----:R-:W2:Y:S01]  /*51ba0*/  LDL.LU.64 R24, [R1+0x2710] ;  /* 0x0027100001187983 */ /* 0x001ea20000300a00 */
[----:B------:R-:W-:-:S05]  /*51bb0*/  IMAD.MOV.U32 R29, RZ, RZ, R27 ;  /* 0x000000ffff1d7224 */ /* 0x000fca00078e001b */
        /* <DEDUP_REMOVED lines=30> */
[----:B0-----:R-:W2:Y:S01]  /*51da0*/  LDL.LU R24, [R1+0x2a0] ;  /* 0x0002a00001187983 */ /* 0x001ea20000300800 */
[----:B------:R-:W2:Y:S02]  /*51db0*/  LDL.LU R25, [R1+0x2a4] ;  /* 0x0002a40001197983 */ /* 0x000ea40000300800 */
[----:B-1----:R-:W2:Y:S02]  /*51dc0*/  LDL.LU R26, [R1+0x2a8] ;  /* 0x0002a800011a7983 */ /* 0x002ea40000300800 */
[----:B------:R-:W2:Y:S01]  /*51dd0*/  LDL.LU R27, [R1+0x2ac] ;  /* 0x0002ac00011b7983 */ /* 0x000ea20000300800 */
[C---:B---3--:R-:W-:Y:S01]  /*51de0*/  HMMA.16816.F32.BF16 R16, R4.reuse, R16, R8 ;  /* 0x000000100410723c */ /* 0x048fe20000041808 */
[----:B--2---:R-:W-:Y:S01]  /*51df0*/  STL.64 [R1+0x2650], R26 ;  /* 0x0026501a01007387 */ /* 0x004fe20000100a00 */
[----:B------:R0:W-:Y:S03]  /*51e00*/  STL.64 [R1+0x2648], R24 ;  /* 0x0026481801007387 */ /* 0x0001e60000100a00 */
[----:B0-----:R-:W2:Y:S01]  /*51e10*/  LDL.LU R24, [R1+0x2b0] ;  /* 0x0002b00001187983 */ /* 0x001ea20000300800 */
[----:B------:R-:W2:Y:S02]  /*51e20*/  LDL.LU R25, [R1+0x2b4] ;  /* 0x0002b40001197983 */ /* 0x000ea40000300800 */
[----:B------:R-:W3:Y:S02]  /*51e30*/  LDL.LU R26, [R1+0x2b8] ;  /* 0x0002b800011a7983 */ /* 0x000ee40000300800 */
[----:B------:R-:W3:Y:S02]  /*51e40*/  LDL.LU R27, [R1+0x2bc] ;  /* 0x0002bc00011b7983 */ /* 0x000ee40000300800 */
[----:B---3--:R-:W-:Y:S01]  /*51e50*/  STL.64 [R1+0x2668], R26 ;  /* 0x0026681a01007387 */ /* 0x008fe20000100a00 */
[----:B--2---:R0:W-:Y:S03]  /*51e60*/  STL.64 [R1+0x2660], R24 ;  /* 0x0026601801007387 */ /* 0x0041e60000100a00 */
[----:B0-----:R-:W2:Y:S01]  /*51e70*/  LDL.LU R24, [R1+0x2c0] ;  /* 0x0002c00001187983 */ /* 0x001ea20000300800 */
[----:B------:R-:W2:Y:S02]  /*51e80*/  LDL.LU R25, [R1+0x2c4] ;  /* 0x0002c40001197983 */ /* 0x000ea40000300800 */
[----:B------:R-:W2:Y:S02]  /*51e90*/  LDL.LU R26, [R1+0x2c8] ;  /* 0x0002c800011a7983 */ /* 0x000ea40000300800 */
[----:B------:R-:W2:Y:S01]  /*51ea0*/  LDL.LU R27, [R1+0x2cc] ;  /* 0x0002cc00011b7983 */ /* 0x000ea20000300800 */
[----:B------:R-:W3:Y:S01]  /*51eb0*/  LDL.LU.64 R10, [R1+0x26b0] ;  /* 0x0026b000010a7983 */ /* 0x000ee20000300a00 */
[----:B------:R-:W3:Y:S02]  /*51ec0*/  LDL.LU.64 R8, [R1+0x26a8] ;  /* 0x0026a80001087983 */ /* 0x000ee40000300a00 */
[----:B------:R-:W-:Y:S02]  /*51ed0*/  STL.64 [R1+0xe0], R16 ;  /* 0x0000e01001007387 */ /* 0x000fe40000100a00 */
[----:B------:R0:W-:Y:S02]  /*51ee0*/  STL.64 [R1+0xe8], R18 ;  /* 0x0000e81201007387 */ /* 0x0001e40000100a00 */
        /* <DEDUP_REMOVED lines=8> */
[----:B------:R-:W3:Y:S02]  /*51f70*/  LDL.LU.64 R12, [R1+0x2688] ;  /* 0x00268800010c7983 */ /* 0x000ee40000300a00 */
[C---:B---3--:R-:W-:Y:S11]  /*51f80*/  HMMA.16816.F32.BF16 R8, R4.reuse, R12, R8 ;  /* 0x0000000c0408723c */ /* 0x048ff60000041808 */
[----:B------:R-:W-:Y:S11]  /*51f90*/  @!UPT UIADD3 URZ, URZ, URZ, URZ ;  /* 0x0000003f3f3ff290 */ /* 0x000ff6000fffe03f */
[----:B------:R-:W-:Y:S01]  /*51fa0*/  @!UPT UIADD3 URZ, URZ, URZ, URZ ;  /* 0x0000003f3f3ff290 */ /* 0x000fe2000fffe03f */
[----:B------:R-:W-:Y:S01]  /*51fb0*/  STL.64 [R1+0xb0], R8 ;  /* 0x0000b00801007387 */ /* 0x000fe20000100a00 */
[----:B------:R0:W-:Y:S03]  /*51fc0*/  STL.64 [R1+0xb8], R10 ;  /* 0x0000b80a01007387 */ /* 0x0001e60000100a00 */
[----:B0-----:R-:W3:Y:S01]  /*51fd0*/  LDL.LU.64 R10, [R1+0x2680] ;  /* 0x00268000010a7983 */ /* 0x001ee20000300a00 */
[----:B------:R-:W4:Y:S02]  /*51fe0*/  LDL.LU.64 R8, [R1+0x2678] ;  /* 0x0026780001087983 */ /* 0x000f240000300a00 */
[C---:B----4-:R-:W-:Y:S11]  /*51ff0*/  HMMA.16816.F32.BF16 R20, R4.reuse, R8, R20 ;  /* 0x000000080414723c */ /* 0x050ff60000041814 */
[----:B------:R-:W-:Y:S11]  /*52000*/  @!UPT UIADD3 URZ, URZ, URZ, URZ ;  /* 0x0000003f3f3ff290 */ /* 0x000ff6000fffe03f */
[----:B------:R-:W-:Y:S01]  /*52010*/  @!UPT UIADD3 URZ, URZ, URZ, URZ ;  /* 0x0000003f3f3ff290 */ /* 0x000fe2000fffe03f */
[----:B------:R0:W-:Y:S01]  /*52020*/  STL.64 [R1+0xa0], R20 ;  /* 0x0000a01401007387 */ /* 0x0001e20000100a00 */
[----:B------:R1:W-:Y:S03]  /*52030*/  STL.64 [R1+0xa8], R22 ;  /* 0x0000a81601007387 */ /* 0x0003e60000100a00 */
[----:B0-----:R-:W1:Y:S02]  /*52040*/  LDL.LU.64 R20, [R1+0x2670] ;  /* 0x0026700001147983 */ /* 0x001e640000300a00 */
[C---:B-1----:R-:W-:Y:S02]  /*52050*/  HMMA.16816.F32.BF16 R20, R4.reuse, R20, R24 ;  /* 0x000000140414723c */ /* 0x042fe40000041818 */
[----:B------:R-:W4:Y:S01]  /*52060*/  LDL.LU.64 R26, [R1+0x2668] ;  /* 0x00266800011a7983 */ /* 0x000f220000300a00 */
[----:B------:R-:W4:Y:S11]  /*52070*/  LDL.LU.64 R24, [R1+0x2660] ;  /* 0x0026600001187983 */ /* 0x000f360000300a00 */
[----:B------:R-:W-:Y:S09]  /*52080*/  @!UPT UIADD3 URZ, URZ, URZ, URZ ;  /* 0x0000003f3f3ff290 */ /* 0x000ff2000fffe03f */
[----:B------:R0:W-:Y:S01]  /*52090*/  STL.64 [R1+0x2c0], R20 ;  /* 0x0002c01401007387 */ /* 0x0001e20000100a00 */
[----:B------:R4:W-:Y:S03]  /*520a0*/  STL.64 [R1+0x2c8], R22 ;  /* 0x0002c81601007387 */ /* 0x0009e60000100a00 */
[----:B0-----:R-:W4:Y:S02]  /*520b0*/  LDL.LU.64 R20, [R1+0x2658] ;  /* 0x0026580001147983 */ /* 0x001f240000300a00 */
[----:B----4-:R-:W-:Y:S02]  /*520c0*/  HMMA.16816.F32.BF16 R20, R4, R20, R24 ;  /* 0x000000140414723c */ /* 0x010fe40000041818 */
[----:B------:R-:W4:Y:S01]  /*520d0*/  LDL.LU.64 R26, [R1+0x2650] ;  /* 0x00265000011a7983 */ /* 0x000f220000300a00 */
[----:B------:R-:W4:Y:S11]  /*520e0*/  LDL.LU.64 R24, [R1+0x2648] ;  /* 0x0026480001187983 */ /* 0x000f360000300a00 */
[----:B------:R-:W-:Y:S10]  /*520f0*/  @!UPT UIADD3 URZ, URZ, URZ, URZ ;  /* 0x0000003f3f3ff290 */ /* 0x000ff4000fffe03f */
[----:B------:R-:W-:Y:S02]  /*52100*/  IMAD.MOV.U32 R9, RZ, RZ, R22 ;  /* 0x000000ffff097224 */ /* 0x000fe400078e0016 */
[----:B------:R-:W-:Y:S02]  /*52110*/  IMAD.MOV.U32 R8, RZ, RZ, R23 ;  /* 0x000000ffff087224 */ /* 0x000fe400078e0017 */
[----:B------:R-:W-:Y:S02]  /*52120*/  IMAD.MOV.U32 R13, RZ, RZ, R20 ;  /* 0x000000ffff0d7224 */ /* 0x000fe400078e0014 */
[----:B------:R-:W-:Y:S01]  /*52130*/  IMAD.MOV.U32 R12, RZ, RZ, R21 ;  /* 0x000000ffff0c7224 */ /* 0x000fe200078e0015 */
[----:B------:R-:W2:Y:S01]  /*52140*/  LDL.LU.64 R22, [R1+0x2640] ;  /* 0x0026400001167983 */ /* 0x000ea20000300a00 */
[----:B------:R-:W4:Y:S02]  /*52150*/  LDL.LU.64 R20, [R1+0x2638] ;  /* 0x0026380001147983 */ /* 0x000f240000300a00 */
[----:B---3--:R0:W-:Y:S02]  /*52160*/  STL.64 [R1+0x2548], R10 ;  /* 0x0025480a01007387 */ /* 0x0081e40000100a00 */
[----:B------:R-:W-:Y:S01]  /*52170*/  STL.64 [R1+0x2540], R8 ;  /* 0x0025400801007387 */ /* 0x000fe20000100a00 */
[----:B0-----:R-:W3:Y:S04]  /*52180*/  LDL.LU.64 R10, [R1+0x68] ;  /* 0x00006800010a7983 */ /* 0x001ee80000300a00 */
[----:B---3--:R0:W-:Y:S04]  /*52190*/  STL.64 [R1+0x25f8], R10 ;  /* 0x0025f80a01007387 */ /* 0x0081e80000100a00 */
[----:B0-----:R-:W3:Y:S04]  /*521a0*/  LDL.LU.64 R10, [R1+0x88] ;  /* 0x00008800010a7983 */ /* 0x001ee80000300a00 */
[----:B---3--:R0:W-:Y:S01]  /*521b0*/  STL.64 [R1+0x2608], R10 ;  /* 0x0026080a01007387 */ /* 0x0081e20000100a00 */
[----:B------:R-:W3:Y:S02]  /*521c0*/  LDL.LU R8, [R1+0x290] ;  /* 0x0002900001087983 */ /* 0x000ee40000300800 */
[----:B------:R-:W3:Y:S01]  /*521d0*/  LDL.LU R9, [R1+0x294] ;  /* 0x0002940001097983 */ /* 0x000ee20000300800 */
[----:B0-----:R-:W3:Y:S01]  /*521e0*/  LDL.LU R10, [R1+0x298] ;  /* 0x00029800010a7983 */ /* 0x001ee20000300800 */
[----:B------:R-:W3:Y:S02]  /*521f0*/  LDL.LU R11, [R1+0x29c] ;  /* 0x00029c00010b7983 */ /* 0x000ee40000300800 */
[----:B------:R0:W-:Y:S02]  /*52200*/  STL [R1+0x23c0], R12 ;  /* 0x0023c00c01007387 */ /* 0x0001e40000100800 */
[----:B------:R1:W-:Y:S01]  /*52210*/  STL [R1+0x23a0], R13 ;  /* 0x0023a00d01007387 */ /* 0x0003e20000100800 */
[----:B--2---:R2:W-:Y:S04]  /*52220*/  STL.64 [R1+0x2600], R14 ;  /* 0x0026000e01007387 */ /* 0x0045e80000100a00 */
[----:B0-----:R-:W3:Y:S01]  /*52230*/  LDL.LU R12, [R1+0x280] ;  /* 0x00028000010c7983 */ /* 0x001ee20000300800 */
[----:B-1----:R-:W-:-:S02]  /*52240*/  IMAD.MOV.U32 R13, RZ, RZ, R18 ;  /* 0x000000ffff0d7224 */ /* 0x002fc400078e0012 */
[----:B------:R-:W3:Y:S02]  /*52250*/  LDL.LU R18, [R1+0x2634] ;  /* 0x0026340001127983 */ /* 0x000ee40000300800 */
[----:B--2---:R-:W-:Y:S02]  /*52260*/  IMAD.MOV.U32 R14, RZ, RZ, R19 ;  /* 0x000000ffff0e7224 */ /* 0x004fe400078e0013 */
[----:B------:R-:W2:Y:S01]  /*52270*/  LDL.LU R19, [R1+0x2630] ;  /* 0x0026300001137983 */ /* 0x000ea20000300800 */
[----:B------:R-:W2:Y:S01]  /*52280*/  LDL.LU R15, [R1+0x28c] ;  /* 0x00028c00010f7983 */ /* 0x000ea20000300800 */
[----:B----4-:R-:W-:Y:S02]  /*52290*/  HMMA.16816.F32.BF16 R4, R4, R20, R24 ;  /* 0x000000140404723c */ /* 0x010fe40000041818 */
[----:B--2---:R0:W-:Y:S01]  /*522a0*/  STL.64 [R1+0x2618], R14 ;  /* 0x0026180e01007387 */ /* 0x0041e20000100a00 */
[----:B---3--:R-:W-:Y:S03]  /*522b0*/  STL.64 [R1+0x2610], R12 ;  /* 0x0026100c01007387 */ /* 0x008fe60000100a00 */
[----:B0-----:R-:W2:Y:S01]  /*522c0*/  LDL.LU.64 R14, [R1+0x98] ;  /* 0x00009800010e7983 */ /* 0x001ea20000300a00 */
[----:B------:R-:W2:Y:S02]  /*522d0*/  LDL.LU.64 R26, [R1+0x2628] ;  /* 0x00262800011a7983 */ /* 0x000ea40000300a00 */
[----:B------:R-:W2:Y:S11]  /*522e0*/  LDL.LU.64 R24, [R1+0x2620] ;  /* 0x0026200001187983 */ /* 0x000eb60000300a00 */
[----:B------:R-:W-:Y:S04]  /*522f0*/  @!UPT UIADD3 URZ, URZ, URZ, URZ ;  /* 0x0000003f3f3ff290 */ /* 0x000fe8000fffe03f */
[----:B------:R-:W-:Y:S02]  /*52300*/  IMAD.MOV.U32 R17, RZ, RZ, R6 ;  /* 0x000000ffff117224 */ /* 0x000fe400078e0006 */
[----:B------:R-:W-:Y:S01]  /*52310*/  IMAD.MOV.U32 R16, RZ, RZ, R7 ;  /* 0x000000ffff107224 */ /* 0x000fe200078e0007 */
[----:B------:R-:W-:Y:S01]  /*52320*/  STL.64 [R1+0x2a0], R4 ;  /* 0x0002a00401007387 */ /* 0x000fe20000100a00 */
[----:B------:R-:W-:Y:S03]  /*52330*/  STL.64 [R1+0x2568], R18 ;  /* 0x0025681201007387 */ /* 0x000fe60000100a00 */
[----:B------:R0:W-:Y:S04]  /*52340*/  STL.64 [R1+0x2560], R16 ;  /* 0x0025601001007387 */ /* 0x0001e80000100a00 */
[----:B0-----:R-:W3:Y:S01]  /*52350*/  LDL.LU R16, [R1+0x260] ;  /* 0x0002600001107983 */ /* 0x001ee20000300800 */
[----:B------:R-:W3:Y:S02]  /*52360*/  LDL.LU R17, [R1+0x264] ;  /* 0x0002640001117983 */ /* 0x000ee40000300800 */
[----:B------:R-:W3:Y:S02]  /*52370*/  LDL.LU R18, [R1+0x268] ;  /* 0x0002680001127983 */ /* 0x000ee40000300800 */
[----:B------:R-:W3:Y:S01]  /*52380*/  LDL.LU R19, [R1+0x26c] ;  /* 0x00026c0001137983 */ /* 0x000ee20000300800 */
[----:B------:R0:W-:Y:S01]  /*52390*/  STL.64 [R1+0x24e8], R22 ;  /* 0x0024e81601007387 */ /* 0x0001e20000100a00 */
[----:B------:R-:W4:Y:S02]  /*523a0*/  LDL.LU R20, [R1+0x270] ;  /* 0x0002700001147983 */ /* 0x000f240000300800 */
[----:B------:R-:W4:Y:S02]  /*523b0*/  LDL.LU R21, [R1+0x274] ;  /* 0x0002740001157983 */ /* 0x000f240000300800 */
[----:B0-----:R-:W-:-:S02]  /*523c0*/  IMAD.MOV.U32 R22, RZ, RZ, R2 ;  /* 0x000000ffff167224 */ /* 0x001fc400078e0002 */
[----:B------:R-:W-:Y:S01]  /*523d0*/  IMAD.MOV.U32 R23, RZ, RZ, R0 ;  /* 0x000000ffff177224 */ /* 0x000fe200078e0000 */
[C---:B--2---:R-:W-:Y:S01]  /*523e0*/  HMMA.16816.F32.BF16 R8, R24.reuse, R14, R8 ;  /* 0x0000000e1808723c */ /* 0x044fe20000041808 */
[----:B------:R-:W-:Y:S02]  /*523f0*/  IMAD.MOV.U32 R7, RZ, RZ, R14 ;  /* 0x000000ffff077224 */ /* 0x000fe400078e000e */
[----:B------:R-:W-:Y:S02]  /*52400*/  IMAD.MOV.U32 R6, RZ, RZ, R15 ;  /* 0x000000ffff067224 */ /* 0x000fe400078e000f */
[----:B------:R-:W2:Y:S01]  /*52410*/  LDL.LU.64 R14, [R1+0x2618] ;  /* 0x00261800010e7983 */ /* 0x000ea20000300a00 */
[----:B------:R-:W2:Y:S11]  /*52420*/  LDL.LU.64 R12, [R1+0x2610] ;  /* 0x00261000010c7983 */ /* 0x000eb60000300a00 */
[----:B------:R-:W-:Y:S06]  /*52430*/  @!UPT UIADD3 URZ, URZ, URZ, URZ ;  /* 0x0000003f3f3ff290 */ /* 0x000fec000fffe03f */
[----:B------:R-:W-:Y:S01]  /*52440*/  STL [R1+0x290], R8 ;  /* 0x0002900801007387 */ /* 0x000fe20000100800 */
[----:B------:R-:W-:Y:S02]  /*52450*/  IMAD.MOV.U32 R2, RZ, RZ, R10 ;  /* 0x000000ffff027224 */ /* 0x000fe400078e000a */
[----:B------:R-:W-:Y:S02]  /*52460*/  IMAD.MOV.U32 R0, RZ, RZ, R11 ;  /* 0x000000ffff007224 */ /* 0x000fe400078e000b */
[----:B------:R-:W2:Y:S01]  /*52470*/  LDL.LU.64 R10, [R1+0x2608] ;  /* 0x00260800010a7983 */ /* 0x000ea20000300a00 */
[----:B------:R-:W-:Y:S02]  /*52480*/  IMAD.MOV.U32 R4, RZ, RZ, R9 ;  /* 0x000000ffff047224 */ /* 0x000fe400078e0009 */
[----:B------:R-:W-:Y:S02]  /*52490*/  STL [R1+0x252c], R0 ;  /* 0x00252c0001007387 */ /* 0x000fe40000100800 */
[----:B------:R-:W-:Y:S01]  /*524a0*/  STL [R1+0x2528], R2 ;  /* 0x0025280201007387 */ /* 0x000fe20000100800 */
[----:B------:R-:W-:Y:S01]  /*524b0*/  STL [R1+0x2524], R6 ;  /* 0x0025240601007387 */ /* 0x000fe20000100800 */
[----:B------:R0:W-:Y:S02]  /*524c0*/  STL [R1+0x251c], R7 ;  /* 0x00251c0701007387 */ /* 0x0001e40000100800 */
[----:B------:R-:W-:Y:S01]  /*524d0*/  STL [R1+0x25e0], R4 ;  /* 0x0025e00401007387 */ /* 0x000fe20000100800 */
[----:B0-----:R-:W4:Y:S01]  /*524e0*/  LDL.LU.64 R6, [R1+0x78] ;  /* 0x0000780001067983 */ /* 0x001f220000300a00 */
[C---:B--2---:R-:W-:Y:S11]  /*524f0*/  HMMA.16816.F32.BF16 R12, R24.reuse, R10, R12 ;  /* 0x0000000a180c723c */ /* 0x044ff6000004180c */
[----:B------:R-:W-:Y:S11]  /*52500*/  @!UPT UIADD3 URZ, URZ, URZ, URZ ;  /* 0x0000003f3f3ff290 */ /* 0x000ff6000fffe03f */
[----:B------:R-:W-:Y:S01]  /*52510*/  @!UPT UIADD3 URZ, URZ, URZ, URZ ;  /* 0x0000003f3f3ff290 */ /* 0x000fe2000fffe03f */
[----:B------:R-:W-:Y:S01]  /*52520*/  STL.64 [R1+0x280], R12 ;  /* 0x0002800c01007387 */ /* 0x000fe20000100a00 */
[----:B------:R0:W-:Y:S03]  /*52530*/  STL.64 [R1+0x288], R14 ;  /* 0x0002880e01007387 */ /* 0x0001e60000100a00 */
[----:B0-----:R-:W2:Y:S01]  /*52540*/  LDL.LU.64 R14, [R1+0x2600] ;  /* 0x00260000010e7983 */ /* 0x001ea20000300a00 */
[----:B------:R-:W-:Y:S02]  /*52550*/  IMAD.MOV.U32 R13, RZ, RZ, R10 ;  /* 0x000000ffff0d7224 */ /* 0x000fe400078e000a */
[----:B------:R-:W-:Y:S02]  /*52560*/  IMAD.MOV.U32 R12, RZ, RZ, R11 ;  /* 0x000000ffff0c7224 */ /* 0x000fe400078e000b */
[----:B------:R-:W3:Y:S03]  /*52570*/  LDL.LU.64 R10, [R1+0x25f8] ;  /* 0x0025f800010a7983 */ /* 0x000ee60000300a00 */
[----:B------:R-:W-:Y:S02]  /*52580*/  STL [R1+0x2534], R12 ;  /* 0x0025340c01007387 */ /* 0x000fe40000100800 */
[----:B------:R-:W-:Y:S01]  /*52590*/  STL [R1+0x2530], R13 ;  /* 0x0025300d01007387 */ /* 0x000fe20000100800 */
[----:B--2---:R4:W-:Y:S02]  /*525a0*/  STL.64 [R1+0x2590], R14 ;  /* 0x0025900e01007387 */ /* 0x0049e40000100a00 */
[----:B----4-:R-:W-:Y:S07]  /*525b0*/  HMMA.16816.F32.BF16 R12, R24, R6, R20 ;  /* 0x00000006180c723c */ /* 0x010fee0000041814 */
[----:B------:R-:W-:-:S02]  /*525c0*/  IMAD.MOV.U32 R21, RZ, RZ, R6 ;  /* 0x000000ffff157224 */ /* 0x000fc400078e0006 */
[----:B------:R-:W-:Y:S02]  /*525d0*/  IMAD.MOV.U32 R20, RZ, RZ, R7 ;  /* 0x000000ffff147224 */ /* 0x000fe400078e0007 */
[----:B---3--:R-:W-:Y:S01]  /*525e0*/  HMMA.16816.F32.BF16 R4, R24, R10, R16 ;  /* 0x0000000a1804723c */ /* 0x008fe20000041810 */
[----:B------:R-:W-:Y:S02]  /*525f0*/  IMAD.MOV.U32 R23, RZ, RZ, R10 ;  /* 0x000000ffff177224 */ /* 0x000fe400078e000a */
[----:B------:R-:W-:-:S09]  /*52600*/  IMAD.MOV.U32 R22, RZ, RZ, R11 ;  /* 0x000000ffff167224 */ /* 0x000fd200078e000b */
[----:B------:R-:W-:Y:S01]  /*52610*/  STL.64 [R1+0x270], R12 ;  /* 0x0002700c01007387 */ /* 0x000fe20000100a00 */
[----:B------:R-:W-:Y:S02]  /*52620*/  STL.64 [R1+0x278], R14 ;  /* 0x0002780e01007387 */ /* 0x000fe40000100a00 */
[----:B------:R-:W-:Y:S08]  /*52630*/  STL [R1+0x2538], R21 ;  /* 0x0025381501007387 */ /* 0x000ff00000100800 */
[----:B------:R-:W-:Y:S01]  /*52640*/  STL.64 [R1+0x260], R4 ;  /* 0x0002600401007387 */ /* 0x000fe20000100a00 */
[----:B------:R-:W-:Y:S02]  /*52650*/  STL.64 [R1+0x268], R6 ;  /* 0x0002680601007387 */ /* 0x000fe40000100a00 */
[----:B------:R-:W-:Y:S02]  /*52660*/  STL.64 [R1+0x2578], R22 ;  /* 0x0025781601007387 */ /* 0x000fe40000100a00 */
[----:B------:R0:W-:Y:S02]  /*52670*/  STL [R1+0x2570], R20 ;  /* 0x0025701401007387 */ /* 0x0001e40000100800 */
[----:B0-----:R-:W2:Y:S01]  /*52680*/  LDL.LU R20, [R1+0x200] ;  /* 0x0002000001147983 */ /* 0x001ea20000300800 */
[----:B------:R-:W2:Y:S02]  /*52690*/  LDL.LU R21, [R1+0x204] ;  /* 0x0002040001157983 */ /* 0x000ea40000300800 */
[----:B------:R-:W3:Y:S02]  /*526a0*/  LDL.LU R22, [R1+0x208] ;  /* 0x0002080001167983 */ /* 0x000ee40000300800 */
[----:B------:R-:W3:Y:S01]  /*526b0*/  LDL.LU R23, [R1+0x20c] ;  /* 0x00020c0001177983 */ /* 0x000ee20000300800 */
[----:B------:R-:W4:Y:S01]  /*526c0*/  LDL.LU R12, [R1+0x210] ;  /* 0x00021000010c7983 */ /* 0x000f220000300800 */
[----:B------:R-:W4:Y:S02]  /*526d0*/  LDL.LU R13, [R1+0x214] ;  /* 0x00021400010d7983 */ /* 0x000f240000300800 */
[----:B------:R-:W2:Y:S02]  /*526e0*/  LDL.LU R14, [R1+0x218] ;  /* 0x00021800010e7983 */ /* 0x000ea40000300800 */
[----:B------:R-:W2:Y:S01]  /*526f0*/  LDL.LU R15, [R1+0x21c] ;  /* 0x00021c00010f7983 */ /* 0x000ea20000300800 */
[----:B------:R-:W3:Y:S04]  /*52700*/  LDL.LU.64 R6, [R1+0x58] ;  /* 0x0000580001067983 */ /* 0x000ee80000300a00 */
[----:B--2---:R0:W-:Y:S01]  /*52710*/  STL.64 [R1+0x25a0], R14 ;  /* 0x0025a00e01007387 */ /* 0x0041e20000100a00 */
[----:B----4-:R-:W-:Y:S03]  /*52720*/  STL.64 [R1+0x2598], R12 ;  /* 0x0025980c01007387 */ /* 0x010fe60000100a00 */
[----:B0-----:R-:W2:Y:S04]  /*52730*/  LDL.LU.64 R14, [R1+0x28] ;  /* 0x00002800010e7983 */ /* 0x001ea80000300a00 */
[----:B--2---:R0:W-:Y:S04]  /*52740*/  STL.64 [R1+0x25b0], R14 ;  /* 0x0025b00e01007387 */ /* 0x0041e80000100a00 */
[----:B0-----:R-:W2:Y:S04]  /*52750*/  LDL.LU.64 R14, [R1+0x38] ;  /* 0x00003800010e7983 */ /* 0x001ea80000300a00 */
[----:B--2---:R0:W-:Y:S01]  /*52760*/  STL.64 [R1+0x25c8], R14 ;  /* 0x0025c80e01007387 */ /* 0x0041e20000100a00 */
[----:B------:R-:W2:Y:S02]  /*52770*/  LDL.LU R12, [R1+0x240] ;  /* 0x00024000010c7983 */ /* 0x000ea40000300800 */
[----:B------:R-:W2:Y:S01]  /*52780*/  LDL.LU R13, [R1+0x244] ;  /* 0x00024400010d7983 */ /* 0x000ea20000300800 */
[----:B0-----:R-:W4:Y:S01]  /*52790*/  LDL.LU R14, [R1+0x248] ;  /* 0x00024800010e7983 */ /* 0x001f220000300800 */
[----:B------:R-:W4:Y:S03]  /*527a0*/  LDL.LU R15, [R1+0x24c] ;  /* 0x00024c00010f7983 */ /* 0x000f260000300800 */
[----:B----4-:R-:W-:Y:S01]  /*527b0*/  STL.64 [R1+0x25f0], R14 ;  /* 0x0025f00e01007387 */ /* 0x010fe20000100a00 */
[----:B--2---:R0:W-:Y:S03]  /*527c0*/  STL.64 [R1+0x25e8], R12 ;  /* 0x0025e80c01007387 */ /* 0x0041e60000100a00 */
[----:B0-----:R-:W2:Y:S01]  /*527d0*/  LDL.LU R12, [R1+0x250] ;  /* 0x00025000010c7983 */ /* 0x001ea20000300800 */
[----:B------:R-:W2:Y:S02]  /*527e0*/  LDL.LU R13, [R1+0x254] ;  /* 0x00025400010d7983 */ /* 0x000ea40000300800 */
[----:B------:R-:W2:Y:S02]  /*527f0*/  LDL.LU R14, [R1+0x258] ;  /* 0x00025800010e7983 */ /* 0x000ea40000300800 */
[----:B------:R-:W2:Y:S01]  /*52800*/  LDL.LU R15, [R1+0x25c] ;  /* 0x00025c00010f7983 */ /* 0x000ea20000300800 */
[----:B---3--:R0:W-:Y:S01]  /*52810*/  STL.64 [R1+0x2588], R22 ;  /* 0x0025881601007387 */ /* 0x0081e20000100a00 */
[----:B------:R1:W-:Y:S03]  /*52820*/  STL.64 [R1+0x2580], R20 ;  /* 0x0025801401007387 */ /* 0x0003e60000100a00 */
[----:B0-----:R-:W3:Y:S04]  /*52830*/  LDL.LU.64 R22, [R1+0x18] ;  /* 0x0000180001167983 */ /* 0x001ee80000300a00 */
[----:B---3--:R0:W-:Y:S01]  /*52840*/  STL.64 [R1+0x25a8], R22 ;  /* 0x0025a81601007387 */ /* 0x0081e20000100a00 */
[----:B-1----:R-:W3:Y:S02]  /*52850*/  LDL.LU R20, [R1+0x220] ;  /* 0x0002200001147983 */ /* 0x002ee40000300800 */
[----:B------:R-:W3:Y:S01]  /*52860*/  LDL.LU R21, [R1+0x224] ;  /* 0x0002240001157983 */ /* 0x000ee20000300800 */
[----:B0-----:R-:W4:Y:S01]  /*52870*/  LDL.LU R22, [R1+0x228] ;  /* 0x0002280001167983 */ /* 0x001f220000300800 */
[----:B------:R-:W4:Y:S03]  /*52880*/  LDL.LU R23, [R1+0x22c] ;  /* 0x00022c0001177983 */ /* 0x000f260000300800 */
[----:B----4-:R-:W-:Y:S01]  /*52890*/  STL.64 [R1+0x25c0], R22 ;  /* 0x0025c01601007387 */ /* 0x010fe20000100a00 */
[----:B---3--:R0:W-:Y:S03]  /*528a0*/  STL.64 [R1+0x25b8], R20 ;  /* 0x0025b81401007387 */ /* 0x0081e60000100a00 */
[----:B0-----:R-:W3:Y:S01]  /*528b0*/  LDL.LU R20, [R1+0x230] ;  /* 0x0002300001147983 */ /* 0x001ee20000300800 */
[----:B------:R-:W3:Y:S02]  /*528c0*/  LDL.LU R21, [R1+0x234] ;  /* 0x0002340001157983 */ /* 0x000ee40000300800 */
[----:B------:R-:W4:Y:S02]  /*528d0*/  LDL.LU R22, [R1+0x238] ;  /* 0x0002380001167983 */ /* 0x000f240000300800 */
[----:B------:R-:W4:Y:S01]  /*528e0*/  LDL.LU R23, [R1+0x23c] ;  /* 0x00023c0001177983 */ /* 0x000f220000300800 */
[----:B--2---:R-:W-:Y:S01]  /*528f0*/  HMMA.16816.F32.BF16 R12, R24, R6, R12 ;  /* 0x00000006180c723c */ /* 0x004fe2000004180c */
[----:B----4-:R0:W-:Y:S01]  /*52900*/  STL.64 [R1+0x25d8], R22 ;  /* 0x0025d81601007387 */ /* 0x0101e20000100a00 */
[----:B---3--:R-:W-:Y:S03]  /*52910*/  STL.64 [R1+0x25d0], R20 ;  /* 0x0025d01401007387 */ /* 0x008fe60000100a00 */
[----:B0-----:R-:W2:Y:S01]  /*52920*/  LDL.LU.64 R22, [R1+0x48] ;  /* 0x0000480001167983 */ /* 0x001ea20000300a00 */
[----:B------:R-:W3:Y:S02]  /*52930*/  LDL.LU.64 R18, [R1+0x8] ;  /* 0x0000080001127983 */ /* 0x000ee40000300a00 */
[----:B------:R-:W4:Y:S02]  /*52940*/  LDL.LU R8, [R1+0x1d0] ;  /* 0x0001d00001087983 */ /* 0x000f240000300800 */
[----:B------:R-:W4:Y:S01]  /*52950*/  LDL.LU R9, [R1+0x1d4] ;  /* 0x0001d40001097983 */ /* 0x000f220000300800 */
[----:B------:R-:W2:Y:S01]  /*52960*/  LDL.LU R10, [R1+0x1d8] ;  /* 0x0001d800010a7983 */ /* 0x000ea20000300800 */
[----:B------:R-:W2:Y:S03]  /*52970*/  LDL.LU R11, [R1+0x1dc] ;  /* 0x0001dc00010b7983 */ /* 0x000ea60000300800 */
[----:B--2---:R-:W-:Y:S01]  /*52980*/  STL.64 [R1+0x2558], R10 ;  /* 0x0025580a01007387 */ /* 0x004fe20000100a00 */
[----:B----4-:R0:W-:Y:S03]  /*52990*/  STL.64 [R1+0x2550], R8 ;  /* 0x0025500801007387 */ /* 0x0101e60000100a00 */
[----:B0-----:R-:W2:Y:S01]  /*529a0*/  LDL.LU R8, [R1+0x1e0] ;  /* 0x0001e00001087983 */ /* 0x001ea20000300800 */
[----:B------:R-:W2:Y:S03]  /*529b0*/  LDL.LU R9, [R1+0x1e4] ;  /* 0x0001e40001097983 */ /* 0x000ea60000300800 */
[----:B------:R-:W-:Y:S02]  /*529c0*/  STL.64 [R1+0x250], R12 ;  /* 0x0002500c01007387 */ /* 0x000fe40000100a00 */
[----:B------:R0:W-:Y:S02]  /*529d0*/  STL.64 [R1+0x258], R14 ;  /* 0x0002580e01007387 */ /* 0x0001e40000100a00 */
[----:B0-----:R-:W4:Y:S01]  /*529e0*/  LDL.LU.64 R14, [R1+0x25f0] ;  /* 0x0025f000010e7983 */ /* 0x001f220000300a00 */
[----:B------:R-:W4:Y:S02]  /*529f0*/  LDL.LU.64 R12, [R1+0x25e8] ;  /* 0x0025e800010c7983 */ /* 0x000f240000300a00 */
[----:B------:R-:W-:-:S02]  /*52a00*/  IMAD.MOV.U32 R29, RZ, RZ, R6 ;  /* 0x000000ffff1d7224 */ /* 0x000fc400078e0006 */
[----:B------:R-:W2:Y:S02]  /*52a10*/  LDL.LU R4, [R1+0x25e0] ;  /* 0x0025e00001047983 */ /* 0x000ea40000300800 */
[----:B------:R-:W-:Y:S02]  /*52a20*/  IMAD.MOV.U32 R2, RZ, RZ, R22 ;  /* 0x000000ffff027224 */ /* 0x000fe400078e0016 */
[----:B------:R-:W-:Y:S02]  /*52a30*/  IMAD.MOV.U32 R6, RZ, RZ, R23 ;  /* 0x000000ffff067224 */ /* 0x000fe400078e0017 */
[----:B------:R-:W-:Y:S02]  /*52a40*/  IMAD.MOV.U32 R10, RZ, RZ, R28 ;  /* 0x000000ffff0a7224 */ /* 0x000fe400078e001c */
[----:B------:R-:W-:Y:S01]  /*52a50*/  IMAD.MOV.U32 R11, RZ, RZ, R3 ;  /* 0x000000ffff0b7224 */ /* 0x000fe200078e0003 */
[C---:B----4-:R-:W-:Y:S01]  /*52a60*/  HMMA.16816.F32.BF16 R12, R24.reuse, R22, R12 ;  /* 0x00000016180c723c */ /* 0x050fe2000004180c */
[----:B------:R-:W4:Y:S01]  /*52a70*/  LDL.LU.64 R22, [R1+0x25d8] ;  /* 0x0025d80001167983 */ /* 0x000f220000300a00 */
[----:B------:R-:W4:Y:S11]  /*52a80*/  LDL.LU.64 R20, [R1+0x25d0] ;  /* 0x0025d00001147983 */ /* 0x000f360000300a00 */
[----:B------:R-:W-:Y:S10]  /*52a90*/  @!UPT UIADD3 URZ, URZ, URZ, URZ ;  /* 0x0000003f3f3ff290 */ /* 0x000ff4000fffe03f */
[----:B------:R-:W-:Y:S01]  /*52aa0*/  STL.64 [R1+0x240], R12 ;  /* 0x0002400c01007387 */ /* 0x000fe20000100a00 */
[----:B------:R-:W-:Y:S02]  /*52ab0*/  IMAD.MOV.U32 R28, RZ, RZ, R14 ;  /* 0x000000ffff1c7224 */ /* 0x000fe400078e000e */
[----:B------:R-:W-:Y:S02]  /*52ac0*/  IMAD.MOV.U32 R3, RZ, RZ, R15 ;  /* 0x000000ffff037224 */ /* 0x000fe400078e000f */
[----:B------:R-:W4:Y:S03]  /*52ad0*/  LDL.LU.64 R14, [R1+0x25c8] ;  /* 0x0025c800010e7983 */ /* 0x000f260000300a00 */
[----:B------:R-:W-:Y:S02]  /*52ae0*/  STL [R1+0x2374], R3 ;  /* 0x0023740301007387 */ /* 0x000fe40000100800 */
[----:B------:R0:W-:Y:S01]  /*52af0*/  STL [R1+0x2370], R28 ;  /* 0x0023701c01007387 */ /* 0x0001e20000100800 */
[----:B----4-:R-:W-:Y:S01]  /*52b00*/  HMMA.16816.F32.BF16 R20, R24, R14, R20 ;  /* 0x0000000e1814723c */ /* 0x010fe20000041814 */
[----:B0-----:R-:W-:-:S02]  /*52b10*/  IMAD.MOV.U32 R28, RZ, RZ, R14 ;  /* 0x000000ffff1c7224 */ /* 0x001fc400078e000e */
[----:B------:R-:W-:Y:S11]  /*52b20*/  IMAD.MOV.U32 R3, RZ, RZ, R15 ;  /* 0x000000ffff037224 */ /* 0x000ff600078e000f */
[----:B------:R-:W-:Y:S09]  /*52b30*/  @!UPT UIADD3 URZ, URZ, URZ, URZ ;  /* 0x0000003f3f3ff290 */ /* 0x000ff2000fffe03f */
[----:B------:R-:W-:Y:S01]  /*52b40*/  STL.64 [R1+0x2d0], R20 ;  /* 0x0002d01401007387 */ /* 0x000fe20000100a00 */
[----:B------:R0:W-:Y:S03]  /*52b50*/  STL.64 [R1+0x2d8], R22 ;  /* 0x0002d81601007387 */ /* 0x0001e60000100a00 */
[----:B0-----:R-:W4:Y:S01]  /*52b60*/  LDL.LU.64 R22, [R1+0x25c0] ;  /* 0x0025c00001167983 */ /* 0x001f220000300a00 */
[----:B------:R-:W4:Y:S02]  /*52b70*/  LDL.LU.64 R20, [R1+0x25b8] ;  /* 0x0025b80001147983 */ /* 0x000f240000300a00 */
[----:B------:R-:W4:Y:S02]  /*52b80*/  LDL.LU.64 R14, [R1+0x25b0] ;  /* 0x0025b000010e7983 */ /* 0x000f240000300a00 */
[----:B------:R-:W2:Y:S01]  /*52b90*/  LDL R5, [R1+0x340] ;  /* 0x0003400001057983 */ /* 0x000ea20000100800 */
[----:B----4-:R-:W-:Y:S01]  /*52ba0*/  HMMA.16816.F32.BF16 R20, R24, R14, R20 ;  /* 0x0000000e1814723c */ /* 0x010fe20000041814 */
[----:B--2---:R0:W-:Y:S02]  /*52bb0*/  STL.64 [R1+0x2500], R4 ;  /* 0x0025000401007387 */ /* 0x0041e40000100a00 */
[----:B0-----:R-:W-:-:S02]  /*52bc0*/  IMAD.MOV.U32 R5, RZ, RZ, R14 ;  /* 0x000000ffff057224 */ /* 0x001fc400078e000e */
[----:B------:R-:W-:Y:S11]  /*52bd0*/  IMAD.MOV.U32 R4, RZ, RZ, R15 ;  /* 0x000000ffff047224 */ /* 0x000ff600078e000f */
[----:B------:R-:W-:Y:S07]  /*52be0*/  @!UPT UIADD3 URZ, URZ, URZ, URZ ;  /* 0x0000003f3f3ff290 */ /* 0x000fee000fffe03f */
[----:B------:R-:W-:Y:S01]  /*52bf0*/  STL.64 [R1+0x320], R20 ;  /* 0x0003201401007387 */ /* 0x000fe20000100a00 */
[----:B------:R0:W-:Y:S03]  /*52c00*/  STL.64 [R1+0x328], R22 ;  /* 0x0003281601007387 */ /* 0x0001e60000100a00 */
[----:B0-----:R-:W2:Y:S01]  /*52c10*/  LDL.LU.64 R22, [R1+0x25a8] ;  /* 0x0025a80001167983 */ /* 0x001ea20000300a00 */
[----:B------:R-:W2:Y:S02]  /*52c20*/  LDL.LU.64 R14, [R1+0x25a0] ;  /* 0x0025a000010e7983 */ /* 0x000ea40000300a00 */
[----:B------:R-:W2:Y:S02]  /*52c30*/  LDL.LU.64 R12, [R1+0x2598] ;  /* 0x00259800010c7983 */ /* 0x000ea40000300a00 */
[C---:B--2---:R-:W-:Y:S01]  /*52c40*/  HMMA.16816.F32.BF16 R12, R24.reuse, R22, R12 ;  /* 0x00000016180c723c */ /* 0x044fe2000004180c */
[----:B------:R-:W-:Y:S11]  /*52c50*/  IMAD.MOV.U32 R0, RZ, RZ, R23 ;  /* 0x000000ffff007224 */ /* 0x000ff600078e0017 */
[----:B------:R-:W-:Y:S11]  /*52c60*/  @!UPT UIADD3 URZ, URZ, URZ, URZ ;  /* 0x0000003f3f3ff290 */ /* 0x000ff6000fffe03f */
[----:B------:R0:W-:Y:S01]  /*52c70*/  STL.64 [R1+0x310], R12 ;  /* 0x0003100c01007387 */ /* 0x0001e20000100a00 */
[----:B------:R1:W-:Y:S02]  /*52c80*/  STL.64 [R1+0x318], R14 ;  /* 0x0003180e01007387 */ /* 0x0003e40000100a00 */
[----:B0-----:R-:W-:Y:S01]  /*52c90*/  IMAD.MOV.U32 R13, RZ, RZ, R22 ;  /* 0x000000ffff0d7224 */ /* 0x001fe200078e0016 */
[----:B-1----:R-:W2:Y:S01]  /*52ca0*/  LDL.LU.64 R14, [R1+0x2590] ;  /* 0x00259000010e7983 */ /* 0x002ea20000300a00 */
[----:B------:R-:W4:Y:S02]  /*52cb0*/  LDL.LU.64 R22, [R1+0x2588] ;  /* 0x0025880001167983 */ /* 0x000f240000300a00 */
[----:B------:R-:W4:Y:S02]  /*52cc0*/  LDL.LU.64 R20, [R1+0x2580] ;  /* 0x0025800001147983 */ /* 0x000f240000300a00 */
[----:B---3--:R-:W-:Y:S01]  /*52cd0*/  IMAD.MOV.U32 R12, RZ, RZ, R19 ;  /* 0x000000ffff0c7224 */ /* 0x008fe200078e0013 */
[C---:B----4-:R-:W-:Y:S11]  /*52ce0*/  HMMA.16816.F32.BF16 R20, R24.reuse, R18, R20 ;  /* 0x000000121814723c */ /* 0x050ff60000041814 */
[----:B------:R-:W-:Y:S11]  /*52cf0*/  @!UPT UIADD3 URZ, URZ, URZ, URZ ;  /* 0x0000003f3f3ff290 */ /* 0x000ff6000fffe03f */
[----:B------:R-:W-:Y:S01]  /*52d00*/  @!UPT UIADD3 URZ, URZ, URZ, URZ ;  /* 0x0000003f3f3ff290 */ /* 0x000fe2000fffe03f */
[----:B------:R0:W-:Y:S01]  /*52d10*/  STL.64 [R1+0x300], R20 ;  /* 0x0003001401007387 */ /* 0x0001e20000100a00 */
[----:B------:R1:W-:Y:S02]  /*52d20*/  STL.64 [R1+0x308], R22 ;  /* 0x0003081601007387 */ /* 0x0003e40000100a00 */
[----:B0-----:R-:W-:Y:S01]  /*52d30*/  IMAD.MOV.U32 R21, RZ, RZ, R18 ;  /* 0x000000ffff157224 */ /* 0x001fe200078e0012 */
[----:B-1----:R-:W3:Y:S01]  /*52d40*/  LDL.LU.64 R22, [R1+0x2578] ;  /* 0x0025780001167983 */ /* 0x002ee20000300a00 */
[----:B------:R-:W4:Y:S02]  /*52d50*/  LDL.LU R20, [R1+0x2570] ;  /* 0x0025700001147983 */ /* 0x000f240000300800 */
[----:B------:R-:W2:Y:S02]  /*52d60*/  LDL.LU.64 R18, [R1+0x2568] ;  /* 0x0025680001127983 */ /* 0x000ea40000300a00 */
[----:B------:R-:W3:Y:S01]  /*52d70*/  LDL.LU.64 R16, [R1+0x2560] ;  /* 0x0025600001107983 */ /* 0x000ee20000300a00 */
[C---:B--2---:R-:W-:Y:S11]  /*52d80*/  HMMA.16816.F32.BF16 R8, R24.reuse, R18, R8 ;  /* 0x000000121808723c */ /* 0x044ff60000041808 */
[----:B------:R-:W-:Y:S11]  /*52d90*/  @!UPT UIADD3 URZ, URZ, URZ, URZ ;  /* 0x0000003f3f3ff290 */ /* 0x000ff6000fffe03f */
[----:B------:R-:W-:Y:S01]  /*52da0*/  @!UPT UIADD3 URZ, URZ, URZ, URZ ;  /* 0x0000003f3f3ff290 */ /* 0x000fe2000fffe03f */
[----:B------:R-:W-:Y:S01]  /*52db0*/  STL.64 [R1+0x2f0], R8 ;  /* 0x0002f00801007387 */ /* 0x000fe20000100a00 */
[----:B------:R0:W-:Y:S03]  /*52dc0*/  STL.64 [R1+0x2f8], R10 ;  /* 0x0002f80a01007387 */ /* 0x0001e60000100a00 */
[----:B0-----:R-:W2:Y:S01]  /*52dd0*/  LDL.LU.64 R10, [R1+0x2558] ;  /* 0x00255800010a7983 */ /* 0x001ea20000300a00 */
[----:B------:R-:W2:Y:S02]  /*52de0*/  LDL.LU.64 R8, [R1+0x2550] ;  /* 0x0025500001087983 */ /* 0x000ea40000300a00 */
[----:B------:R-:W-:Y:S02]  /*52df0*/  STL.64 [R1+0x23e0], R18 ;  /* 0x0023e01201007387 */ /* 0x000fe40000100a00 */
[----:B---3--:R0:W-:Y:S02]  /*52e00*/  STL.64 [R1+0x23d8], R16 ;  /* 0x0023d81001007387 */ /* 0x0081e40000100a00 */
[----:B0-----:R-:W3:Y:S01]  /*52e10*/  LDL.LU R16, [R1+0x1b0] ;  /* 0x0001b00001107983 */ /* 0x001ee20000300800 */
[----:B------:R-:W3:Y:S02]  /*52e20*/  LDL.LU R17, [R1+0x1b4] ;  /* 0x0001b40001117983 */ /* 0x000ee40000300800 */
[----:B------:R-:W3:Y:S02]  /*52e30*/  LDL.LU R18, [R1+0x1b8] ;  /* 0x0001b80001127983 */ /* 0x000ee40000300800 */
[----:B------:R-:W3:Y:S01]  /*52e40*/  LDL.LU R19, [R1+0x1bc] ;  /* 0x0001bc0001137983 */ /* 0x000ee20000300800 */
[C---:B--2---:R-:W-:Y:S11]  /*52e50*/  HMMA.16816.F32.BF16 R8, R24.reuse, R14, R8 ;  /* 0x0000000e1808723c */ /* 0x044ff60000041808 */
[----:B------:R-:W-:Y:S11]  /*52e60*/  @!UPT UIADD3 URZ, URZ, URZ, URZ ;  /* 0x0000003f3f3ff290 */ /* 0x000ff6000fffe03f */
[----:B------:R-:W-:Y:S01]  /*52e70*/  @!UPT UIADD3 URZ, URZ, URZ, URZ ;  /* 0x0000003f3f3ff290 */ /* 0x000fe2000fffe03f */
[----:B------:R-:W-:Y:S01]  /*52e80*/  STL.64 [R1+0x2e0], R8 ;  /* 0x0002e00801007387 */ /* 0x000fe20000100a00 */
[----:B------:R0:W-:Y:S03]  /*52e90*/  STL.64 [R1+0x2e8], R10 ;  /* 0x0002e80a01007387 */ /* 0x0001e60000100a00 */
[----:B0-----:R-:W3:Y:S01]  /*52ea0*/  LDL.LU.64 R10, [R1+0x2548] ;  /* 0x00254800010a7983 */ /* 0x001ee20000300a00 */
[----:B------:R-:W2:Y:S02]  /*52eb0*/  LDL.LU.64 R8, [R1+0x2540] ;  /* 0x0025400001087983 */ /* 0x000ea40000300a00 */
[----:B------:R-:W-:Y:S01]  /*52ec0*/  STL.64 [R1+0x2508], R14 ;  /* 0x0025080e01007387 */ /* 0x000fe20000100a00 */
[----:B---3--:R-:W-:Y:S11]  /*52ed0*/  HMMA.16816.F32.BF16 R16, R24, R10, R16 ;  /* 0x0000000a1810723c */ /* 0x008ff60000041810 */
[----:B------:R-:W-:Y:S11]  /*52ee0*/  @!UPT UIADD3 URZ, URZ, URZ, URZ ;  /* 0x0000003f3f3ff290 */ /* 0x000ff6000fffe03f */
[----:B------:R-:W-:Y:S01]  /*52ef0*/  @!UPT UIADD3 URZ, URZ, URZ, URZ ;  /* 0x0000003f3f3ff290 */ /* 0x000fe2000fffe03f */
[----:B------:R-:W-:Y:S01]  /*52f00*/  STL.64 [R1+0x1b0], R16 ;  /* 0x0001b01001007387 */ /* 0x000fe20000100a00 */
[----:B------:R0:W-:Y:S02]  /*52f10*/  STL.64 [R1+0x1b8], R18 ;  /* 0x0001b81201007387 */ /* 0x0001e40000100a00 */
[----:B0-----:R-:W-:Y:S02]  /*52f20*/  IMAD.MOV.U32 R18, RZ, RZ, R21 ;  /* 0x000000ffff127224 */ /* 0x001fe400078e0015 */
[----:B------:R-:W-:Y:S01]  /*52f30*/  IMAD.MOV.U32 R19, RZ, RZ, R12 ;  /* 0x000000ffff137224 */ /* 0x000fe200078e000c */
[----:B------:R-:W3:Y:S01]  /*52f40*/  LDL.LU R21, [R1+0x2538] ;  /* 0x0025380001157983 */ /* 0x000ee20000300800 */
[----:B------:R-:W3:Y:S03]  /*52f50*/  LDL.LU R12, [R1+0x2534] ;  /* 0x00253400010c7983 */ /* 0x000ee60000300800 */
[----:B------:R-:W-:Y:S01]  /*52f60*/  STL.64 [R1+0x23f8], R18 ;  /* 0x0023f81201007387 */ /* 0x000fe20000100a00 */
[----:B------:R-:W-:Y:S02]  /*52f70*/  STL.64 [R1+0x23d0], R10 ;  /* 0x0023d00a01007387 */ /* 0x000fe40000100a00 */
[----:B--2---:R0:W-:Y:S02]  /*52f80*/  STL.64 [R1+0x23c8], R8 ;  /* 0x0023c80801007387 */ /* 0x0041e40000100a00 */
[----:B0-----:R-:W2:Y:S01]  /*52f90*/  LDL.LU R8, [R1+0xc0] ;  /* 0x0000c00001087983 */ /* 0x001ea20000300800 */
[----:B------:R-:W2:Y:S02]  /*52fa0*/  LDL.LU R9, [R1+0xc4] ;  /* 0x0000c40001097983 */ /* 0x000ea40000300800 */
[----:B------:R-:W2:Y:S02]  /*52fb0*/  LDL.LU R10, [R1+0xc8] ;  /* 0x0000c800010a7983 */ /* 0x000ea40000300800 */
[----:B------:R-:W2:Y:S02]  /*52fc0*/  LDL.LU R11, [R1+0xcc] ;  /* 0x0000cc00010b7983 */ /* 0x000ea40000300800 */
[----:B------:R-:W-:-:S02]  /*52fd0*/  IMAD.MOV.U32 R18, RZ, RZ, R13 ;  /* 0x000000ffff127224 */ /* 0x000fc400078e000d */
[----:B------:R-:W-:Y:S01]  /*52fe0*/  IMAD.MOV.U32 R19, RZ, RZ, R0 ;  /* 0x000000ffff137224 */ /* 0x000fe200078e0000 */
[----:B------:R-:W3:Y:S01]  /*52ff0*/  LDL.LU R13, [R1+0x2530] ;  /* 0x00253000010d7983 */ /* 0x000ee20000300800 */
[----:B------:R-:W3:Y:S03]  /*53000*/  LDL.LU R0, [R1+0x252c] ;  /* 0x00252c0001007983 */ /* 0x000ee60000300800 */
[----:B------:R0:W-:Y:S02]  /*53010*/  STL.64 [R1+0x2410], R18 ;  /* 0x0024101201007387 */ /* 0x0001e40000100a00 */
[----:B0-----:R-:W-:Y:S02]  /*53020*/  IMAD.MOV.U32 R18, RZ, RZ, R5 ;  /* 0x000000ffff127224 */ /* 0x001fe400078e0005 */
[----:B------:R-:W-:-:S05]  /*53030*/  IMAD.MOV.U32 R19, RZ, RZ, R4 ;  /* 0x000000ffff137224 */ /* 0x000fca00078e0004 */
[----:B------:R-:W-:Y:S04]  /*53040*/  STL.64 [R1+0x2428], R18 ;  /* 0x0024281201007387 */ /* 0x000fe80000100a00 */
[----:B--2---:R-:W-:Y:S01]  /*53050*/  STL.64 [R1+0x23f0], R10 ;  /* 0x0023f00a01007387 */ /* 0x004fe20000100a00 */
[----:B------:R0:W-:Y:S03]  /*53060*/  STL.64 [R1+0x23e8], R8 ;  /* 0x0023e80801007387 */ /* 0x0001e60000100a00 */
[----:B0-----:R-:W2:Y:S01]  /*53070*/  LDL.LU R8, [R1+0xe0] ;  /* 0x0000e00001087983 */ /* 0x001ea20000300800 */
[----:B------:R-:W2:Y:S02]  /*53080*/  LDL.LU R9, [R1+0xe4] ;  /* 0x0000e40001097983 */ /* 0x000ea40000300800 */
[----:B------:R-:W2:Y:S02]  /*53090*/  LDL.LU R10, [R1+0xe8] ;  /* 0x0000e800010a7983 */ /* 0x000ea40000300800 */
[----:B------:R-:W2:Y:S02]  /*530a0*/  LDL.LU R11, [R1+0xec] ;  /* 0x0000ec00010b7983 */ /* 0x000ea40000300800 */
[----:B------:R-:W-:-:S02]  /*530b0*/  IMAD.MOV.U32 R18, RZ, RZ, R28 ;  /* 0x000000ffff127224 */ /* 0x000fc400078e001c */
        /* <DEDUP_REMOVED lines=29> */
[----:B------:R-:W-:-:S02]  /*53290*/  IMAD.MOV.U32 R18, RZ, RZ, R23 ;  /* 0x000000ffff127224 */ /* 0x000fc400078e0017 */
[----:B------:R-:W-:Y:S02]  /*532a0*/  IMAD.MOV.U32 R19, RZ, RZ, R22 ;  /* 0x000000ffff137224 */ /* 0x000fe400078e0016 */
[----:B---3--:R-:W-:Y:S02]  /*532b0*/  IMAD.MOV.U32 R11, RZ, RZ, R29 ;  /* 0x000000ffff0b7224 */ /* 0x008fe400078e001d */
[----:B------:R-:W3:Y:S01]  /*532c0*/  LDL.LU R29, [R1+0x2518] ;  /* 0x00251800011d7983 */ /* 0x000ee20000300800 */
[----:B------:R-:W-:Y:S03]  /*532d0*/  STL.64 [R1+0x2488], R18 ;  /* 0x0024881201007387 */ /* 0x000fe60000100a00 */
[----:B--2---:R-:W-:Y:S01]  /*532e0*/  STL.64 [R1+0x2450], R10 ;  /* 0x0024500a01007387 */ /* 0x004fe20000100a00 */
[----:B------:R0:W-:Y:S03]  /*532f0*/  STL.64 [R1+0x2448], R8 ;  /* 0x0024480801007387 */ /* 0x0001e60000100a00 */
[----:B0-----:R-:W2:Y:S01]  /*53300*/  LDL.LU R8, [R1+0x120] ;  /* 0x0001200001087983 */ /* 0x001ea20000300800 */
[----:B------:R-:W2:Y:S02]  /*53310*/  LDL.LU R9, [R1+0x124] ;  /* 0x0001240001097983 */ /* 0x000ea40000300800 */
[----:B------:R-:W2:Y:S02]  /*53320*/  LDL.LU R10, [R1+0x128] ;  /* 0x00012800010a7983 */ /* 0x000ea40000300800 */
[----:B------:R-:W2:Y:S02]  /*53330*/  LDL.LU R11, [R1+0x12c] ;  /* 0x00012c00010b7983 */ /* 0x000ea40000300800 */
[----:B------:R-:W-:-:S02]  /*53340*/  IMAD.MOV.U32 R18, RZ, RZ, R21 ;  /* 0x000000ffff127224 */ /* 0x000fc400078e0015 */
[----:B----4-:R-:W-:-:S05]  /*53350*/  IMAD.MOV.U32 R19, RZ, RZ, R20 ;  /* 0x000000ffff137224 */ /* 0x010fca00078e0014 */
[----:B------:R0:W-:Y:S02]  /*53360*/  STL.64 [R1+0x24a0], R18 ;  /* 0x0024a01201007387 */ /* 0x0001e40000100a00 */
[----:B0-----:R-:W-:Y:S02]  /*53370*/  IMAD.MOV.U32 R18, RZ, RZ, R13 ;  /* 0x000000ffff127224 */ /* 0x001fe400078e000d */
[----:B------:R-:W-:-:S05]  /*53380*/  IMAD.MOV.U32 R19, RZ, RZ, R12 ;  /* 0x000000ffff137224 */ /* 0x000fca00078e000c */
[----:B------:R0:W-:Y:S02]  /*53390*/  STL.64 [R1+0x24b8], R18 ;  /* 0x0024b81201007387 */ /* 0x0001e40000100a00 */
[----:B0-----:R-:W-:Y:S02]  /*533a0*/  IMAD.MOV.U32 R18, RZ, RZ, R7 ;  /* 0x000000ffff127224 */ /* 0x001fe400078e0007 */
[----:B------:R-:W-:Y:S01]  /*533b0*/  IMAD.MOV.U32 R19, RZ, RZ, R6 ;  /* 0x000000ffff137224 */ /* 0x000fe200078e0006 */
[----:B--2---:R-:W-:Y:S01]  /*533c0*/  STL.64 [R1+0x2468], R10 ;  /* 0x0024680a01007387 */ /* 0x004fe20000100a00 */
[----:B------:R0:W-:Y:S03]  /*533d0*/  STL.64 [R1+0x2460], R8 ;  /* 0x0024600801007387 */ /* 0x0001e60000100a00 */
[----:B0-----:R-:W2:Y:S01]  /*533e0*/  LDL.LU R8, [R1+0x130] ;  /* 0x0001300001087983 */ /* 0x001ea20000300800 */
[----:B------:R-:W2:Y:S02]  /*533f0*/  LDL.LU R9, [R1+0x134] ;  /* 0x0001340001097983 */ /* 0x000ea40000300800 */
[----:B------:R-:W4:Y:S02]  /*53400*/  LDL.LU R10, [R1+0x138] ;  /* 0x00013800010a7983 */ /* 0x000f240000300800 */
[----:B---3--:R-:W-:-:S02]  /*53410*/  IMAD.MOV.U32 R11, RZ, RZ, R29 ;  /* 0x000000ffff0b7224 */ /* 0x008fc400078e001d */
[----:B------:R-:W3:Y:S01]  /*53420*/  LDL.LU R29, [R1+0x2514] ;  /* 0x00251400011d7983 */ /* 0x000ee20000300800 */
[----:B------:R0:W-:Y:S02]  /*53430*/  STL.64 [R1+0x24e0], R18 ;  /* 0x0024e01201007387 */ /* 0x0001e40000100a00 */
[----:B------:R-:W2:Y:S02]  /*53440*/  LDL.LU R16, [R1+0x180] ;  /* 0x0001800001107983 */ /* 0x000ea40000300800 */
[----:B------:R-:W2:Y:S01]  /*53450*/  LDL.LU R17, [R1+0x184] ;  /* 0x0001840001117983 */ /* 0x000ea20000300800 */
[----:B0-----:R-:W2:Y:S01]  /*53460*/  LDL.LU R18, [R1+0x188] ;  /* 0x0001880001127983 */ /* 0x001ea20000300800 */
[----:B------:R-:W2:Y:S02]  /*53470*/  LDL.LU R19, [R1+0x18c] ;  /* 0x00018c0001137983 */ /* 0x000ea40000300800 */
[----:B------:R-:W3:Y:S02]  /*53480*/  LDL.LU R12, [R1+0x1a0] ;  /* 0x0001a000010c7983 */ /* 0x000ee40000300800 */
[----:B------:R-:W3:Y:S01]  /*53490*/  LDL.LU R13, [R1+0x1a4] ;  /* 0x0001a400010d7983 */ /* 0x000ee20000300800 */
[----:B------:R-:W3:Y:S01]  /*534a0*/  LDL.LU R14, [R1+0x1a8] ;  /* 0x0001a800010e7983 */ /* 0x000ee20000300800 */
[----:B------:R-:W3:Y:S02]  /*534b0*/  LDL.LU R15, [R1+0x1ac] ;  /* 0x0001ac00010f7983 */ /* 0x000ee40000300800 */
[----:B------:R-:W3:Y:S02]  /*534c0*/  LDL.LU.64 R6, [R1+0xd8] ;  /* 0x0000d80001067983 */ /* 0x000ee40000300a00 */
[----:B------:R-:W3:Y:S01]  /*534d0*/  LDL.LU R20, [R1+0x190] ;  /* 0x0001900001147983 */ /* 0x000ee20000300800 */
[----:B------:R-:W3:Y:S01]  /*534e0*/  LDL.LU R21, [R1+0x194] ;  /* 0x0001940001157983 */ /* 0x000ee20000300800 */
[----:B------:R-:W3:Y:S02]  /*534f0*/  LDL.LU R22, [R1+0x198] ;  /* 0x0001980001167983 */ /* 0x000ee40000300800 */
[----:B------:R-:W3:Y:S01]  /*53500*/  LDL.LU R23, [R1+0x19c] ;  /* 0x00019c0001177983 */ /* 0x000ee20000300800 */
[----:B--2---:R0:W-:Y:S01]  /*53510*/  STL.64 [R1+0x24f8], R18 ;  /* 0x0024f81201007387 */ /* 0x0041e20000100a00 */
[----:B------:R-:W-:Y:S03]  /*53520*/  STL.64 [R1+0x24f0], R16 ;  /* 0x0024f01001007387 */ /* 0x000fe60000100a00 */
[----:B0-----:R-:W2:Y:S01]  /*53530*/  LDL.LU.64 R18, [R1+0x1c8] ;  /* 0x0001c80001127983 */ /* 0x001ea20000300a00 */
[----:B----4-:R-:W-:Y:S02]  /*53540*/  STL.64 [R1+0x2480], R10 ;  /* 0x0024800a01007387 */ /* 0x010fe40000100a00 */
[----:B------:R0:W-:Y:S02]  /*53550*/  STL.64 [R1+0x2478], R8 ;  /* 0x0024780801007387 */ /* 0x0001e40000100a00 */
[----:B0-----:R-:W4:Y:S01]  /*53560*/  LDL.LU R8, [R1+0x140] ;  /* 0x0001400001087983 */ /* 0x001f220000300800 */
[----:B------:R-:W4:Y:S02]  /*53570*/  LDL.LU R9, [R1+0x144] ;  /* 0x0001440001097983 */ /* 0x000f240000300800 */
[----:B------:R-:W2:Y:S02]  /*53580*/  LDL.LU R10, [R1+0x148] ;  /* 0x00014800010a7983 */ /* 0x000ea40000300800 */
[----:B------:R-:W2:Y:S02]  /*53590*/  LDL.LU R11, [R1+0x14c] ;  /* 0x00014c00010b7983 */ /* 0x000ea40000300800 */
[----:B--2---:R-:W-:Y:S01]  /*535a0*/  STL.64 [R1+0x2498], R10 ;  /* 0x0024980a01007387 */ /* 0x004fe20000100a00 */
[----:B----4-:R0:W-:Y:S03]  /*535b0*/  STL.64 [R1+0x2490], R8 ;  /* 0x0024900801007387 */ /* 0x0101e60000100a00 */
[----:B0-----:R-:W2:Y:S01]  /*535c0*/  LDL.LU R8, [R1+0x150] ;  /* 0x0001500001087983 */ /* 0x001ea20000300800 */
[----:B------:R-:W2:Y:S02]  /*535d0*/  LDL.LU R9, [R1+0x154] ;  /* 0x0001540001097983 */ /* 0x000ea40000300800 */
[----:B------:R-:W4:Y:S02]  /*535e0*/  LDL.LU R10, [R1+0x158] ;  /* 0x00015800010a7983 */ /* 0x000f240000300800 */
[----:B---3--:R-:W-:-:S02]  /*535f0*/  IMAD.MOV.U32 R11, RZ, RZ, R29 ;  /* 0x000000ffff0b7224 */ /* 0x008fc400078e001d */
[----:B------:R-:W3:Y:S01]  /*53600*/  LDL.LU R29, [R1+0x2510] ;  /* 0x00251000011d7983 */ /* 0x000ee20000300800 */
[C---:B------:R-:W-:Y:S08]  /*53610*/  HMMA.16816.F32.BF16 R12, R24.reuse, R6, R12 ;  /* 0x00000006180c723c */ /* 0x040ff0000004180c */
[----:B------:R-:W-:Y:S01]  /*53620*/  HMMA.16816.F32.BF16 R20, R24, R18, R20 ;  /* 0x000000121814723c */ /* 0x000fe20000041814 */
        /* <DEDUP_REMOVED lines=11> */
[----:B------:R0:W-:Y:S01]  /*536e0*/  STL.64 [R1+0x1a0], R12 ;  /* 0x0001a00c01007387 */ /* 0x0001e20000100a00 */
[----:B------:R1:W-:Y:S01]  /*536f0*/  STL.64 [R1+0x1a8], R14 ;  /* 0x0001a80e01007387 */ /* 0x0003e20000100a00 */
[----:B---3--:R-:W-:-:S02]  /*53700*/  IMAD.MOV.U32 R11, RZ, RZ, R29 ;  /* 0x000000ffff0b7224 */ /* 0x008fc400078e001d */
[----:B------:R-:W-:Y:S02]  /*53710*/  IMAD.MOV.U32 R29, RZ, RZ, R23 ;  /* 0x000000ffff1d7224 */ /* 0x000fe400078e0017 */
[----:B0-----:R-:W-:Y:S01]  /*53720*/  IMAD.MOV.U32 R12, RZ, RZ, R6 ;  /* 0x000000ffff0c7224 */ /* 0x001fe200078e0006 */
[----:B-1----:R-:W3:Y:S01]  /*53730*/  LDL.LU.64 R14, [R1+0x2508] ;  /* 0x00250800010e7983 */ /* 0x002ee20000300a00 */
[----:B------:R-:W4:Y:S02]  /*53740*/  LDL.LU.64 R4, [R1+0x2500] ;  /* 0x0025000001047983 */ /* 0x000f240000300a00 */
[----:B------:R-:W-:Y:S02]  /*53750*/  IMAD.MOV.U32 R6, RZ, RZ, R18 ;  /* 0x000000ffff067224 */ /* 0x000fe400078e0012 */
[----:B------:R-:W-:Y:S02]  /*53760*/  IMAD.MOV.U32 R13, RZ, RZ, R19 ;  /* 0x000000ffff0d7224 */ /* 0x000fe400078e0013 */
[----:B------:R-:W2:Y:S01]  /*53770*/  LDL.LU.64 R18, [R1+0x24f8] ;  /* 0x0024f80001127983 */ /* 0x000ea20000300a00 */
[----:B------:R-:W2:Y:S02]  /*53780*/  LDL.LU.64 R16, [R1+0x24f0] ;  /* 0x0024f00001107983 */ /* 0x000ea40000300a00 */
[----:B------:R-:W-:Y:S02]  /*53790*/  STL.64 [R1+0x190], R20 ;  /* 0x0001901401007387 */ /* 0x000fe40000100a00 */
[----:B------:R0:W-:Y:S02]  /*537a0*/  STL [R1+0x198], R22 ;  /* 0x0001981601007387 */ /* 0x0001e40000100800 */
[----:B0-----:R-:W2:Y:S01]  /*537b0*/  LDL.LU.64 R22, [R1+0x24e8] ;  /* 0x0024e80001167983 */ /* 0x001ea20000300a00 */
[----:B------:R0:W-:Y:S03]  /*537c0*/  STL [R1+0x2308], R29 ;  /* 0x0023081d01007387 */ /* 0x0001e60000100800 */
[----:B0-----:R-:W3:Y:S01]  /*537d0*/  LDL R29, [R1+0x69c] ;  /* 0x00069c00011d7983 */ /* 0x001ee20000100800 */
[----:B--2---:R-:W-:Y:S03]  /*537e0*/  HMMA.16816.F32.BF16 R24, R24, R22, R16 ;  /* 0x000000161818723c */ /* 0x004fe60000041810 */
[----:B------:R-:W2:Y:S01]  /*537f0*/  LDL.LU.64 R18, [R1+0x24e0] ;  /* 0x0024e00001127983 */ /* 0x000ea20000300a00 */
[----:B------:R-:W-:-:S02]  /*53800*/  IMAD.MOV.U32 R3, RZ, RZ, R22 ;  /* 0x000000ffff037224 */ /* 0x000fc400078e0016 */
[----:B------:R-:W-:Y:S11]  /*53810*/  IMAD.MOV.U32 R28, RZ, RZ, R23 ;  /* 0x000000ffff1c7224 */ /* 0x000ff600078e0017 */
[----:B------:R-:W-:Y:S06]  /*53820*/  @!UPT UIADD3 URZ, URZ, URZ, URZ ;  /* 0x0000003f3f3ff290 */ /* 0x000fec000fffe03f */
[----:B------:R0:W-:Y:S01]  /*53830*/  STL.64 [R1+0x180], R24 ;  /* 0x0001801801007387 */ /* 0x0001e20000100a00 */
[----:B------:R1:W-:Y:S02]  /*53840*/  STL.64 [R1+0x188], R26 ;  /* 0x0001881a01007387 */ /* 0x0003e40000100a00 */
[----:B------:R-:W2:Y:S02]  /*53850*/  LDL.LU.64 R22, [R1+0x24d8] ;  /* 0x0024d80001167983 */ /* 0x000ea40000300a00 */
[----:B------:R-:W2:Y:S01]  /*53860*/  LDL.LU.64 R20, [R1+0x24d0] ;  /* 0x0024d00001147983 */ /* 0x000ea20000300a00 */
[----:B0-----:R-:W3:Y:S01]  /*53870*/  LDL.LU R24, [R1+0xa0] ;  /* 0x0000a00001187983 */ /* 0x001ee20000300800 */
[----:B------:R-:W3:Y:S02]  /*53880*/  LDL.LU R25, [R1+0xa4] ;  /* 0x0000a40001197983 */ /* 0x000ee40000300800 */
[----:B-1----:R-:W3:Y:S02]  /*53890*/  LDL.LU R26, [R1+0xa8] ;  /* 0x0000a800011a7983 */ /* 0x002ee40000300800 */
[----:B------:R-:W3:Y:S01]  /*538a0*/  LDL.LU R27, [R1+0xac] ;  /* 0x0000ac00011b7983 */ /* 0x000ee20000300800 */
[C---:B--2---:R-:W-:Y:S01]  /*538b0*/  HMMA.16816.F32.BF16 R16, R20.reuse, R18, R8 ;  /* 0x000000121410723c */ /* 0x044fe20000041808 */
[----:B------:R-:W2:Y:S01]  /*538c0*/  LDL.LU.64 R10, [R1+0x24c8] ;  /* 0x0024c800010a7983 */ /* 0x000ea20000300a00 */
[----:B------:R-:W2:Y:S11]  /*538d0*/  LDL.LU.64 R8, [R1+0x24c0] ;  /* 0x0024c00001087983 */ /* 0x000eb60000300a00 */
[----:B------:R-:W-:Y:S10]  /*538e0*/  @!UPT UIADD3 URZ, URZ, URZ, URZ ;  /* 0x0000003f3f3ff290 */ /* 0x000ff4000fffe03f */
        /* <DEDUP_REMOVED lines=74> */
[----:B---3--:R0:W-:Y:S02]  /*53d90*/  STL.64 [R1+0x23a8], R16 ;  /* 0x0023a81001007387 */ /* 0x0081e40000100a00 */
[----:B0-----:R-:W3:Y:S01]  /*53da0*/  LDL.LU R16, [R1+0x2c0] ;  /* 0x0002c00001107983 */ /* 0x001ee20000300800 */
[----:B------:R-:W3:Y:S02]  /*53db0*/  LDL.LU R17, [R1+0x2c4] ;  /* 0x0002c40001117983 */ /* 0x000ee40000300800 */
[----:B------:R-:W2:Y:S02]  /*53dc0*/  LDL.LU R18, [R1+0x2c8] ;  /* 0x0002c80001127983 */ /* 0x000ea40000300800 */
[----:B------:R-:W2:Y:S02]  /*53dd0*/  LDL.LU R19, [R1+0x2cc] ;  /* 0x0002cc0001137983 */ /* 0x000ea40000300800 */
[----:B--2---:R-:W-:Y:S01]  /*53de0*/  STL.64 [R1+0x23b8], R18 ;  /* 0x0023b81201007387 */ /* 0x004fe20000100a00 */
[----:B---3--:R0:W-:Y:S03]  /*53df0*/  STL.64 [R1+0x23b0], R16 ;  /* 0x0023b01001007387 */ /* 0x0081e60000100a00 */
[----:B0-----:R-:W2:Y:S01]  /*53e00*/  LDL.LU R16, [R1+0xb0] ;  /* 0x0000b00001107983 */ /* 0x001ea20000300800 */
[----:B------:R-:W2:Y:S02]  /*53e10*/  LDL.LU R17, [R1+0xb4] ;  /* 0x0000b40001117983 */ /* 0x000ea40000300800 */
[----:B------:R-:W2:Y:S02]  /*53e20*/  LDL.LU R18, [R1+0xb8] ;  /* 0x0000b80001127983 */ /* 0x000ea40000300800 */
[----:B------:R-:W2:Y:S02]  /*53e30*/  LDL.LU R19, [R1+0xbc] ;  /* 0x0000bc0001137983 */ /* 0x000ea40000300800 */
[C---:B--2---:R-:W-:Y:S11]  /*53e40*/  HMMA.16816.F32.BF16 R16, R20.reuse, R14, R16 ;  /* 0x0000000e1410723c */ /* 0x044ff60000041810 */
[----:B------:R-:W-:Y:S11]  /*53e50*/  @!UPT UIADD3 URZ, URZ, URZ, URZ ;  /* 0x0000003f3f3ff290 */ /* 0x000ff6000fffe03f */
[----:B------:R-:W-:Y:S01]  /*53e60*/  @!UPT UIADD3 URZ, URZ, URZ, URZ ;  /* 0x0000003f3f3ff290 */ /* 0x000fe2000fffe03f */
[----:B------:R-:W-:Y:S01]  /*53e70*/  STL.64 [R1+0xb0], R16 ;  /* 0x0000b01001007387 */ /* 0x000fe20000100a00 */
[----:B------:R0:W-:Y:S02]  /*53e80*/  STL.64 [R1+0xb8], R18 ;  /* 0x0000b81201007387 */ /* 0x0001e40000100a00 */
[----:B0-----:R-:W-:Y:S01]  /*53e90*/  HMMA.16816.F32.BF16 R16, R20, R10, R24 ;  /* 0x0000000a1410723c */ /* 0x001fe20000041818 */
[----:B------:R-:W0:Y:S04]  /*53ea0*/  LDSM.16.MT88.4 R24, [R29+0x21000] ;  /* 0x021000001d18783b */ /* 0x000e280000004200 */
[----:B0-----:R0:W-:Y:S11]  /*53eb0*/  STL.64 [R1+0x2368], R26 ;  /* 0x0023681a01007387 */ /* 0x0011f60000100a00 */
[----:B------:R-:W-:Y:S07]  /*53ec0*/  @!UPT UIADD3 URZ, URZ, URZ, URZ ;  /* 0x0000003f3f3ff290 */ /* 0x000fee000fffe03f */
[----:B------:R-:W-:Y:S02]  /*53ed0*/  STL.64 [R1+0xa0], R16 ;  /* 0x0000a01001007387 */ /* 0x000fe40000100a00 */
[----:B------:R-:W-:Y:S02]  /*53ee0*/  STL.64 [R1+0xa8], R18 ;  /* 0x0000a81201007387 */ /* 0x000fe40000100a00 */
[----:B----4-:R-:W1:Y:S04]  /*53ef0*/  LDSM.16.M88.4 R16, [R5+0x80] ;  /* 0x000080000510783b */ /* 0x010e680000000200 */
[----:B------:R-:W-:Y:S01]  /*53f00*/  STL.64 [R1+0x2360], R24 ;  /* 0x0023601801007387 */ /* 0x000fe20000100a00 */
[----:B0-----:R-:W-:-:S03]  /*53f10*/  IMAD.MOV.U32 R26, RZ, RZ, R12 ;  /* 0x000000ffff1a7224 */ /* 0x001fc600078e000c */
[----:B------:R-:W2:Y:S04]  /*53f20*/  LDL.LU R12, [R1+0x23c0] ;  /* 0x0023c000010c7983 */ /* 0x000ea80000300800 */
[----:B-1----:R-:W-:Y:S01]  /*53f30*/  STL.64 [R1+0x90], R16 ;  /* 0x0000901001007387 */ /* 0x002fe20000100a00 */
        /* <DEDUP_REMOVED lines=18> */
[----:B------:R0:W-:Y:S02]  /*54060*/  STL.64 [R1+0x38], R18 ;  /* 0x0000381201007387 */ /* 0x0001e40000100a00 */
[----:B0-----:R-:W3:Y:S01]  /*54070*/  LDL.LU.64 R18, [R1+0x23b8] ;  /* 0x0023b80001127983 */ /* 0x001ee20000300a00 */
[----:B------:R-:W3:Y:S02]  /*54080*/  LDL.LU.64 R16, [R1+0x23b0] ;  /* 0x0023b00001107983 */ /* 0x000ee40000300a00 */
[----:B------:R-:W-:-:S07]  /*54090*/  IMAD.MOV.U32 R27, RZ, RZ, R7 ;  /* 0x000000ffff1b7224 */ /* 0x000fce00078e0007 */
[----:B---3--:R-:W-:Y:S01]  /*540a0*/  HMMA.16816.F32.BF16 R24, R20, R26, R16 ;  /* 0x0000001a1418723c */ /* 0x008fe20000041810 */
[----:B------:R-:W3:Y:S01]  /*540b0*/  LDL.LU.64 R16, [R1+0x23a8] ;  /* 0x0023a80001107983 */ /* 0x000ee20000300a00 */
[----:B------:R-:W-:Y:S02]  /*540c0*/  STL.64 [R1+0x2398], R22 ;  /* 0x0023981601007387 */ /* 0x000fe40000100a00 */
[----:B------:R-:W-:Y:S02]  /*540d0*/  STL.64 [R1+0x2390], R20 ;  /* 0x0023901401007387 */ /* 0x000fe40000100a00 */
[----:B------:R-:W0:Y:S11]  /*540e0*/  LDSM.16.M88.4 R20, [R5+0xe080] ;  /* 0x00e080000514783b */ /* 0x000e360000000200 */
[----:B------:R-:W-:Y:S06]  /*540f0*/  @!UPT UIADD3 URZ, URZ, URZ, URZ ;  /* 0x0000003f3f3ff290 */ /* 0x000fec000fffe03f */
[----:B------:R-:W-:Y:S01]  /*54100*/  STL.64 [R1+0x2c0], R24 ;  /* 0x0002c01801007387 */ /* 0x000fe20000100a00 */
[----:B------:R-:W-:Y:S02]  /*54110*/  STL.64 [R1+0x2c8], R26 ;  /* 0x0002c81a01007387 */ /* 0x000fe40000100a00 */
[----:B------:R-:W4:Y:S02]  /*54120*/  LDL R7, [R1+0x6ac] ;  /* 0x0006ac0001077983 */ /* 0x000f240000100800 */
[----:B------:R-:W1:Y:S01]  /*54130*/  LDSM.16.M88.4 R24, [R5+0x10080] ;  /* 0x010080000518783b */ /* 0x000e620000000200 */
[----:B----4-:R4:W-:Y:S03]  /*54140*/  STL [R1+0x2378], R7 ;  /* 0x0023780701007387 */ /* 0x0109e60000100800 */
[----:B----4-:R-:W-:Y:S02]  /*54150*/  IMAD.MOV.U32 R7, RZ, RZ, R13 ;  /* 0x000000ffff077224 */ /* 0x010fe400078e000d */
[----:B------:R-:W4:Y:S01]  /*54160*/  LDL.LU R13, [R1+0x23a0] ;  /* 0x0023a000010d7983 */ /* 0x000f220000300800 */
[----:B0-----:R-:W-:Y:S02]  /*54170*/  STL.64 [R1+0x20], R20 ;  /* 0x0000201401007387 */ /* 0x001fe40000100a00 */
[----:B------:R-:W-:Y:S02]  /*54180*/  STL.64 [R1+0x28], R22 ;  /* 0x0000281601007387 */ /* 0x000fe40000100a00 */
[----:B------:R-:W0:Y:S04]  /*54190*/  LDSM.16.M88.4 R20, [R5+0x12080] ;  /* 0x012080000514783b */ /* 0x000e280000000200 */
[----:B-1----:R1:W-:Y:S01]  /*541a0*/  STL.64 [R1+0x10], R24 ;  /* 0x0000101801007387 */ /* 0x0023e20000100a00 */
[----:B------:R3:W-:Y:S03]  /*541b0*/  STL.64 [R1+0x18], R26 ;  /* 0x0000181a01007387 */ /* 0x0007e60000100a00 */
[----:B-1----:R-:W2:Y:S04]  /*541c0*/  LDL.LU R24, [R1+0x2a0] ;  /* 0x0002a00001187983 */ /* 0x002ea80000300800 */
[----:B0-----:R-:W-:Y:S01]  /*541d0*/  STL.64 [R1], R20 ;  /* 0x0000001401007387 */ /* 0x001fe20000100a00 */
[----:B------:R-:W-:Y:S02]  /*541e0*/  STL.64 [R1+0x8], R22 ;  /* 0x0000081601007387 */ /* 0x000fe40000100a00 */
[----:B------:R-:W2:Y:S02]  /*541f0*/  LDL.LU R25, [R1+0x2a4] ;  /* 0x0002a40001197983 */ /* 0x000ea40000300800 */
[----:B---3--:R-:W-:-:S02]  /*54200*/  IMAD.MOV.U32 R26, RZ, RZ, R17 ;  /* 0x000000ffff1a7224 */ /* 0x008fc400078e0011 */
[----:B------:R-:W-:Y:S01]  /*54210*/  IMAD.MOV.U32 R27, RZ, RZ, R16 ;  /* 0x000000ffff1b7224 */ /* 0x000fe200078e0010 */
[----:B------:R-:W-:Y:S04]  /*54220*/  LDSM.16.M88.4 R20, [R5+0x1a080] ;  /* 0x01a080000514783b */ /* 0x000fe80000000200 */
[----:B------:R-:W0:Y:S04]  /*54230*/  LDSM.16.M88.4 R16, [R5+0x14080] ;  /* 0x014080000510783b */ /* 0x000e280000000200 */
[----:B------:R1:W-:Y:S02]  /*54240*/  STL.64 [R1+0x2388], R26 ;  /* 0x0023881a01007387 */ /* 0x0003e40000100a00 */
[----:B-1----:R-:W-:-:S02]  /*54250*/  IMAD.MOV.U32 R26, RZ, RZ, R9 ;  /* 0x000000ffff1a7224 */ /* 0x002fc400078e0009 */
[----:B------:R-:W-:Y:S02]  /*54260*/  IMAD.MOV.U32 R27, RZ, RZ, R8 ;  /* 0x000000ffff1b7224 */ /* 0x000fe400078e0008 */
[----:B------:R-:W-:Y:S04]  /*54270*/  LDSM.16.M88.4 R8, [R5+0x18080] ;  /* 0x018080000508783b */ /* 0x000fe80000000200 */
[----:B--2---:R4:W-:Y:S02]  /*54280*/  STL.64 [R1+0x2380], R24 ;  /* 0x0023801801007387 */ /* 0x0049e40000100a00 */
[----:B----4-:R-:W-:Y:S02]  /*54290*/  IMAD.MOV.U32 R24, RZ, RZ, R13 ;  /* 0x000000ffff187224 */ /* 0x010fe400078e000d */
[----:B------:R-:W-:-:S02]  /*542a0*/  IMAD.MOV.U32 R25, RZ, RZ, R12 ;  /* 0x000000ffff197224 */ /* 0x000fc400078e000c */
[----:B------:R-:W1:Y:S04]  /*542b0*/  LDSM.16.M88.4 R12, [R5+0x16080] ;  /* 0x01608000050c783b */ /* 0x000e680000000200 */
[----:B0-----:R-:W-:Y:S01]  /*542c0*/  STL [R1+0x20dc], R18 ;  /* 0x0020dc1201007387 */ /* 0x001fe20000100800 */
[----:B------:R-:W-:Y:S03]  /*542d0*/  STL [R1+0x20d8], R19 ;  /* 0x0020d81301007387 */ /* 0x000fe60000100800 */
[----:B-1----:R-:W-:Y:S01]  /*542e0*/  STL [R1+0x20e4], R14 ;  /* 0x0020e40e01007387 */ /* 0x002fe20000100800 */
[----:B------:R-:W-:Y:S02]  /*542f0*/  STL [R1+0x20e0], R15 ;  /* 0x0020e00f01007387 */ /* 0x000fe40000100800 */
[----:B------:R0:W-:Y:S02]  /*54300*/  STL.64 [R1+0x2358], R12 ;  /* 0x0023580c01007387 */ /* 0x0001e40000100a00 */
[----:B0-----:R-:W2:Y:S01]  /*54310*/  LDL.LU.64 R12, [R1+0x90] ;  /* 0x00009000010c7983 */ /* 0x001ea20000300a00 */
[----:B------:R-:W-:Y:S02]  /*54320*/  STL.64 [R1+0x22b0], R10 ;  /* 0x0022b00a01007387 */ /* 0x000fe40000100a00 */
[----:B------:R0:W-:Y:S02]  /*54330*/  STL.64 [R1+0x22a8], R8 ;  /* 0x0022a80801007387 */ /* 0x0001e40000100a00 */
[----:B0-----:R-:W3:Y:S01]  /*54340*/  LDL.LU R8, [R1+0x290] ;  /* 0x0002900001087983 */ /* 0x001ee20000300800 */
[----:B------:R-:W-:Y:S02]  /*54350*/  STL.64 [R1+0xd0], R20 ;  /* 0x0000d01401007387 */ /* 0x000fe40000100a00 */
[----:B------:R-:W-:Y:S02]  /*54360*/  STL.64 [R1+0xd8], R22 ;  /* 0x0000d81601007387 */ /* 0x000fe40000100a00 */
[----:B------:R-:W0:Y:S01]  /*54370*/  LDSM.16.M88.4 R20, [R5+0x1c080] ;  /* 0x01c080000514783b */ /* 0x000e220000000200 */
[----:B------:R-:W-:-:S02]  /*54380*/  IMAD.MOV.U32 R10, RZ, RZ, R2 ;  /* 0x000000ffff0a7224 */ /* 0x000fc400078e0002 */
[----:B------:R-:W-:Y:S02]  /*54390*/  IMAD.MOV.U32 R11, RZ, RZ, R0 ;  /* 0x000000ffff0b7224 */ /* 0x000fe400078e0000 */
[----:B0-----:R-:W-:Y:S01]  /*543a0*/  IMAD.MOV.U32 R2, RZ, RZ, R22 ;  /* 0x000000ffff027224 */ /* 0x001fe200078e0016 */
[----:B------:R-:W-:Y:S01]  /*543b0*/  STL.64 [R1+0x200], R20 ;  /* 0x0002001401007387 */ /* 0x000fe20000100a00 */
[----:B------:R-:W-:Y:S02]  /*543c0*/  IMAD.MOV.U32 R0, RZ, RZ, R23 ;  /* 0x000000ffff007224 */ /* 0x000fe400078e0017 */
[----:B------:R-:W0:Y:S01]  /*543d0*/  LDSM.16.M88.4 R20, [R5+0x1e080] ;  /* 0x01e080000514783b */ /* 0x000e220000000200 */
[----:B------:R-:W-:Y:S03]  /*543e0*/  STL [R1+0x20c4], R2 ;  /* 0x0020c40201007387 */ /* 0x000fe60000100800 */
[----:B------:R-:W-:Y:S01]  /*543f0*/  STL [R1+0x20c0], R0 ;  /* 0x0020c00001007387 */ /* 0x000fe20000100800 */
[----:B0-----:R-:W-:Y:S01]  /*54400*/  STL.64 [R1+0x230], R20 ;  /* 0x0002301401007387 */ /* 0x001fe20000100a00 */
[----:B------:R0:W-:Y:S03]  /*54410*/  STL.64 [R1+0x238], R22 ;  /* 0x0002381601007387 */ /* 0x0001e60000100a00 */
[----:B0-----:R-:W4:Y:S01]  /*54420*/  LDL.LU.64 R22, [R1+0x2398] ;  /* 0x0023980001167983 */ /* 0x001f220000300a00 */
[----:B------:R-:W4:Y:S02]  /*54430*/  LDL.LU.64 R20, [R1+0x2390] ;  /* 0x0023900001147983 */ /* 0x000f240000300a00 */
[----:B------:R-:W-:-:S02]  /*54440*/  IMAD.MOV.U32 R9, RZ, RZ, R4 ;  /* 0x000000ffff097224 */ /* 0x000fc400078e0004 */
[----:B----4-:R-:W-:Y:S01]  /*54450*/  HMMA.16816.F32.BF16 R4, R20, R6, R24 ;  /* 0x000000061404723c */ /* 0x010fe20000041818 */
[----:B------:R-:W4:Y:S01]  /*54460*/  LDL.LU.64 R26, [R1+0x2388] ;  /* 0x00238800011a7983 */ /* 0x000f220000300a00 */
[----:B------:R-:W4:Y:S11]  /*54470*/  LDL.LU.64 R24, [R1+0x2380] ;  /* 0x0023800001187983 */ /* 0x000f360000300a00 */
[----:B------:R-:W-:Y:S10]  /*54480*/  @!UPT UIADD3 URZ, URZ, URZ, URZ ;  /* 0x0000003f3f3ff290 */ /* 0x000ff4000fffe03f */
[----:B------:R-:W-:Y:S01]  /*54490*/  STL.64 [R1+0x2b0], R4 ;  /* 0x0002b00401007387 */ /* 0x000fe20000100a00 */
[----:B------:R0:W-:Y:S03]  /*544a0*/  STL.64 [R1+0x2b8], R6 ;  /* 0x0002b80601007387 */ /* 0x0001e60000100a00 */
[----:B0-----:R-:W2:Y:S04]  /*544b0*/  LDL.LU R7, [R1+0x2378] ;  /* 0x0023780001077983 */ /* 0x001ea80000300800 */
[----:B--2---:R-:W0:Y:S04]  /*544c0*/  LDSM.16.MT88.4 R4, [R7+0x21000] ;  /* 0x021000000704783b */ /* 0x004e280000004200 */
[----:B0-----:R-:W-:Y:S01]  /*544d0*/  STL [R1+0x2234], R4 ;  /* 0x0022340401007387 */ /* 0x001fe20000100800 */
[----:B------:R-:W-:Y:S02]  /*544e0*/  STL [R1+0x2230], R5 ;  /* 0x0022300501007387 */ /* 0x000fe40000100800 */
[----:B------:R0:W-:Y:S02]  /*544f0*/  STL [R1+0x222c], R6 ;  /* 0x00222c0601007387 */ /* 0x0001e40000100800 */
[----:B------:R1:W-:Y:S02]  /*54500*/  STL [R1+0x2228], R7 ;  /* 0x0022280701007387 */ /* 0x0003e40000100800 */
[----:B0-----:R-:W-:-:S02]  /*54510*/  IMAD.MOV.U32 R6, RZ, RZ, R3 ;  /* 0x000000ffff067224 */ /* 0x001fc400078e0003 */
[----:B-1----:R-:W-:Y:S01]  /*54520*/  IMAD.MOV.U32 R7, RZ, RZ, R28 ;  /* 0x000000ffff077224 */ /* 0x002fe200078e001c */
[----:B------:R-:W2:Y:S01]  /*54530*/  LDL.LU R3, [R1+0x2374] ;  /* 0x0023740001037983 */ /* 0x000ea20000300800 */
[----:B------:R-:W2:Y:S05]  /*54540*/  LDL.LU R28, [R1+0x2370] ;  /* 0x00237000011c7983 */ /* 0x000eaa0000300800 */
[----:B----4-:R-:W-:Y:S01]  /*54550*/  HMMA.16816.F32.BF16 R20, R20, R6, R24 ;  /* 0x000000061414723c */ /* 0x010fe20000041818 */
[----:B------:R-:W3:Y:S01]  /*54560*/  LDL.LU.64 R26, [R1+0x2368] ;  /* 0x00236800011a7983 */ /* 0x000ee20000300a00 */
[----:B------:R-:W3:Y:S05]  /*54570*/  LDL.LU.64 R24, [R1+0x2360] ;  /* 0x0023600001187983 */ /* 0x000eea0000300a00 */
[----:B------:R-:W-:-:S02]  /*54580*/  IMAD.MOV.U32 R6, RZ, RZ, R12 ;  /* 0x000000ffff067224 */ /* 0x000fc400078e000c */
[----:B------:R-:W-:Y:S11]  /*54590*/  IMAD.MOV.U32 R7, RZ, RZ, R13 ;  /* 0x000000ffff077224 */ /* 0x000ff600078e000d */
[----:B------:R-:W-:Y:S03]  /*545a0*/  @!UPT UIADD3 URZ, URZ, URZ, URZ ;  /* 0x0000003f3f3ff290 */ /* 0x000fe6000fffe03f */
[----:B------:R0:W-:Y:S01]  /*545b0*/  STL.64 [R1+0x2a0], R20 ;  /* 0x0002a01401007387 */ /* 0x0001e20000100a00 */
[----:B------:R1:W-:Y:S01]  /*545c0*/  STL.64 [R1+0x2a8], R22 ;  /* 0x0002a81601007387 */ /* 0x0003e20000100a00 */
[----:B---3--:R-:W-:Y:S11]  /*545d0*/  HMMA.16816.F32.BF16 R8, R24, R12, R8 ;  /* 0x0000000c1808723c */ /* 0x008ff60000041808 */
[----:B------:R-:W-:Y:S11]  /*545e0*/  @!UPT UIADD3 URZ, URZ, URZ, URZ ;  /* 0x0000003f3f3ff290 */ /* 0x000ff6000fffe03f */
[----:B------:R-:W-:Y:S01]  /*545f0*/  @!UPT UIADD3 URZ, URZ, URZ, URZ ;  /* 0x0000003f3f3ff290 */ /* 0x000fe2000fffe03f */
[----:B------:R-:W-:Y:S01]  /*54600*/  STL.64 [R1+0x298], R10 ;  /* 0x0002980a01007387 */ /* 0x000fe20000100a00 */
[----:B------:R-:W3:Y:S02]  /*54610*/  LDL.LU.64 R12, [R1+0x80] ;  /* 0x00008000010c7983 */ /* 0x000ee40000300a00 */
[----:B0-----:R-:W4:Y:S02]  /*54620*/  LDL.LU R20, [R1+0x2d0] ;  /* 0x0002d00001147983 */ /* 0x001f240000300800 */
[----:B------:R-:W4:Y:S01]  /*54630*/  LDL.LU R21, [R1+0x2d4] ;  /* 0x0002d40001157983 */ /* 0x000f220000300800 */
[----:B-1----:R-:W2:Y:S01]  /*54640*/  LDL.LU R22, [R1+0x2d8] ;  /* 0x0002d80001167983 */ /* 0x002ea20000300800 */
[----:B------:R-:W2:Y:S03]  /*54650*/  LDL.LU R23, [R1+0x2dc] ;  /* 0x0002dc0001177983 */ /* 0x000ea60000300800 */
[----:B--2---:R-:W-:Y:S01]  /*54660*/  STL.64 [R1+0x2318], R22 ;  /* 0x0023181601007387 */ /* 0x004fe20000100a00 */
[----:B----4-:R0:W-:Y:S03]  /*54670*/  STL.64 [R1+0x2310], R20 ;  /* 0x0023101401007387 */ /* 0x0101e60000100a00 */
[----:B0-----:R-:W2:Y:S04]  /*54680*/  LDL.LU.64 R20, [R1+0x50] ;  /* 0x0000500001147983 */ /* 0x001ea80000300a00 */
[----:B--2---:R0:W-:Y:S04]  /*54690*/  STL.64 [R1+0x2320], R20 ;  /* 0x0023201401007387 */ /* 0x0041e80000100a00 */
        /* <DEDUP_REMOVED lines=12> */
[----:B----4-:R-:W-:Y:S01]  /*54760*/  STL.64 [R1+0x2350], R22 ;  /* 0x0023501601007387 */ /* 0x010fe20000100a00 */
[----:B--2---:R0:W-:Y:S03]  /*54770*/  STL.64 [R1+0x2348], R20 ;  /* 0x0023481401007387 */ /* 0x0041e60000100a00 */
[----:B0-----:R-:W3:Y:S01]  /*54780*/  LDL.LU R20, [R1+0x280] ;  /* 0x0002800001147983 */ /* 0x001ee20000300800 */
[----:B------:R-:W3:Y:S02]  /*54790*/  LDL.LU R21, [R1+0x284] ;  /* 0x0002840001157983 */ /* 0x000ee40000300800 */
[----:B------:R-:W3:Y:S02]  /*547a0*/  LDL.LU R22, [R1+0x288] ;  /* 0x0002880001167983 */ /* 0x000ee40000300800 */
[----:B------:R-:W3:Y:S01]  /*547b0*/  LDL.LU R23, [R1+0x28c] ;  /* 0x00028c0001177983 */ /* 0x000ee20000300800 */
[----:B------:R-:W2:Y:S04]  /*547c0*/  LDL.LU.64 R8, [R1+0x30] ;  /* 0x0000300001087983 */ /* 0x000ea80000300a00 */
[----:B--2---:R0:W-:Y:S04]  /*547d0*/  STL.64 [R1+0x2328], R8 ;  /* 0x0023280801007387 */ /* 0x0041e80000100a00 */
[----:B0-----:R-:W2:Y:S01]  /*547e0*/  LDL.LU.64 R8, [R1+0x60] ;  /* 0x0000600001087983 */ /* 0x001ea20000300a00 */
[----:B---3--:R-:W-:Y:S01]  /*547f0*/  HMMA.16816.F32.BF16 R20, R24, R12, R20 ;  /* 0x0000000c1814723c */ /* 0x008fe20000041814 */
[----:B------:R-:W-:-:S02]  /*54800*/  IMAD.MOV.U32 R4, RZ, RZ, R12 ;  /* 0x000000ffff047224 */ /* 0x000fc400078e000c */
[----:B------:R-:W-:Y:S11]  /*54810*/  IMAD.MOV.U32 R5, RZ, RZ, R13 ;  /* 0x000000ffff057224 */ /* 0x000ff600078e000d */
[----:B------:R-:W-:Y:S10]  /*54820*/  @!UPT UIADD3 URZ, URZ, URZ, URZ ;  /* 0x0000003f3f3ff290 */ /* 0x000ff4000fffe03f */
[----:B------:R-:W-:Y:S02]  /*54830*/  IMAD.MOV.U32 R15, RZ, RZ, R22 ;  /* 0x000000ffff0f7224 */ /* 0x000fe400078e0016 */
[----:B------:R-:W-:Y:S01]  /*54840*/  IMAD.MOV.U32 R14, RZ, RZ, R21 ;  /* 0x000000ffff0e7224 */ /* 0x000fe200078e0015 */
[----:B--2---:R0:W-:Y:S04]  /*54850*/  STL.64 [R1+0x2340], R8 ;  /* 0x0023400801007387 */ /* 0x0041e80000100a00 */
[----:B0-----:R-:W2:Y:S01]  /*54860*/  LDL.LU.64 R8, [R1+0x70] ;  /* 0x0000700001087983 */ /* 0x001ea20000300a00 */
[----:B------:R-:W-:Y:S02]  /*54870*/  STL.64 [R1+0x22d0], R18 ;  /* 0x0022d01201007387 */ /* 0x000fe40000100a00 */
[----:B------:R0:W-:Y:S02]  /*54880*/  STL.64 [R1+0x22c8], R16 ;  /* 0x0022c81001007387 */ /* 0x0001e40000100a00 */
[----:B0-----:R-:W3:Y:S01]  /*54890*/  LDL.LU.64 R16, [R1+0x40] ;  /* 0x0000400001107983 */ /* 0x001ee20000300a00 */
[----:B------:R-:W-:Y:S02]  /*548a0*/  STL [R1+0x223c], R7 ;  /* 0x00223c0701007387 */ /* 0x000fe40000100800 */
[----:B------:R-:W-:Y:S02]  /*548b0*/  STL [R1+0x2238], R6 ;  /* 0x0022380601007387 */ /* 0x000fe40000100800 */
[----:B------:R-:W4:Y:S01]  /*548c0*/  LDL.LU.64 R12, [R1+0x2358] ;  /* 0x00235800010c7983 */ /* 0x000f220000300a00 */
[----:B------:R-:W-:Y:S01]  /*548d0*/  STL [R1+0x280], R20 ;  /* 0x0002801401007387 */ /* 0x000fe20000100800 */
[----:B------:R0:W-:Y:S03]  /*548e0*/  STL [R1+0x28c], R23 ;  /* 0x00028c1701007387 */ /* 0x0001e60000100800 */
[----:B0-----:R-:W3:Y:S01]  /*548f0*/  LDL.LU.64 R22, [R1+0x2350] ;  /* 0x0023500001167983 */ /* 0x001ee20000300a00 */
[----:B------:R-:W3:Y:S02]  /*54900*/  LDL.LU.64 R20, [R1+0x2348] ;  /* 0x0023480001147983 */ /* 0x000ee40000300a00 */
[----:B------:R0:W-:Y:S02]  /*54910*/  STL.64 [R1+0x22c0], R14 ;  /* 0x0022c00e01007387 */ /* 0x0001e40000100a00 */
[----:B0-----:R-:W-:-:S02]  /*54920*/  IMAD.MOV.U32 R14, RZ, RZ, R28 ;  /* 0x000000ffff0e7224 */ /* 0x001fc400078e001c */
[----:B------:R-:W-:Y:S02]  /*54930*/  IMAD.MOV.U32 R15, RZ, RZ, R3 ;  /* 0x000000ffff0f7224 */ /* 0x000fe400078e0003 */
[----:B--2---:R-:W-:Y:S02]  /*54940*/  IMAD.MOV.U32 R7, RZ, RZ, R8 ;  /* 0x000000ffff077224 */ /* 0x004fe400078e0008 */
[----:B------:R-:W-:Y:S01]  /*54950*/  IMAD.MOV.U32 R6, RZ, RZ, R9 ;  /* 0x000000ffff067224 */ /* 0x000fe200078e0009 */
[C---:B---3--:R-:W-:Y:S01]  /*54960*/  HMMA.16816.F32.BF16 R20, R24.reuse, R8, R20 ;  /* 0x000000081814723c */ /* 0x048fe20000041814 */
[----:B----4-:R0:W-:Y:S04]  /*54970*/  STL.64 [R1+0x22b8], R12 ;  /* 0x0022b80c01007387 */ /* 0x0101e80000100a00 */
[----:B0-----:R-:W2:Y:S01]  /*54980*/  LDL.LU R12, [R1+0x240] ;  /* 0x00024000010c7983 */ /* 0x001ea20000300800 */
[----:B------:R-:W2:Y:S02]  /*54990*/  LDL.LU R13, [R1+0x244] ;  /* 0x00024400010d7983 */ /* 0x000ea40000300800 */
[----:B------:R-:W-:Y:S02]  /*549a0*/  STL [R1+0x2244], R5 ;  /* 0x0022440501007387 */ /* 0x000fe40000100800 */
[----:B------:R-:W-:Y:S01]  /*549b0*/  STL [R1+0x2240], R4 ;  /* 0x0022400401007387 */ /* 0x000fe20000100800 */
[----:B------:R-:W3:Y:S11]  /*549c0*/  LDL.LU.64 R8, [R1+0x2340] ;  /* 0x0023400001087983 */ /* 0x000ef60000300a00 */
[----:B------:R-:W-:Y:S01]  /*549d0*/  @!UPT UIADD3 URZ, URZ, URZ, URZ ;  /* 0x0000003f3f3ff290 */ /* 0x000fe2000fffe03f */
[----:B------:R0:W-:Y:S01]  /*549e0*/  STL.64 [R1+0x270], R20 ;  /* 0x0002701401007387 */ /* 0x0001e20000100a00 */
[----:B------:R-:W-:Y:S02]  /*549f0*/  IMAD.MOV.U32 R28, RZ, RZ, R22 ;  /* 0x000000ffff1c7224 */ /* 0x000fe400078e0016 */
[----:B------:R-:W-:Y:S02]  /*54a00*/  IMAD.MOV.U32 R3, RZ, RZ, R23 ;  /* 0x000000ffff037224 */ /* 0x000fe400078e0017 */
[----:B------:R-:W3:Y:S04]  /*54a10*/  LDL.LU.64 R22, [R1+0x2338] ;  /* 0x0023380001167983 */ /* 0x000ee80000300a00 */
[----:B0-----:R-:W3:Y:S01]  /*54a20*/  LDL.LU.64 R20, [R1+0x2330] ;  /* 0x0023300001147983 */ /* 0x001ee20000300a00 */
[----:B------:R-:W-:Y:S02]  /*54a30*/  STL [R1+0x2254], R3 ;  /* 0x0022540301007387 */ /* 0x000fe40000100800 */
[----:B------:R-:W-:Y:S02]  /*54a40*/  STL [R1+0x2250], R28 ;  /* 0x0022501c01007387 */ /* 0x000fe40000100800 */
[----:B------:R-:W-:Y:S01]  /*54a50*/  STL [R1+0x224c], R6 ;  /* 0x00224c0601007387 */ /* 0x000fe20000100800 */
[----:B------:R-:W-:Y:S01]  /*54a60*/  STL [R1+0x2248], R7 ;  /* 0x0022480701007387 */ /* 0x000fe20000100800 */
[----:B---3--:R-:W-:Y:S01]  /*54a70*/  HMMA.16816.F32.BF16 R20, R24, R8, R20 ;  /* 0x000000081814723c */ /* 0x008fe20000041814 */
[----:B------:R-:W-:-:S02]  /*54a80*/  IMAD.MOV.U32 R5, RZ, RZ, R8 ;  /* 0x000000ffff057224 */ /* 0x000fc400078e0008 */
[----:B------:R-:W-:Y:S02]  /*54a90*/  IMAD.MOV.U32 R4, RZ, RZ, R9 ;  /* 0x000000ffff047224 */ /* 0x000fe400078e0009 */
[----:B------:R-:W3:Y:S11]  /*54aa0*/  LDL.LU.64 R8, [R1+0x2328] ;  /* 0x0023280001087983 */ /* 0x000ef60000300a00 */
[----:B------:R-:W-:Y:S08]  /*54ab0*/  @!UPT UIADD3 URZ, URZ, URZ, URZ ;  /* 0x0000003f3f3ff290 */ /* 0x000ff0000fffe03f */
[----:B------:R-:W-:Y:S02]  /*54ac0*/  IMAD.MOV.U32 R0, RZ, RZ, R22 ;  /* 0x000000ffff007224 */ /* 0x000fe400078e0016 */
[----:B------:R-:W-:Y:S01]  /*54ad0*/  IMAD.MOV.U32 R2, RZ, RZ, R21 ;  /* 0x000000ffff027224 */ /* 0x000fe200078e0015 */
[----:B------:R0:W-:Y:S01]  /*54ae0*/  STL [R1+0x260], R20 ;  /* 0x0002601401007387 */ /* 0x0001e20000100800 */
[----:B------:R-:W-:Y:S03]  /*54af0*/  STL [R1+0x26c], R23 ;  /* 0x00026c1701007387 */ /* 0x000fe60000100800 */
[----:B0-----:R-:W4:Y:S01]  /*54b00*/  LDL.LU.64 R20, [R1+0x2320] ;  /* 0x0023200001147983 */ /* 0x001f220000300a00 */
[----:B------:R-:W-:Y:S02]  /*54b10*/  STL [R1+0x2264], R0 ;  /* 0x0022640001007387 */ /* 0x000fe40000100800 */
[----:B------:R-:W-:Y:S02]  /*54b20*/  STL [R1+0x2260], R2 ;  /* 0x0022600201007387 */ /* 0x000fe40000100800 */
[----:B------:R0:W-:Y:S01]  /*54b30*/  STL [R1+0x225c], R4 ;  /* 0x00225c0401007387 */ /* 0x0001e20000100800 */
[----:B------:R1:W-:Y:S04]  /*54b40*/  STL [R1+0x2258], R5 ;  /* 0x0022580501007387 */ /* 0x0003e80000100800 */
[----:B0-----:R-:W4:Y:S01]  /*54b50*/  LDL.LU R4, [R1+0x250] ;  /* 0x0002500001047983 */ /* 0x001f220000300800 */
[----:B-1----:R-:W4:Y:S02]  /*54b60*/  LDL.LU R5, [R1+0x254] ;  /* 0x0002540001057983 */ /* 0x002f240000300800 */
[----:B------:R-:W4:Y:S02]  /*54b70*/  LDL.LU R6, [R1+0x258] ;  /* 0x0002580001067983 */ /* 0x000f240000300800 */
[----:B------:R-:W4:Y:S02]  /*54b80*/  LDL.LU R7, [R1+0x25c] ;  /* 0x00025c0001077983 */ /* 0x000f240000300800 */
[C---:B----4-:R-:W-:Y:S11]  /*54b90*/  HMMA.16816.F32.BF16 R4, R24.reuse, R20, R4 ;  /* 0x000000141804723c */ /* 0x050ff60000041804 */
[----:B------:R-:W-:Y:S11]  /*54ba0*/  @!UPT UIADD3 URZ, URZ, URZ, URZ ;  /* 0x0000003f3f3ff290 */ /* 0x000ff6000fffe03f */
[----:B------:R-:W-:Y:S01]  /*54bb0*/  @!UPT UIADD3 URZ, URZ, URZ, URZ ;  /* 0x0000003f3f3ff290 */ /* 0x000fe2000fffe03f */
[----:B------:R-:W-:Y:S01]  /*54bc0*/  STL.64 [R1+0x250], R4 ;  /* 0x0002500401007387 */ /* 0x000fe20000100a00 */
[----:B------:R0:W-:Y:S02]  /*54bd0*/  STL.64 [R1+0x258], R6 ;  /* 0x0002580601007387 */ /* 0x0001e40000100a00 */
[----:B------:R-:W4:Y:S02]  /*54be0*/  LDL.LU.64 R22, [R1+0x2318] ;  /* 0x0023180001167983 */ /* 0x000f240000300a00 */
[----:B0-----:R-:W-:Y:S02]  /*54bf0*/  IMAD.MOV.U32 R6, RZ, RZ, R20 ;  /* 0x000000ffff067224 */ /* 0x001fe400078e0014 */
[----:B------:R-:W-:Y:S02]  /*54c00*/  IMAD.MOV.U32 R7, RZ, RZ, R21 ;  /* 0x000000ffff077224 */ /* 0x000fe400078e0015 */
[----:B------:R-:W4:Y:S01]  /*54c10*/  LDL.LU.64 R20, [R1+0x2310] ;  /* 0x0023100001147983 */ /* 0x000f220000300a00 */
[C---:B--2---:R-:W-:Y:S11]  /*54c20*/  HMMA.16816.F32.BF16 R12, R24.reuse, R16, R12 ;  /* 0x00000010180c723c */ /* 0x044ff6000004180c */
[----:B------:R-:W-:Y:S11]  /*54c30*/  @!UPT UIADD3 URZ, URZ, URZ, URZ ;  /* 0x0000003f3f3ff290 */ /* 0x000ff6000fffe03f */
[----:B------:R-:W-:Y:S01]  /*54c40*/  @!UPT UIADD3 URZ, URZ, URZ, URZ ;  /* 0x0000003f3f3ff290 */ /* 0x000fe2000fffe03f */
[----:B------:R-:W-:Y:S01]  /*54c50*/  STL.64 [R1+0x240], R12 ;  /* 0x0002400c01007387 */ /* 0x000fe20000100a00 */
[----:B------:R4:W-:Y:S02]  /*54c60*/  STL.64 [R1+0x248], R14 ;  /* 0x0002480e01007387 */ /* 0x0009e40000100a00 */
[----:B---3--:R-:W-:Y:S02]  /*54c70*/  IMAD.MOV.U32 R4, RZ, RZ, R8 ;  /* 0x000000ffff047224 */ /* 0x008fe400078e0008 */
[----:B------:R-:W-:Y:S02]  /*54c80*/  IMAD.MOV.U32 R5, RZ, RZ, R9 ;  /* 0x000000ffff057224 */ /* 0x000fe400078e0009 */
[----:B------:R-:W-:Y:S02]  /*54c90*/  IMAD.MOV.U32 R3, RZ, RZ, R16 ;  /* 0x000000ffff037224 */ /* 0x000fe400078e0010 */
[----:B------:R-:W-:Y:S01]  /*54ca0*/  IMAD.MOV.U32 R28, RZ, RZ, R17 ;  /* 0x000000ffff1c7224 */ /* 0x000fe200078e0011 */
[C---:B----4-:R-:W-:Y:S01]  /*54cb0*/  HMMA.16816.F32.BF16 R12, R24.reuse, R8, R20 ;  /* 0x00000008180c723c */ /* 0x050fe20000041814 */
[----:B------:R0:W1:Y:S11]  /*54cc0*/  LDSM.16.MT88.4 R20, [R29+0x21400] ;  /* 0x021400001d14783b */ /* 0x0000760000004200 */
[----:B------:R-:W-:Y:S11]  /*54cd0*/  @!UPT UIADD3 URZ, URZ, URZ, URZ ;  /* 0x0000003f3f3ff290 */ /* 0x000ff6000fffe03f */
[----:B------:R-:W-:Y:S01]  /*54ce0*/  STL.64 [R1+0x220], R12 ;  /* 0x0002200c01007387 */ /* 0x000fe20000100a00 */
[----:B------:R-:W-:Y:S02]  /*54cf0*/  STL.64 [R1+0x228], R14 ;  /* 0x0002280e01007387 */ /* 0x000fe40000100a00 */
[----:B------:R-:W-:Y:S02]  /*54d00*/  STL.64 [R1+0x2270], R6 ;  /* 0x0022700601007387 */ /* 0x000fe40000100a00 */
[----:B------:R2:W-:Y:S01]  /*54d10*/  STL.64 [R1+0x2268], R4 ;  /* 0x0022680401007387 */ /* 0x0005e20000100a00 */
[----:B0-----:R-:W3:Y:S04]  /*54d20*/  LDL.LU R29, [R1+0x2308] ;  /* 0x00230800011d7983 */ /* 0x001ee80000300800 */
[----:B--2---:R-:W2:Y:S01]  /*54d30*/  LDL.LU R4, [R1+0x180] ;  /* 0x0001800001047983 */ /* 0x004ea20000300800 */
[----:B------:R-:W2:Y:S02]  /*54d40*/  LDL.LU R5, [R1+0x184] ;  /* 0x0001840001057983 */ /* 0x000ea40000300800 */
[----:B------:R-:W4:Y:S02]  /*54d50*/  LDL.LU R6, [R1+0x188] ;  /* 0x0001880001067983 */ /* 0x000f240000300800 */
[----:B------:R-:W4:Y:S01]  /*54d60*/  LDL.LU R7, [R1+0x18c] ;  /* 0x00018c0001077983 */ /* 0x000f220000300800 */
[----:B------:R-:W2:Y:S04]  /*54d70*/  LDL.LU.64 R16, [R1] ;  /* 0x0000000001107983 */ /* 0x000ea80000300a00 */
[----:B--2---:R0:W-:Y:S04]  /*54d80*/  STL.64 [R1+0x22e8], R16 ;  /* 0x0022e81001007387 */ /* 0x0041e80000100a00 */
[----:B0-----:R-:W2:Y:S04]  /*54d90*/  LDL.LU.64 R16, [R1+0x10] ;  /* 0x0000100001107983 */ /* 0x001ea80000300a00 */
[----:B--2---:R0:W-:Y:S04]  /*54da0*/  STL.64 [R1+0x2300], R16 ;  /* 0x0023001001007387 */ /* 0x0041e80000100a00 */
[----:B0-----:R-:W2:Y:S01]  /*54db0*/  LDL.LU.64 R16, [R1+0x20] ;  /* 0x0000200001107983 */ /* 0x001ea20000300a00 */
[----:B------:R-:W2:Y:S02]  /*54dc0*/  LDL.LU R12, [R1+0x2f0] ;  /* 0x0002f000010c7983 */ /* 0x000ea40000300800 */
[----:B------:R-:W2:Y:S02]  /*54dd0*/  LDL.LU R13, [R1+0x2f4] ;  /* 0x0002f400010d7983 */ /* 0x000ea40000300800 */
[----:B------:R-:W2:Y:S01]  /*54de0*/  LDL.LU R14, [R1+0x2f8] ;  /* 0x0002f800010e7983 */ /* 0x000ea20000300800 */
[----:B------:R-:W2:Y:S04]  /*54df0*/  LDL.LU R15, [R1+0x2fc] ;  /* 0x0002fc00010f7983 */ /* 0x000ea80000300800 */
        /* <DEDUP_REMOVED lines=16> */
[----:B----4-:R-:W-:Y:S01]  /*54f00*/  STL.64 [R1+0x2280], R6 ;  /* 0x0022800601007387 */ /* 0x010fe20000100a00 */
[----:B------:R0:W-:Y:S03]  /*54f10*/  STL.64 [R1+0x2278], R4 ;  /* 0x0022780401007387 */ /* 0x0001e60000100a00 */
[----:B0-----:R-:W4:Y:S04]  /*54f20*/  LDL.LU.64 R4, [R1+0x200] ;  /* 0x0002000001047983 */ /* 0x001f280000300a00 */
[----:B----4-:R0:W-:Y:S04]  /*54f30*/  STL.64 [R1+0x2298], R4 ;  /* 0x0022980401007387 */ /* 0x0101e80000100a00 */
[----:B0-----:R-:W4:Y:S04]  /*54f40*/  LDL.LU.64 R4, [R1+0xd0] ;  /* 0x0000d00001047983 */ /* 0x001f280000300a00 */
[----:B----4-:R0:W-:Y:S04]  /*54f50*/  STL.64 [R1+0x22a0], R4 ;  /* 0x0022a00401007387 */ /* 0x0101e80000100a00 */
[----:B0-----:R-:W4:Y:S01]  /*54f60*/  LDL.LU R4, [R1+0x1b0] ;  /* 0x0001b00001047983 */ /* 0x001f220000300800 */
[----:B------:R-:W4:Y:S02]  /*54f70*/  LDL.LU R5, [R1+0x1b4] ;  /* 0x0001b40001057983 */ /* 0x000f240000300800 */
[----:B------:R-:W4:Y:S02]  /*54f80*/  LDL.LU R6, [R1+0x1b8] ;  /* 0x0001b80001067983 */ /* 0x000f240000300800 */
[----:B------:R-:W4:Y:S01]  /*54f90*/  LDL.LU R7, [R1+0x1bc] ;  /* 0x0001bc0001077983 */ /* 0x000f220000300800 */
[----:B-1----:R-:W-:Y:S01]  /*54fa0*/  STL.64 [R1+0x20d0], R22 ;  /* 0x0020d01601007387 */ /* 0x002fe20000100a00 */
[----:B------:R0:W-:Y:S03]  /*54fb0*/  STL.64 [R1+0x20c8], R20 ;  /* 0x0020c81401007387 */ /* 0x0001e60000100a00 */
[----:B0-----:R-:W2:Y:S01]  /*54fc0*/  LDL.LU R20, [R1+0x320] ;  /* 0x0003200001147983 */ /* 0x001ea20000300800 */
[----:B------:R-:W2:Y:S02]  /*54fd0*/  LDL.LU R21, [R1+0x324] ;  /* 0x0003240001157983 */ /* 0x000ea40000300800 */
[----:B------:R-:W2:Y:S02]  /*54fe0*/  LDL.LU R22, [R1+0x328] ;  /* 0x0003280001167983 */ /* 0x000ea40000300800 */
[----:B------:R-:W2:Y:S02]  /*54ff0*/  LDL.LU R23, [R1+0x32c] ;  /* 0x00032c0001177983 */ /* 0x000ea40000300800 */
[C---:B--2---:R-:W-:Y:S11]  /*55000*/  HMMA.16816.F32.BF16 R20, R24.reuse, R16, R20 ;  /* 0x000000101814723c */ /* 0x044ff60000041814 */
[----:B------:R-:W-:Y:S11]  /*55010*/  @!UPT UIADD3 URZ, URZ, URZ, URZ ;  /* 0x0000003f3f3ff290 */ /* 0x000ff6000fffe03f */
[----:B------:R-:W-:Y:S01]  /*55020*/  @!UPT UIADD3 URZ, URZ, URZ, URZ ;  /* 0x0000003f3f3ff290 */ /* 0x000fe2000fffe03f */
[----:B------:R0:W-:Y:S01]  /*55030*/  STL.64 [R1+0x210], R20 ;  /* 0x0002101401007387 */ /* 0x0001e20000100a00 */
[----:B------:R1:W-:Y:S02]  /*55040*/  STL.64 [R1+0x218], R22 ;  /* 0x0002181601007387 */ /* 0x0003e40000100a00 */
[----:B0-----:R-:W-:Y:S02]  /*55050*/  IMAD.MOV.U32 R21, RZ, RZ, R16 ;  /* 0x000000ffff157224 */ /* 0x001fe400078e0010 */
[----:B------:R-:W-:Y:S02]  /*55060*/  IMAD.MOV.U32 R20, RZ, RZ, R17 ;  /* 0x000000ffff147224 */ /* 0x000fe400078e0011 */
[----:B------:R-:W2:Y:S02]  /*55070*/  LDL.LU.64 R16, [R1+0x2300] ;  /* 0x0023000001107983 */ /* 0x000ea40000300a00 */
[----:B--2---:R-:W-:Y:S01]  /*55080*/  HMMA.16816.F32.BF16 R12, R24, R16, R12 ;  /* 0x00000010180c723c */ /* 0x004fe2000004180c */
[----:B-1----:R-:W-:-:S02]  /*55090*/  IMAD.MOV.U32 R23, RZ, RZ, R16 ;  /* 0x000000ffff177224 */ /* 0x002fc400078e0010 */
        /* <DEDUP_REMOVED lines=8> */
[----:B------:R0:W-:Y:S04]  /*55120*/  STL.64 [R1+0x2288], R20 ;  /* 0x0022881401007387 */ /* 0x0001e80000100a00 */
[----:B0-----:R-:W3:Y:S01]  /*55130*/  LDL.LU R20, [R1+0x190] ;  /* 0x0001900001147983 */ /* 0x001ee20000300800 */
[----:B------:R-:W3:Y:S02]  /*55140*/  LDL.LU R21, [R1+0x194] ;  /* 0x0001940001157983 */ /* 0x000ee40000300800 */
[----:B------:R-:W3:Y:S01]  /*55150*/  LDL.LU R22, [R1+0x198] ;  /* 0x0001980001167983 */ /* 0x000ee20000300800 */
[----:B--2---:R-:W-:Y:S01]  /*55160*/  HMMA.16816.F32.BF16 R12, R24, R16, R12 ;  /* 0x00000010180c723c */ /* 0x004fe2000004180c */
[----:B------:R-:W-:-:S02]  /*55170*/  IMAD.MOV.U32 R0, RZ, RZ, R16 ;  /* 0x000000ffff007224 */ /* 0x000fc400078e0010 */
[----:B------:R-:W-:Y:S11]  /*55180*/  IMAD.MOV.U32 R2, RZ, RZ, R17 ;  /* 0x000000ffff027224 */ /* 0x000ff600078e0011 */
[----:B------:R-:W-:Y:S09]  /*55190*/  @!UPT UIADD3 URZ, URZ, URZ, URZ ;  /* 0x0000003f3f3ff290 */ /* 0x000ff2000fffe03f */
[----:B------:R-:W-:Y:S01]  /*551a0*/  STL.64 [R1+0x1e0], R12 ;  /* 0x0001e00c01007387 */ /* 0x000fe20000100a00 */
[----:B------:R0:W-:Y:S03]  /*551b0*/  STL.64 [R1+0x1e8], R14 ;  /* 0x0001e80e01007387 */ /* 0x0001e60000100a00 */
[----:B0-----:R-:W2:Y:S01]  /*551c0*/  LDL.LU.64 R14, [R1+0x22e0] ;  /* 0x0022e000010e7983 */ /* 0x001ea20000300a00 */
[----:B------:R-:W2:Y:S02]  /*551d0*/  LDL.LU.64 R12, [R1+0x22d8] ;  /* 0x0022d800010c7983 */ /* 0x000ea40000300a00 */
[----:B------:R-:W2:Y:S02]  /*551e0*/  LDL.LU.64 R18, [R1+0x22d0] ;  /* 0x0022d00001127983 */ /* 0x000ea40000300a00 */
        /* <DEDUP_REMOVED lines=9> */
[----:B---3--:R-:W-:Y:S01]  /*55280*/  IMAD.MOV.U32 R23, RZ, RZ, R29 ;  /* 0x000000ffff177224 */ /* 0x008fe200078e001d */
[----:B0-----:R-:W3:Y:S01]  /*55290*/  LDL R19, [R1+0x6ac] ;  /* 0x0006ac0001137983 */ /* 0x001ee20000100800 */
[----:B------:R-:W-:Y:S01]  /*552a0*/  STL.64 [R1+0x2130], R16 ;  /* 0x0021301001007387 */ /* 0x000fe20000100a00 */
        /* <DEDUP_REMOVED lines=8> */
[----:B------:R-:W-:Y:S02]  /*55330*/  STL.64 [R1+0x2148], R14 ;  /* 0x0021480e01007387 */ /* 0x000fe40000100a00 */
[----:B------:R0:W-:Y:S02]  /*55340*/  STL.64 [R1+0x2140], R12 ;  /* 0x0021400c01007387 */ /* 0x0001e40000100a00 */
[----:B0-----:R-:W2:Y:S04]  /*55350*/  LDL R12, [R1+0x230] ;  /* 0x00023000010c7983 */ /* 0x001ea80000100800 */
[----:B------:R-:W2:Y:S01]  /*55360*/  LDL R13, [R1+0x234] ;  /* 0x00023400010d7983 */ /* 0x000ea20000100800 */
[C---:B----4-:R-:W-:Y:S11]  /*55370*/  HMMA.16816.F32.BF16 R4, R24.reuse, R8, R4 ;  /* 0x000000081804723c */ /* 0x050ff60000041804 */
[----:B------:R-:W-:Y:S11]  /*55380*/  @!UPT UIADD3 URZ, URZ, URZ, URZ ;  /* 0x0000003f3f3ff290 */ /* 0x000ff6000fffe03f */
[----:B------:R-:W-:Y:S01]  /*55390*/  @!UPT UIADD3 URZ, URZ, URZ, URZ ;  /* 0x0000003f3f3ff290 */ /* 0x000fe2000fffe03f */
[----:B------:R0:W-:Y:S01]  /*553a0*/  STL.64 [R1+0x1b0], R4 ;  /* 0x0001b00401007387 */ /* 0x0001e20000100a00 */
[----:B------:R-:W-:Y:S03]  /*553b0*/  STL.64 [R1+0x1b8], R6 ;  /* 0x0001b80601007387 */ /* 0x000fe60000100a00 */
[----:B0-----:R-:W4:Y:S01]  /*553c0*/  LDL.LU.64 R4, [R1+0x22a0] ;  /* 0x0022a00001047983 */ /* 0x001f220000300a00 */
[----:B--2---:R-:W-:Y:S02]  /*553d0*/  STL.64 [R1+0x2128], R10 ;  /* 0x0021280a01007387 */ /* 0x004fe40000100a00 */
[----:B------:R0:W-:Y:S02]  /*553e0*/  STL.64 [R1+0x2120], R8 ;  /* 0x0021200801007387 */ /* 0x0001e40000100a00 */
[----:B0-----:R-:W4:Y:S01]  /*553f0*/  LDL.LU R8, [R1+0x1a0] ;  /* 0x0001a00001087983 */ /* 0x001f220000300800 */
[----:B------:R-:W4:Y:S02]  /*55400*/  LDL.LU R9, [R1+0x1a4] ;  /* 0x0001a40001097983 */ /* 0x000f240000300800 */
[----:B------:R-:W4:Y:S02]  /*55410*/  LDL.LU R10, [R1+0x1a8] ;  /* 0x0001a800010a7983 */ /* 0x000f240000300800 */
[----:B------:R-:W4:Y:S02]  /*55420*/  LDL.LU R11, [R1+0x1ac] ;  /* 0x0001ac00010b7983 */ /* 0x000f240000300800 */
[C---:B----4-:R-:W-:Y:S11]  /*55430*/  HMMA.16816.F32.BF16 R8, R24.reuse, R4, R8 ;  /* 0x000000041808723c */ /* 0x050ff60000041808 */
        /* <DEDUP_REMOVED lines=14> */
[----:B------:R-:W4:Y:S02]  /*55520*/  LDL.LU.64 R20, [R1+0x2288] ;  /* 0x0022880001147983 */ /* 0x000f240000300a00 */
[----:B------:R-:W2:Y:S02]  /*55530*/  LDL.LU.64 R6, [R1+0x2280] ;  /* 0x0022800001067983 */ /* 0x000ea40000300a00 */
[----:B------:R-:W2:Y:S02]  /*55540*/  LDL.LU.64 R4, [R1+0x2278] ;  /* 0x0022780001047983 */ /* 0x000ea40000300a00 */
[----:B------:R-:W-:-:S02]  /*55550*/  IMAD.MOV.U32 R16, RZ, RZ, R0 ;  /* 0x000000ffff107224 */ /* 0x000fc400078e0000 */
[----:B------:R-:W-:Y:S01]  /*55560*/  IMAD.MOV.U32 R17, RZ, RZ, R2 ;  /* 0x000000ffff117224 */ /* 0x000fe200078e0002 */
[----:B--2---:R-:W-:Y:S01]  /*55570*/  HMMA.16816.F32.BF16 R12, R24, R12, R4 ;  /* 0x0000000c180c723c */ /* 0x004fe20000041804 */
[----:B------:R-:W2:Y:S01]  /*55580*/  LDL.LU.64 R6, [R1+0x2270] ;  /* 0x0022700001067983 */ /* 0x000ea20000300a00 */
[----:B------:R-:W2:Y:S03]  /*55590*/  LDL.LU.64 R4, [R1+0x2268] ;  /* 0x0022680001047983 */ /* 0x000ea60000300a00 */
[----:B---3--:R-:W0:Y:S11]  /*555a0*/  LDSM.16.MT88.4 R24, [R19+0x21400] ;  /* 0x021400001318783b */ /* 0x008e360000004200 */
[----:B------:R-:W-:Y:S07]  /*555b0*/  @!UPT UIADD3 URZ, URZ, URZ, URZ ;  /* 0x0000003f3f3ff290 */ /* 0x000fee000fffe03f */
[----:B------:R1:W-:Y:S01]  /*555c0*/  STL.64 [R1+0x180], R12 ;  /* 0x0001800c01007387 */ /* 0x0003e20000100a00 */
[----:B------:R3:W-:Y:S02]  /*555d0*/  STL.64 [R1+0x188], R14 ;  /* 0x0001880e01007387 */ /* 0x0007e40000100a00 */
[----:B------:R-:W2:Y:S02]  /*555e0*/  LDL.LU R0, [R1+0x2264] ;  /* 0x0022640001007983 */ /* 0x000ea40000300800 */
[----:B------:R-:W2:Y:S01]  /*555f0*/  LDL.LU R2, [R1+0x2260] ;  /* 0x0022600001027983 */ /* 0x000ea20000300800 */
[----:B------:R4:W-:Y:S04]  /*55600*/  STL.64 [R1+0x2150], R16 ;  /* 0x0021501001007387 */ /* 0x0009e80000100a00 */
[----:B-1----:R-:W2:Y:S01]  /*55610*/  LDL.LU R12, [R1+0xe0] ;  /* 0x0000e000010c7983 */ /* 0x002ea20000300800 */
[----:B------:R-:W2:Y:S02]  /*55620*/  LDL.LU R13, [R1+0xe4] ;  /* 0x0000e400010d7983 */ /* 0x000ea40000300800 */
[----:B---3--:R-:W3:Y:S02]  /*55630*/  LDL.LU R14, [R1+0xe8] ;  /* 0x0000e800010e7983 */ /* 0x008ee40000300800 */
[----:B------:R-:W3:Y:S02]  /*55640*/  LDL.LU R15, [R1+0xec] ;  /* 0x0000ec00010f7983 */ /* 0x000ee40000300800 */
[----:B----4-:R-:W-:-:S02]  /*55650*/  IMAD.MOV.U32 R16, RZ, RZ, R23 ;  /* 0x000000ffff107224 */ /* 0x010fc400078e0017 */
[----:B------:R-:W-:Y:S01]  /*55660*/  IMAD.MOV.U32 R17, RZ, RZ, R22 ;  /* 0x000000ffff117224 */ /* 0x000fe200078e0016 */
[----:B---3--:R-:W-:Y:S01]  /*55670*/  STL.64 [R1+0x2160], R14 ;  /* 0x0021600e01007387 */ /* 0x008fe20000100a00 */
[----:B--2---:R1:W-:Y:S03]  /*55680*/  STL.64 [R1+0x2158], R12 ;  /* 0x0021580c01007387 */ /* 0x0043e60000100a00 */
[----:B------:R2:W-:Y:S01]  /*55690*/  STL.64 [R1+0x2168], R16 ;  /* 0x0021681001007387 */ /* 0x0005e20000100a00 */
[----:B-1----:R-:W3:Y:S01]  /*556a0*/  LDL.LU R12, [R1+0xf0] ;  /* 0x0000f000010c7983 */ /* 0x002ee20000300800 */
[----:B------:R-:W3:Y:S02]  /*556b0*/  LDL.LU R13, [R1+0xf4] ;  /* 0x0000f400010d7983 */ /* 0x000ee40000300800 */
[----:B------:R-:W4:Y:S02]  /*556c0*/  LDL.LU R14, [R1+0xf8] ;  /* 0x0000f800010e7983 */ /* 0x000f240000300800 */
[----:B------:R-:W4:Y:S02]  /*556d0*/  LDL.LU R15, [R1+0xfc] ;  /* 0x0000fc00010f7983 */ /* 0x000f240000300800 */
[----:B--2---:R-:W-:-:S02]  /*556e0*/  IMAD.MOV.U32 R16, RZ, RZ, R21 ;  /* 0x000000ffff107224 */ /* 0x004fc400078e0015 */
[----:B------:R-:W-:Y:S01]  /*556f0*/  IMAD.MOV.U32 R17, RZ, RZ, R20 ;  /* 0x000000ffff117224 */ /* 0x000fe200078e0014 */
[----:B----4-:R-:W-:Y:S01]  /*55700*/  STL.64 [R1+0x2178], R14 ;  /* 0x0021780e01007387 */ /* 0x010fe20000100a00 */
[----:B---3--:R1:W-:Y:S03]  /*55710*/  STL.64 [R1+0x2170], R12 ;  /* 0x0021700c01007387 */ /* 0x0083e60000100a00 */
        /* <DEDUP_REMOVED lines=8> */
[----:B---3--:R-:W-:Y:S02]  /*557a0*/  STL.64 [R1+0x2188], R12 ;  /* 0x0021880c01007387 */ /* 0x008fe40000100a00 */
[----:B------:R-:W2:Y:S02]  /*557b0*/  LDL.LU R4, [R1+0x225c] ;  /* 0x00225c0001047983 */ /* 0x000ea40000300800 */
[----:B------:R-:W3:Y:S01]  /*557c0*/  LDL.LU R5, [R1+0x2258] ;  /* 0x0022580001057983 */ /* 0x000ee20000300800 */
[----:B------:R1:W-:Y:S02]  /*557d0*/  STL.64 [R1+0x2198], R16 ;  /* 0x0021981001007387 */ /* 0x0003e40000100a00 */
[----:B-1----:R-:W-:Y:S02]  /*557e0*/  IMAD.MOV.U32 R16, RZ, RZ, R3 ;  /* 0x000000ffff107224 */ /* 0x002fe400078e0003 */
[----:B------:R-:W-:Y:S01]  /*557f0*/  IMAD.MOV.U32 R17, RZ, RZ, R28 ;  /* 0x000000ffff117224 */ /* 0x000fe200078e001c */
[----:B------:R-:W4:Y:S01]  /*55800*/  LDL.LU R3, [R1+0x2254] ;  /* 0x0022540001037983 */ /* 0x000f220000300800 */
[----:B------:R-:W2:Y:S03]  /*55810*/  LDL.LU R28, [R1+0x2250] ;  /* 0x00225000011c7983 */ /* 0x000ea60000300800 */
[----:B------:R1:W-:Y:S01]  /*55820*/  STL.64 [R1+0x21b0], R16 ;  /* 0x0021b01001007387 */ /* 0x0003e20000100a00 */
[----:B------:R-:W2:Y:S02]  /*55830*/  LDL.LU R12, [R1+0x110] ;  /* 0x00011000010c7983 */ /* 0x000ea40000300800 */
[----:B------:R-:W2:Y:S02]  /*55840*/  LDL.LU R13, [R1+0x114] ;  /* 0x00011400010d7983 */ /* 0x000ea40000300800 */
[----:B------:R-:W2:Y:S01]  /*55850*/  LDL.LU R14, [R1+0x118] ;  /* 0x00011800010e7983 */ /* 0x000ea20000300800 */
[----:B------:R-:W2:Y:S01]  /*55860*/  LDL.LU R15, [R1+0x11c] ;  /* 0x00011c00010f7983 */ /* 0x000ea20000300800 */
[----:B-1----:R-:W-:-:S02]  /*55870*/  IMAD.MOV.U32 R16, RZ, RZ, R6 ;  /* 0x000000ffff107224 */ /* 0x002fc400078e0006 */
[----:B------:R-:W-:Y:S01]  /*55880*/  IMAD.MOV.U32 R17, RZ, RZ, R7 ;  /* 0x000000ffff117224 */ /* 0x000fe200078e0007 */
[----:B------:R-:W3:Y:S01]  /*55890*/  LDL.LU R6, [R1+0x224c] ;  /* 0x00224c0001067983 */ /* 0x000ee20000300800 */
[----:B------:R-:W3:Y:S03]  /*558a0*/  LDL.LU R7, [R1+0x2248] ;  /* 0x0022480001077983 */ /* 0x000ee60000300800 */
[----:B------:R-:W-:Y:S04]  /*558b0*/  STL.64 [R1+0x21c8], R16 ;  /* 0x0021c81001007387 */ /* 0x000fe80000100a00 */
[----:B--2---:R-:W-:Y:S01]  /*558c0*/  STL.64 [R1+0x21a8], R14 ;  /* 0x0021a80e01007387 */ /* 0x004fe20000100a00 */
[----:B------:R1:W-:Y:S03]  /*558d0*/  STL.64 [R1+0x21a0], R12 ;  /* 0x0021a00c01007387 */ /* 0x0003e60000100a00 */
[----:B-1----:R-:W2:Y:S01]  /*558e0*/  LDL.LU R12, [R1+0x120] ;  /* 0x00012000010c7983 */ /* 0x002ea20000300800 */
[----:B------:R-:W2:Y:S02]  /*558f0*/  LDL.LU R13, [R1+0x124] ;  /* 0x00012400010d7983 */ /* 0x000ea40000300800 */
[----:B------:R-:W2:Y:S02]  /*55900*/  LDL.LU R14, [R1+0x128] ;  /* 0x00012800010e7983 */ /* 0x000ea40000300800 */
[----:B------:R-:W2:Y:S02]  /*55910*/  LDL.LU R15, [R1+0x12c] ;  /* 0x00012c00010f7983 */ /* 0x000ea40000300800 */
[----:B---3--:R-:W-:-:S02]  /*55920*/  IMAD.MOV.U32 R16, RZ, RZ, R5 ;  /* 0x000000ffff107224 */ /* 0x008fc400078e0005 */
        /* <DEDUP_REMOVED lines=36> */
[----:B--2---:R-:W-:Y:S01]  /*55b70*/  STL.64 [R1+0x2208], R14 ;  /* 0x0022080e01007387 */ /* 0x004fe20000100a00 */
[----:B------:R1:W-:Y:S03]  /*55b80*/  STL.64 [R1+0x2200], R12 ;  /* 0x0022000c01007387 */ /* 0x0003e60000100a00 */
[----:B-1----:R-:W2:Y:S01]  /*55b90*/  LDL.LU R12, [R1+0x160] ;  /* 0x00016000010c7983 */ /* 0x002ea20000300800 */
[----:B------:R-:W2:Y:S02]  /*55ba0*/  LDL.LU R13, [R1+0x164] ;  /* 0x00016400010d7983 */ /* 0x000ea40000300800 */
[----:B------:R-:W2:Y:S02]  /*55bb0*/  LDL.LU R14, [R1+0x168] ;  /* 0x00016800010e7983 */ /* 0x000ea40000300800 */
[----:B------:R-:W2:Y:S02]  /*55bc0*/  LDL.LU R15, [R1+0x16c] ;  /* 0x00016c00010f7983 */ /* 0x000ea40000300800 */
[----:B--2---:R-:W-:Y:S01]  /*55bd0*/  STL.64 [R1+0x2220], R14 ;  /* 0x0022200e01007387 */ /* 0x004fe20000100a00 */
[----:B------:R1:W-:Y:S03]  /*55be0*/  STL.64 [R1+0x2218], R12 ;  /* 0x0022180c01007387 */ /* 0x0003e60000100a00 */
[----:B-1----:R-:W3:Y:S01]  /*55bf0*/  LDL.LU R12, [R1+0x170] ;  /* 0x00017000010c7983 */ /* 0x002ee20000300800 */
[----:B------:R-:W3:Y:S02]  /*55c00*/  LDL.LU R13, [R1+0x174] ;  /* 0x00017400010d7983 */ /* 0x000ee40000300800 */
[----:B------:R-:W3:Y:S02]  /*55c10*/  LDL.LU R14, [R1+0x178] ;  /* 0x00017800010e7983 */ /* 0x000ee40000300800 */
[----:B------:R-:W3:Y:S01]  /*55c20*/  LDL.LU R15, [R1+0x17c] ;  /* 0x00017c00010f7983 */ /* 0x000ee20000300800 */
[----:B------:R-:W2:Y:S01]  /*55c30*/  LDL.LU R20, [R1+0xc0] ;  /* 0x0000c00001147983 */ /* 0x000ea20000300800 */
[----:B------:R-:W2:Y:S02]  /*55c40*/  LDL.LU R21, [R1+0xc4] ;  /* 0x0000c40001157983 */ /* 0x000ea40000300800 */
[----:B------:R-:W2:Y:S02]  /*55c50*/  LDL.LU R22, [R1+0xc8] ;  /* 0x0000c80001167983 */ /* 0x000ea40000300800 */
[----:B------:R-:W2:Y:S01]  /*55c60*/  LDL.LU R23, [R1+0xcc] ;  /* 0x0000cc0001177983 */ /* 0x000ea20000300800 */
[----:B0-----:R-:W-:Y:S01]  /*55c70*/  STL.64 [R1+0x1fa0], R26 ;  /* 0x001fa01a01007387 */ /* 0x001fe20000100a00 */
[----:B------:R0:W-:Y:S03]  /*55c80*/  STL.64 [R1+0x1f98], R24 ;  /* 0x001f981801007387 */ /* 0x0001e60000100a00 */
[----:B0-----:R-:W2:Y:S01]  /*55c90*/  LDL.LU.64 R24, [R1+0x230] ;  /* 0x0002300001187983 */ /* 0x001ea20000300a00 */
[----:B------:R-:W2:Y:S01]  /*55ca0*/  LDL.LU.64 R26, [R1+0x238] ;  /* 0x00023800011a7983 */ /* 0x000ea20000300a00 */
[----:B---3--:R-:W-:Y:S02]  /*55cb0*/  HMMA.16816.F32.BF16 R16, R4, R16, R12 ;  /* 0x000000100410723c */ /* 0x008fe4000004180c */
[----:B--2---:R-:W-:Y:S01]  /*55cc0*/  STL.64 [R1+0x20f0], R26 ;  /* 0x0020f01a01007387 */ /* 0x004fe20000100a00 */
[----:B------:R0:W-:Y:S02]  /*55cd0*/  STL.64 [R1+0x20e8], R24 ;  /* 0x0020e81801007387 */ /* 0x0001e40000100a00 */
[----:B0-----:R-:W-:-:S02]  /*55ce0*/  IMAD.MOV.U32 R24, RZ, RZ, R11 ;  /* 0x000000ffff187224 */ /* 0x001fc400078e000b */
[----:B------:R-:W-:-:S05]  /*55cf0*/  IMAD.MOV.U32 R25, RZ, RZ, R10 ;  /* 0x000000ffff197224 */ /* 0x000fca00078e000a */
[----:B------:R0:W-:Y:S02]  /*55d00*/  STL.64 [R1+0x2100], R24 ;  /* 0x0021001801007387 */ /* 0x0001e40000100a00 */
[----:B0-----:R-:W-:Y:S02]  /*55d10*/  IMAD.MOV.U32 R24, RZ, RZ, R9 ;  /* 0x000000ffff187224 */ /* 0x001fe400078e0009 */
[----:B------:R-:W-:Y:S02]  /*55d20*/  IMAD.MOV.U32 R25, RZ, RZ, R8 ;  /* 0x000000ffff197224 */ /* 0x000fe400078e0008 */
[----:B------:R-:W2:Y:S01]  /*55d30*/  LDL.LU R8, [R1+0xb0] ;  /* 0x0000b00001087983 */ /* 0x000ea20000300800 */
[----:B------:R-:W2:Y:S02]  /*55d40*/  LDL.LU R9, [R1+0xb4] ;  /* 0x0000b40001097983 */ /* 0x000ea40000300800 */
[----:B------:R-:W2:Y:S02]  /*55d50*/  LDL.LU R10, [R1+0xb8] ;  /* 0x0000b800010a7983 */ /* 0x000ea40000300800 */
[----:B------:R-:W2:Y:S01]  /*55d60*/  LDL.LU R11, [R1+0xbc] ;  /* 0x0000bc00010b7983 */ /* 0x000ea20000300800 */
[----:B------:R0:W-:Y:S04]  /*55d70*/  STL.64 [R1+0x2118], R24 ;  /* 0x0021181801007387 */ /* 0x0001e80000100a00 */
[----:B0-----:R-:W3:Y:S01]  /*55d80*/  LDL.LU R24, [R1+0xa0] ;  /* 0x0000a00001187983 */ /* 0x001ee20000300800 */
[----:B------:R-:W3:Y:S02]  /*55d90*/  LDL.LU R25, [R1+0xa4] ;  /* 0x0000a40001197983 */ /* 0x000ee40000300800 */
[----:B------:R-:W3:Y:S02]  /*55da0*/  LDL.LU R26, [R1+0xa8] ;  /* 0x0000a800011a7983 */ /* 0x000ee40000300800 */
[----:B------:R-:W3:Y:S01]  /*55db0*/  LDL.LU R27, [R1+0xac] ;  /* 0x0000ac00011b7983 */ /* 0x000ee20000300800 */
[----:B------:R-:W2:Y:S01]  /*55dc0*/  LDL.LU.64 R14, [R1+0x2220] ;  /* 0x00222000010e7983 */ /* 0x000ea20000300a00 */
[----:B------:R-:W2:Y:S02]  /*55dd0*/  LDL.LU.64 R12, [R1+0x2218] ;  /* 0x00221800010c7983 */ /* 0x000ea40000300a00 */
[----:B------:R0:W-:Y:S02]  /*55de0*/  STL.64 [R1+0x170], R16 ;  /* 0x0001701001007387 */ /* 0x0001e40000100a00 */
[----:B------:R2:W-:Y:S01]  /*55df0*/  STL.64 [R1+0x178], R18 ;  /* 0x0001781201007387 */ /* 0x0005e20000100a00 */
        /* <DEDUP_REMOVED lines=65> */
[C---:B--2---:R-:W-:Y:S01]  /*56210*/  HMMA.16816.F32.BF16 R20, R4.reuse, R16, R20 ;  /* 0x000000100414723c */ /* 0x044fe20000041814 */
[----:B------:R0:W-:Y:S01]  /*56220*/  STL.64 [R1+0x20f8], R18 ;  /* 0x0020f81201007387 */ /* 0x0001e20000100a00 */
[----:B------:R-:W2:Y:S11]  /*56230*/  LDL.LU R16, [R1+0x2b0] ;  /* 0x0002b00001107983 */ /* 0x000eb60000300800 */
[----:B------:R-:W-:Y:S10]  /*56240*/  @!UPT UIADD3 URZ, URZ, URZ, URZ ;  /* 0x0000003f3f3ff290 */ /* 0x000ff4000fffe03f */
[----:B------:R-:W-:Y:S01]  /*56250*/  STL.64 [R1+0xc0], R20 ;  /* 0x0000c01401007387 */ /* 0x000fe20000100a00 */
[----:B------:R-:W-:Y:S02]  /*56260*/  STL.64 [R1+0xc8], R22 ;  /* 0x0000c81601007387 */ /* 0x000fe40000100a00 */
[----:B------:R-:W2:Y:S02]  /*56270*/  LDL.LU R17, [R1+0x2b4] ;  /* 0x0002b40001117983 */ /* 0x000ea40000300800 */
[----:B0-----:R-:W2:Y:S01]  /*56280*/  LDL.LU R18, [R1+0x2b8] ;  /* 0x0002b80001127983 */ /* 0x001ea20000300800 */
[----:B------:R-:W2:Y:S01]  /*56290*/  LDL.LU R19, [R1+0x2bc] ;  /* 0x0002bc0001137983 */ /* 0x000ea20000300800 */
[C---:B------:R-:W-:Y:S03]  /*562a0*/  HMMA.16816.F32.BF16 R8, R4.reuse, R12, R8 ;  /* 0x0000000c0408723c */ /* 0x040fe60000041808 */
        /* <DEDUP_REMOVED lines=9> */
[----:B------:R-:W2:Y:S05]  /*56340*/  LDL.LU R23, [R1+0x2ac] ;  /* 0x0002ac0001177983 */ /* 0x000eaa0000300800 */
[----:B------:R-:W-:Y:S01]  /*56350*/  STL.64 [R1+0xb0], R8 ;  /* 0x0000b00801007387 */ /* 0x000fe20000100a00 */
[----:B------:R0:W-:Y:S03]  /*56360*/  STL.64 [R1+0xb8], R10 ;  /* 0x0000b80a01007387 */ /* 0x0001e60000100a00 */
[----:B0-----:R-:W2:Y:S01]  /*56370*/  LDL.LU.64 R10, [R1+0x2128] ;  /* 0x00212800010a7983 */ /* 0x001ea20000300a00 */
[----:B------:R-:W3:Y:S02]  /*56380*/  LDL.LU.64 R8, [R1+0x2120] ;  /* 0x0021200001087983 */ /* 0x000ee40000300a00 */
[C---:B---3--:R-:W-:Y:S11]  /*56390*/  HMMA.16816.F32.BF16 R24, R4.reuse, R8, R24 ;  /* 0x000000080418723c */ /* 0x048ff60000041818 */
[----:B------:R-:W-:Y:S11]  /*563a0*/  @!UPT UIADD3 URZ, URZ, URZ, URZ ;  /* 0x0000003f3f3ff290 */ /* 0x000ff6000fffe03f */
[----:B------:R-:W-:Y:S01]  /*563b0*/  @!UPT UIADD3 URZ, URZ, URZ, URZ ;  /* 0x0000003f3f3ff290 */ /* 0x000fe2000fffe03f */
        /* <DEDUP_REMOVED lines=10> */
[----:B--2---:R-:W-:Y:S02]  /*56460*/  HMMA.16816.F32.BF16 R24, R4, R24, R16 ;  /* 0x000000180418723c */ /* 0x004fe40000041810 */
[----:B------:R-:W2:Y:S11]  /*56470*/  LDL.LU.64 R18, [R1+0x20f8] ;  /* 0x0020f80001127983 */ /* 0x000eb60000300a00 */
[----:B------:R-:W-:Y:S10]  /*56480*/  @!UPT UIADD3 URZ, URZ, URZ, URZ ;  /* 0x0000003f3f3ff290 */ /* 0x000ff4000fffe03f */
[----:B------:R0:W-:Y:S01]  /*56490*/  STL [R1+0x2b0], R24 ;  /* 0x0002b01801007387 */ /* 0x0001e20000100800 */
[----:B------:R-:W-:Y:S02]  /*564a0*/  IMAD.MOV.U32 R8, RZ, RZ, R27 ;  /* 0x000000ffff087224 */ /* 0x000fe400078e001b */
[----:B------:R-:W-:Y:S02]  /*564b0*/  IMAD.MOV.U32 R12, RZ, RZ, R26 ;  /* 0x000000ffff0c7224 */ /* 0x000fe400078e001a */
[----:B------:R-:W-:Y:S01]  /*564c0*/  IMAD.MOV.U32 R13, RZ, RZ, R25 ;  /* 0x000000ffff0d7224 */ /* 0x000fe200078e0019 */
[----:B------:R-:W3:Y:S04]  /*564d0*/  LDL.LU.64 R26, [R1+0x20f0] ;  /* 0x0020f000011a7983 */ /* 0x000ee80000300a00 */
[----:B0-----:R-:W2:Y:S01]  /*564e0*/  LDL.LU.64 R24, [R1+0x20e8] ;  /* 0x0020e80001187983 */ /* 0x001ea20000300a00 */
[----:B------:R0:W-:Y:S02]  /*564f0*/  STL.64 [R1+0x2080], R10 ;  /* 0x0020800a01007387 */ /* 0x0001e40000100a00 */
[----:B------:R-:W-:Y:S01]  /*56500*/  STL [R1+0x2078], R8 ;  /* 0x0020780801007387 */ /* 0x000fe20000100800 */
[----:B0-----:R-:W2:Y:S04]  /*56510*/  LDL.LU.64 R10, [R1+0x68] ;  /* 0x00006800010a7983 */ /* 0x001ea80000300a00 */
[----:B--2---:R0:W-:Y:S04]  /*56520*/  STL.64 [R1+0x2090], R10 ;  /* 0x0020900a01007387 */ /* 0x0041e80000100a00 */
[----:B0-----:R-:W2:Y:S01]  /*56530*/  LDL.LU.64 R10, [R1+0x78] ;  /* 0x00007800010a7983 */ /* 0x001ea20000300a00 */
[----:B------:R-:W-:-:S03]  /*56540*/  IMAD.MOV.U32 R9, RZ, RZ, R14 ;  /* 0x000000ffff097224 */ /* 0x000fc600078e000e */
[----:B--2---:R0:W-:Y:S01]  /*56550*/  STL.64 [R1+0x2098], R10 ;  /* 0x0020980a01007387 */ /* 0x0041e20000100a00 */
[----:B------:R-:W2:Y:S02]  /*56560*/  LDL.LU R8, [R1+0x280] ;  /* 0x0002800001087983 */ /* 0x000ea40000300800 */
[----:B------:R-:W2:Y:S02]  /*56570*/  LDL.LU R14, [R1+0x20e4] ;  /* 0x0020e400010e7983 */ /* 0x000ea40000300800 */
[----:B0-----:R-:W-:Y:S02]  /*56580*/  IMAD.MOV.U32 R10, RZ, RZ, R15 ;  /* 0x000000ffff0a7224 */ /* 0x001fe400078e000f */
[----:B------:R-:W2:Y:S01]  /*56590*/  LDL.LU R15, [R1+0x20e0] ;  /* 0x0020e000010f7983 */ /* 0x000ea20000300800 */
[----:B------:R-:W2:Y:S03]  /*565a0*/  LDL.LU R11, [R1+0x28c] ;  /* 0x00028c00010b7983 */ /* 0x000ea60000300800 */
[----:B--2---:R0:W-:Y:S01]  /*565b0*/  STL.64 [R1+0x20b0], R10 ;  /* 0x0020b00a01007387 */ /* 0x0041e20000100a00 */
[----:B------:R-:W-:Y:S03]  /*565c0*/  STL.64 [R1+0x20a8], R8 ;  /* 0x0020a80801007387 */ /* 0x000fe60000100a00 */
[----:B0-----:R-:W2:Y:S04]  /*565d0*/  LDL R10, [R1+0x98] ;  /* 0x00009800010a7983 */ /* 0x001ea80000100800 */
[----:B------:R-:W2:Y:S01]  /*565e0*/  LDL R11, [R1+0x9c] ;  /* 0x00009c00010b7983 */ /* 0x000ea20000100800 */
[----:B------:R-:W-:Y:S02]  /*565f0*/  STL [R1+0x1e7c], R12 ;  /* 0x001e7c0c01007387 */ /* 0x000fe40000100800 */
[----:B------:R-:W-:Y:S02]  /*56600*/  STL [R1+0x1e78], R13 ;  /* 0x001e780d01007387 */ /* 0x000fe40000100800 */
[----:B------:R0:W-:Y:S02]  /*56610*/  STL.64 [R1+0x20a0], R14 ;  /* 0x0020a00e01007387 */ /* 0x0001e40000100a00 */
[----:B0-----:R-:W2:Y:S01]  /*56620*/  LDL.LU.64 R14, [R1+0x88] ;  /* 0x00008800010e7983 */ /* 0x001ea20000300a00 */
[----:B------:R-:W-:-:S02]  /*56630*/  IMAD.MOV.U32 R12, RZ, RZ, R18 ;  /* 0x000000ffff0c7224 */ /* 0x000fc400078e0012 */
[----:B------:R-:W-:Y:S01]  /*56640*/  IMAD.MOV.U32 R13, RZ, RZ, R19 ;  /* 0x000000ffff0d7224 */ /* 0x000fe200078e0013 */
[----:B------:R-:W-:Y:S01]  /*56650*/  HMMA.16816.F32.BF16 R4, R4, R24, R20 ;  /* 0x000000180404723c */ /* 0x000fe20000041814 */
[----:B--2---:R0:W-:Y:S01]  /*56660*/  STL.64 [R1+0x20b8], R14 ;  /* 0x0020b80e01007387 */ /* 0x0041e20000100a00 */
[----:B------:R-:W2:Y:S02]  /*56670*/  LDL.LU R18, [R1+0x20dc] ;  /* 0x0020dc0001127983 */ /* 0x000ea40000300800 */
[----:B------:R-:W2:Y:S01]  /*56680*/  LDL.LU R19, [R1+0x20d8] ;  /* 0x0020d80001137983 */ /* 0x000ea20000300800 */
[----:B0-----:R-:W2:Y:S01]  /*56690*/  LDL.LU R14, [R1+0x298] ;  /* 0x00029800010e7983 */ /* 0x001ea20000300800 */
[----:B------:R-:W2:Y:S02]  /*566a0*/  LDL.LU R15, [R1+0x29c] ;  /* 0x00029c00010f7983 */ /* 0x000ea40000300800 */
[----:B------:R-:W2:Y:S02]  /*566b0*/  LDL.LU.64 R22, [R1+0x20d0] ;  /* 0x0020d00001167983 */ /* 0x000ea40000300a00 */
[----:B------:R-:W2:Y:S11]  /*566c0*/  LDL.LU.64 R20, [R1+0x20c8] ;  /* 0x0020c80001147983 */ /* 0x000eb60000300a00 */
[----:B------:R-:W-:Y:S03]  /*566d0*/  @!UPT UIADD3 URZ, URZ, URZ, URZ ;  /* 0x0000003f3f3ff290 */ /* 0x000fe6000fffe03f */
[----:B------:R-:W-:Y:S02]  /*566e0*/  IMAD.MOV.U32 R17, RZ, RZ, R6 ;  /* 0x000000ffff117224 */ /* 0x000fe400078e0006 */
[----:B------:R-:W-:Y:S01]  /*566f0*/  IMAD.MOV.U32 R16, RZ, RZ, R7 ;  /* 0x000000ffff107224 */ /* 0x000fe200078e0007 */
[----:B------:R-:W-:Y:S01]  /*56700*/  STL.64 [R1+0x2a0], R4 ;  /* 0x0002a00401007387 */ /* 0x000fe20000100a00 */
[----:B--2---:R-:W-:Y:S03]  /*56710*/  HMMA.16816.F32.BF16 R8, R20, R10, R12 ;  /* 0x0000000a1408723c */ /* 0x004fe6000004180c */
[----:B------:R0:W-:Y:S01]  /*56720*/  STL.64 [R1+0x2010], R18 ;  /* 0x0020101201007387 */ /* 0x0001e20000100a00 */
[----:B------:R1:W-:Y:S02]  /*56730*/  STL.64 [R1+0x2008], R16 ;  /* 0x0020081001007387 */ /* 0x0003e40000100a00 */
[----:B0-----:R-:W-:Y:S01]  /*56740*/  IMAD.MOV.U32 R18, RZ, RZ, R0 ;  /* 0x000000ffff127224 */ /* 0x001fe200078e0000 */
[----:B-1----:R-:W2:Y:S01]  /*56750*/  LDL.LU R16, [R1+0x260] ;  /* 0x0002600001107983 */ /* 0x002ea20000300800 */
[----:B------:R-:W-:-:S02]  /*56760*/  IMAD.MOV.U32 R17, RZ, RZ, R2 ;  /* 0x000000ffff117224 */ /* 0x000fc400078e0002 */
[----:B------:R-:W2:Y:S02]  /*56770*/  LDL.LU R2, [R1+0x20c4] ;  /* 0x0020c40001027983 */ /* 0x000ea40000300800 */
[----:B------:R-:W4:Y:S01]  /*56780*/  LDL.LU R0, [R1+0x20c0] ;  /* 0x0020c00001007983 */ /* 0x000f220000300800 */
[----:B------:R-:W4:Y:S01]  /*56790*/  LDL.LU R19, [R1+0x26c] ;  /* 0x00026c0001137983 */ /* 0x000f220000300800 */
[----:B---3--:R-:W-:Y:S02]  /*567a0*/  STL.64 [R1+0x1fb0], R26 ;  /* 0x001fb01a01007387 */ /* 0x008fe40000100a00 */
[----:B------:R-:W3:Y:S02]  /*567b0*/  LDL.LU R24, [R1+0x270] ;  /* 0x0002700001187983 */ /* 0x000ee40000300800 */
[----:B------:R-:W3:Y:S01]  /*567c0*/  LDL.LU R25, [R1+0x274] ;  /* 0x0002740001197983 */ /* 0x000ee20000300800 */
[----:B------:R-:W3:Y:S04]  /*567d0*/  LDL.LU.64 R14, [R1+0x20b8] ;  /* 0x0020b800010e7983 */ /* 0x000ee80000300a00 */
[----:B------:R0:W-:Y:S02]  /*567e0*/  STL.64 [R1+0x290], R8 ;  /* 0x0002900801007387 */ /* 0x0001e40000100a00 */
[----:B------:R-:W-:-:S02]  /*567f0*/  IMAD.MOV.U32 R5, RZ, RZ, R10 ;  /* 0x000000ffff057224 */ /* 0x000fc400078e000a */
[----:B------:R-:W-:Y:S02]  /*56800*/  IMAD.MOV.U32 R4, RZ, RZ, R11 ;  /* 0x000000ffff047224 */ /* 0x000fe400078e000b */
[----:B------:R-:W3:Y:S04]  /*56810*/  LDL.LU.64 R10, [R1+0x20b0] ;  /* 0x0020b000010a7983 */ /* 0x000ee80000300a00 */
[----:B0-----:R-:W3:Y:S01]  /*56820*/  LDL.LU.64 R8, [R1+0x20a8] ;  /* 0x0020a80001087983 */ /* 0x001ee20000300a00 */
[----:B------:R-:W-:Y:S02]  /*56830*/  IMAD.MOV.U32 R26, RZ, RZ, R28 ;  /* 0x000000ffff1a7224 */ /* 0x000fe400078e001c */
[----:B--2---:R-:W-:Y:S02]  /*56840*/  IMAD.MOV.U32 R6, RZ, RZ, R2 ;  /* 0x000000ffff067224 */ /* 0x004fe400078e0002 */
[----:B----4-:R-:W-:Y:S01]  /*56850*/  IMAD.MOV.U32 R7, RZ, RZ, R0 ;  /* 0x000000ffff077224 */ /* 0x010fe200078e0000 */
[----:B---3--:R-:W-:Y:S04]  /*56860*/  HMMA.16816.F32.BF16 R8, R20, R14, R8 ;  /* 0x0000000e1408723c */ /* 0x008fe80000041808 */
[----:B------:R-:W-:Y:S01]  /*56870*/  STL.64 [R1+0x1fc0], R6 ;  /* 0x001fc00601007387 */ /* 0x000fe20000100a00 */
[----:B------:R0:W-:Y:S02]  /*56880*/  STL.64 [R1+0x1fb8], R4 ;  /* 0x001fb80401007387 */ /* 0x0001e40000100a00 */
[----:B0-----:R-:W-:-:S02]  /*56890*/  IMAD.MOV.U32 R5, RZ, RZ, R14 ;  /* 0x000000ffff057224 */ /* 0x001fc400078e000e */
[----:B------:R-:W-:Y:S02]  /*568a0*/  IMAD.MOV.U32 R4, RZ, RZ, R15 ;  /* 0x000000ffff047224 */ /* 0x000fe400078e000f */
[----:B------:R-:W2:Y:S11]  /*568b0*/  LDL.LU.64 R14, [R1+0x20a0] ;  /* 0x0020a000010e7983 */ /* 0x000eb60000300a00 */
[----:B------:R-:W-:Y:S01]  /*568c0*/  @!UPT UIADD3 URZ, URZ, URZ, URZ ;  /* 0x0000003f3f3ff290 */ /* 0x000fe2000fffe03f */
[----:B------:R-:W-:Y:S01]  /*568d0*/  STL.64 [R1+0x280], R8 ;  /* 0x0002800801007387 */ /* 0x000fe20000100a00 */
[----:B------:R-:W-:Y:S02]  /*568e0*/  IMAD.MOV.U32 R28, RZ, RZ, R10 ;  /* 0x000000ffff1c7224 */ /* 0x000fe400078e000a */
[----:B------:R-:W-:Y:S02]  /*568f0*/  IMAD.MOV.U32 R0, RZ, RZ, R11 ;  /* 0x000000ffff007224 */ /* 0x000fe400078e000b */
[----:B------:R-:W3:Y:S01]  /*56900*/  LDL.LU.64 R10, [R1+0x2098] ;  /* 0x00209800010a7983 */ /* 0x000ee20000300a00 */
[----:B------:R-:W-:Y:S02]  /*56910*/  IMAD.MOV.U32 R27, RZ, RZ, R3 ;  /* 0x000000ffff1b7224 */ /* 0x000fe400078e0003 */
[----:B------:R-:W-:Y:S02]  /*56920*/  STL [R1+0x1fdc], R0 ;  /* 0x001fdc0001007387 */ /* 0x000fe40000100800 */
[----:B------:R-:W-:Y:S01]  /*56930*/  STL [R1+0x1fd8], R28 ;  /* 0x001fd81c01007387 */ /* 0x000fe20000100800 */
[----:B------:R-:W-:Y:S01]  /*56940*/  STL [R1+0x1fd4], R4 ;  /* 0x001fd40401007387 */ /* 0x000fe20000100800 */
[----:B------:R-:W-:Y:S01]  /*56950*/  STL [R1+0x1fd0], R5 ;  /* 0x001fd00501007387 */ /* 0x000fe20000100800 */
[----:B---3--:R-:W-:Y:S01]  /*56960*/  HMMA.16816.F32.BF16 R24, R20, R10, R24 ;  /* 0x0000000a1418723c */ /* 0x008fe20000041818 */
[----:B------:R-:W-:-:S02]  /*56970*/  IMAD.MOV.U32 R7, RZ, RZ, R10 ;  /* 0x000000ffff077224 */ /* 0x000fc400078e000a */
[----:B------:R-:W-:Y:S02]  /*56980*/  IMAD.MOV.U32 R6, RZ, RZ, R11 ;  /* 0x000000ffff067224 */ /* 0x000fe400078e000b */
[----:B------:R-:W3:Y:S11]  /*56990*/  LDL.LU.64 R10, [R1+0x2090] ;  /* 0x00209000010a7983 */ /* 0x000ef60000300a00 */
[----:B------:R-:W-:Y:S07]  /*569a0*/  @!UPT UIADD3 URZ, URZ, URZ, URZ ;  /* 0x0000003f3f3ff290 */ /* 0x000fee000fffe03f */
[----:B------:R-:W-:Y:S01]  /*569b0*/  STL.64 [R1+0x270], R24 ;  /* 0x0002701801007387 */ /* 0x000fe20000100a00 */
[----:B------:R-:W-:Y:S02]  /*569c0*/  STL [R1+0x1fe4], R6 ;  /* 0x001fe40601007387 */ /* 0x000fe40000100800 */
[----:B------:R3:W-:Y:S02]  /*569d0*/  STL [R1+0x1fe0], R7 ;  /* 0x001fe00701007387 */ /* 0x0007e40000100800 */
[----:B------:R-:W-:Y:S02]  /*569e0*/  IMAD.MOV.U32 R2, RZ, RZ, R27 ;  /* 0x000000ffff027224 */ /* 0x000fe400078e001b */
[----:B------:R-:W-:-:S03]  /*569f0*/  IMAD.MOV.U32 R3, RZ, RZ, R26 ;  /* 0x000000ffff037224 */ /* 0x000fc600078e001a */
[----:B------:R-:W-:Y:S02]  /*56a00*/  STL [R1+0x1e3c], R2 ;  /* 0x001e3c0201007387 */ /* 0x000fe40000100800 */
[----:B------:R-:W-:Y:S01]  /*56a10*/  STL [R1+0x1e38], R3 ;  /* 0x001e380301007387 */ /* 0x000fe20000100800 */
[C---:B---3--:R-:W-:Y:S11]  /*56a20*/  HMMA.16816.F32.BF16 R4, R20.reuse, R10, R16 ;  /* 0x0000000a1404723c */ /* 0x048ff60000041810 */
[----:B------:R-:W-:Y:S11]  /*56a30*/  @!UPT UIADD3 URZ, URZ, URZ, URZ ;  /* 0x0000003f3f3ff290 */ /* 0x000ff6000fffe03f */
[----:B------:R-:W-:Y:S01]  /*56a40*/  @!UPT UIADD3 URZ, URZ, URZ, URZ ;  /* 0x0000003f3f3ff290 */ /* 0x000fe2000fffe03f */
[----:B------:R-:W-:Y:S01]  /*56a50*/  STL.64 [R1+0x260], R4 ;  /* 0x0002600401007387 */ /* 0x000fe20000100a00 */
[----:B------:R-:W-:Y:S02]  /*56a60*/  STL.64 [R1+0x268], R6 ;  /* 0x0002680601007387 */ /* 0x000fe40000100a00 */
[----:B------:R-:W3:Y:S02]  /*56a70*/  LDL.LU.64 R18, [R1+0x8] ;  /* 0x0000080001127983 */ /* 0x000ee40000300a00 */
[----:B------:R-:W-:Y:S02]  /*56a80*/  IMAD.MOV.U32 R13, RZ, RZ, R10 ;  /* 0x000000ffff0d7224 */ /* 0x000fe400078e000a */
[----:B------:R-:W-:Y:S01]  /*56a90*/  IMAD.MOV.U32 R12, RZ, RZ, R11 ;  /* 0x000000ffff0c7224 */ /* 0x000fe200078e000b */
[----:B---3--:R-:W-:Y:S01]  /*56aa0*/  STL.64 [R1+0x2028], R18 ;  /* 0x0020281201007387 */ /* 0x008fe20000100a00 */
[----:B--2---:R-:W-:Y:S03]  /*56ab0*/  STL.64 [R1+0x2000], R14 ;  /* 0x0020000e01007387 */ /* 0x004fe60000100a00 */
[----:B------:R0:W-:Y:S02]  /*56ac0*/  STL.64 [R1+0x1ff8], R12 ;  /* 0x001ff80c01007387 */ /* 0x0001e40000100a00 */
        /* <DEDUP_REMOVED lines=8> */
[----:B------:R-:W3:Y:S01]  /*56b50*/  LDL.LU R8, [R1+0x250] ;  /* 0x0002500001087983 */ /* 0x000ee20000300800 */
[----:B------:R-:W3:Y:S02]  /*56b60*/  LDL.LU R9, [R1+0x254] ;  /* 0x0002540001097983 */ /* 0x000ee40000300800 */
[----:B------:R-:W3:Y:S02]  /*56b70*/  LDL.LU R10, [R1+0x258] ;  /* 0x00025800010a7983 */ /* 0x000ee40000300800 */
[----:B------:R-:W3:Y:S01]  /*56b80*/  LDL.LU R11, [R1+0x25c] ;  /* 0x00025c00010b7983 */ /* 0x000ee20000300800 */
[----:B--2---:R-:W-:Y:S01]  /*56b90*/  STL.64 [R1+0x2050], R6 ;  /* 0x0020500601007387 */ /* 0x004fe20000100a00 */
[----:B----4-:R0:W-:Y:S03]  /*56ba0*/  STL.64 [R1+0x2048], R4 ;  /* 0x0020480401007387 */ /* 0x0101e60000100a00 */
[----:B0-----:R-:W2:Y:S01]  /*56bb0*/  LDL.LU R4, [R1+0x220] ;  /* 0x0002200001047983 */ /* 0x001ea20000300800 */
[----:B------:R-:W2:Y:S02]  /*56bc0*/  LDL.LU R5, [R1+0x224] ;  /* 0x0002240001057983 */ /* 0x000ea40000300800 */
[----:B------:R-:W4:Y:S02]  /*56bd0*/  LDL.LU R6, [R1+0x228] ;  /* 0x0002280001067983 */ /* 0x000f240000300800 */
[----:B------:R-:W4:Y:S02]  /*56be0*/  LDL.LU R7, [R1+0x22c] ;  /* 0x00022c0001077983 */ /* 0x000f240000300800 */
[----:B----4-:R0:W-:Y:S01]  /*56bf0*/  STL.64 [R1+0x2068], R6 ;  /* 0x0020680601007387 */ /* 0x0101e20000100a00 */
[----:B--2---:R-:W-:Y:S03]  /*56c00*/  STL.64 [R1+0x2060], R4 ;  /* 0x0020600401007387 */ /* 0x004fe60000100a00 */
[----:B0-----:R-:W2:Y:S04]  /*56c10*/  LDL.LU.64 R6, [R1+0x48] ;  /* 0x0000480001067983 */ /* 0x001ea80000300a00 */
[----:B--2---:R0:W-:Y:S04]  /*56c20*/  STL.64 [R1+0x2088], R6 ;  /* 0x0020880601007387 */ /* 0x0041e80000100a00 */
[----:B0-----:R-:W2:Y:S01]  /*56c30*/  LDL.LU.64 R6, [R1+0x58] ;  /* 0x0000580001067983 */ /* 0x001ea20000300a00 */
[----:B------:R-:W4:Y:S03]  /*56c40*/  LDL.LU.64 R18, [R1+0x18] ;  /* 0x0000180001127983 */ /* 0x000f260000300a00 */
[----:B----4-:R0:W-:Y:S04]  /*56c50*/  STL.64 [R1+0x2040], R18 ;  /* 0x0020401201007387 */ /* 0x0101e80000100a00 */
[----:B0-----:R-:W4:Y:S04]  /*56c60*/  LDL.LU.64 R18, [R1+0x28] ;  /* 0x0000280001127983 */ /* 0x001f280000300a00 */
[----:B----4-:R0:W-:Y:S04]  /*56c70*/  STL.64 [R1+0x2058], R18 ;  /* 0x0020581201007387 */ /* 0x0101e80000100a00 */
[----:B0-----:R-:W4:Y:S04]  /*56c80*/  LDL.LU.64 R18, [R1+0x38] ;  /* 0x0000380001127983 */ /* 0x001f280000300a00 */
[----:B----4-:R0:W-:Y:S01]  /*56c90*/  STL.64 [R1+0x2070], R18 ;  /* 0x0020701201007387 */ /* 0x0101e20000100a00 */
[----:B------:R-:W4:Y:S02]  /*56ca0*/  LDL.LU R16, [R1+0x240] ;  /* 0x0002400001107983 */ /* 0x000f240000300800 */
[----:B------:R-:W4:Y:S01]  /*56cb0*/  LDL.LU R17, [R1+0x244] ;  /* 0x0002440001117983 */ /* 0x000f220000300800 */
[----:B0-----:R-:W4:Y:S01]  /*56cc0*/  LDL.LU R18, [R1+0x248] ;  /* 0x0002480001127983 */ /* 0x001f220000300800 */
[----:B------:R-:W4:Y:S02]  /*56cd0*/  LDL.LU R19, [R1+0x24c] ;  /* 0x00024c0001137983 */ /* 0x000f240000300800 */
[----:B---3--:R-:W-:Y:S02]  /*56ce0*/  STL.64 [R1+0x2020], R14 ;  /* 0x0020200e01007387 */ /* 0x008fe40000100a00 */
[----:B------:R0:W-:Y:S02]  /*56cf0*/  STL.64 [R1+0x2018], R12 ;  /* 0x0020180c01007387 */ /* 0x0001e40000100a00 */
[----:B0-----:R-:W3:Y:S01]  /*56d00*/  LDL.LU R12, [R1+0x1e0] ;  /* 0x0001e000010c7983 */ /* 0x001ee20000300800 */
[----:B------:R-:W3:Y:S02]  /*56d10*/  LDL.LU R13, [R1+0x1e4] ;  /* 0x0001e400010d7983 */ /* 0x000ee40000300800 */
[----:B------:R-:W3:Y:S02]  /*56d20*/  LDL.LU R14, [R1+0x1e8] ;  /* 0x0001e800010e7983 */ /* 0x000ee40000300800 */
[----:B------:R-:W3:Y:S01]  /*56d30*/  LDL.LU R15, [R1+0x1ec] ;  /* 0x0001ec00010f7983 */ /* 0x000ee20000300800 */
[----:B--2---:R-:W-:Y:S01]  /*56d40*/  HMMA.16816.F32.BF16 R8, R20, R6, R8 ;  /* 0x000000061408723c */ /* 0x004fe20000041808 */
[----:B------:R-:W-:-:S02]  /*56d50*/  IMAD.MOV.U32 R25, RZ, RZ, R6 ;  /* 0x000000ffff197224 */ /* 0x000fc400078e0006 */
[----:B------:R-:W-:Y:S11]  /*56d60*/  IMAD.MOV.U32 R24, RZ, RZ, R7 ;  /* 0x000000ffff187224 */ /* 0x000ff600078e0007 */
[----:B------:R-:W-:Y:S10]  /*56d70*/  @!UPT UIADD3 URZ, URZ, URZ, URZ ;  /* 0x0000003f3f3ff290 */ /* 0x000ff4000fffe03f */
[----:B------:R-:W-:Y:S02]  /*56d80*/  IMAD.MOV.U32 R2, RZ, RZ, R8 ;  /* 0x000000ffff027224 */ /* 0x000fe400078e0008 */
[----:B------:R-:W-:Y:S01]  /*56d90*/  IMAD.MOV.U32 R3, RZ, RZ, R9 ;  /* 0x000000ffff037224 */ /* 0x000fe200078e0009 */
[----:B---3--:R-:W-:Y:S01]  /*56da0*/  STL.64 [R1+0x2038], R14 ;  /* 0x0020380e01007387 */ /* 0x008fe20000100a00 */
[----:B------:R0:W-:Y:S03]  /*56db0*/  STL.64 [R1+0x2030], R12 ;  /* 0x0020300c01007387 */ /* 0x0001e60000100a00 */
[----:B0-----:R-:W2:Y:S01]  /*56dc0*/  LDL.LU R12, [R1+0x1f0] ;  /* 0x0001f000010c7983 */ /* 0x001ea20000300800 */
[----:B------:R-:W2:Y:S02]  /*56dd0*/  LDL.LU R13, [R1+0x1f4] ;  /* 0x0001f400010d7983 */ /* 0x000ea40000300800 */
[----:B------:R-:W2:Y:S02]  /*56de0*/  LDL.LU R14, [R1+0x1f8] ;  /* 0x0001f800010e7983 */ /* 0x000ea40000300800 */
[----:B------:R-:W2:Y:S01]  /*56df0*/  LDL.LU R15, [R1+0x1fc] ;  /* 0x0001fc00010f7983 */ /* 0x000ea20000300800 */
[----:B------:R-:W4:Y:S01]  /*56e00*/  LDL.LU.64 R6, [R1+0x2088] ;  /* 0x0020880001067983 */ /* 0x000f220000300a00 */
[----:B------:R0:W-:Y:S03]  /*56e10*/  STL.64 [R1+0x258], R10 ;  /* 0x0002580a01007387 */ /* 0x0001e60000100a00 */
[----:B0-----:R-:W3:Y:S01]  /*56e20*/  LDL.LU.64 R10, [R1+0x2080] ;  /* 0x00208000010a7983 */ /* 0x001ee20000300a00 */
[----:B------:R-:W2:Y:S02]  /*56e30*/  LDL.LU R8, [R1+0x2078] ;  /* 0x0020780001087983 */ /* 0x000ea40000300800 */
[----:B------:R-:W2:Y:S01]  /*56e40*/  LDL R9, [R1+0x1830] ;  /* 0x0018300001097983 */ /* 0x000ea20000100800 */
[C---:B----4-:R-:W-:Y:S01]  /*56e50*/  HMMA.16816.F32.BF16 R16, R20.reuse, R6, R16 ;  /* 0x000000061410723c */ /* 0x050fe20000041810 */
[----:B---3--:R-:W-:Y:S01]  /*56e60*/  STL.64 [R1+0x1ff0], R10 ;  /* 0x001ff00a01007387 */ /* 0x008fe20000100a00 */
[----:B--2---:R0:W-:Y:S03]  /*56e70*/  STL.64 [R1+0x1fe8], R8 ;  /* 0x001fe80801007387 */ /* 0x0041e60000100a00 */
[----:B0-----:R-:W2:Y:S01]  /*56e80*/  LDL.LU R8, [R1+0x1c0] ;  /* 0x0001c00001087983 */ /* 0x001ea20000300800 */
[----:B------:R-:W2:Y:S02]  /*56e90*/  LDL.LU R9, [R1+0x1c4] ;  /* 0x0001c40001097983 */ /* 0x000ea40000300800 */
[----:B------:R-:W2:Y:S02]  /*56ea0*/  LDL.LU R10, [R1+0x1c8] ;  /* 0x0001c800010a7983 */ /* 0x000ea40000300800 */
[----:B------:R0:W-:Y:S01]  /*56eb0*/  STL [R1+0x1e54], R3 ;  /* 0x001e540301007387 */ /* 0x0001e20000100800 */
[----:B------:R1:W-:Y:S11]  /*56ec0*/  STL [R1+0x1e50], R2 ;  /* 0x001e500201007387 */ /* 0x0003f60000100800 */
[----:B------:R-:W-:Y:S01]  /*56ed0*/  @!UPT UIADD3 URZ, URZ, URZ, URZ ;  /* 0x0000003f3f3ff290 */ /* 0x000fe2000fffe03f */
[----:B------:R-:W-:Y:S02]  /*56ee0*/  STL.64 [R1+0x240], R16 ;  /* 0x0002401001007387 */ /* 0x000fe40000100a00 */
[----:B------:R3:W-:Y:S02]  /*56ef0*/  STL.64 [R1+0x248], R18 ;  /* 0x0002481201007387 */ /* 0x0007e40000100a00 */
[----:B0-----:R-:W-:Y:S02]  /*56f00*/  IMAD.MOV.U32 R3, RZ, RZ, R6 ;  /* 0x000000ffff037224 */ /* 0x001fe400078e0006 */
[----:B-1----:R-:W-:Y:S01]  /*56f10*/  IMAD.MOV.U32 R2, RZ, RZ, R7 ;  /* 0x000000ffff027224 */ /* 0x002fe200078e0007 */
[----:B---3--:R-:W3:Y:S01]  /*56f20*/  LDL.LU.64 R18, [R1+0x2070] ;  /* 0x0020700001127983 */ /* 0x008ee20000300a00 */
[----:B------:R-:W3:Y:S02]  /*56f30*/  LDL.LU.64 R6, [R1+0x2068] ;  /* 0x0020680001067983 */ /* 0x000ee40000300a00 */
[----:B------:R-:W3:Y:S02]  /*56f40*/  LDL.LU.64 R4, [R1+0x2060] ;  /* 0x0020600001047983 */ /* 0x000ee40000300a00 */
[----:B------:R-:W-:Y:S01]  /*56f50*/  IMAD.MOV.U32 R11, RZ, RZ, R29 ;  /* 0x000000ffff0b7224 */ /* 0x000fe200078e001d */
[----:B---3--:R-:W-:Y:S01]  /*56f60*/  HMMA.16816.F32.BF16 R4, R20, R18, R4 ;  /* 0x000000121404723c */ /* 0x008fe20000041804 */
[----:B------:R-:W-:-:S02]  /*56f70*/  IMAD.MOV.U32 R27, RZ, RZ, R18 ;  /* 0x000000ffff1b7224 */ /* 0x000fc400078e0012 */
[----:B------:R-:W-:Y:S02]  /*56f80*/  IMAD.MOV.U32 R26, RZ, RZ, R19 ;  /* 0x000000ffff1a7224 */ /* 0x000fe400078e0013 */
[----:B------:R-:W3:Y:S11]  /*56f90*/  LDL.LU.64 R18, [R1+0x2058] ;  /* 0x0020580001127983 */ /* 0x000ef60000300a00 */
[----:B------:R-:W-:Y:S07]  /*56fa0*/  @!UPT UIADD3 URZ, URZ, URZ, URZ ;  /* 0x0000003f3f3ff290 */ /* 0x000fee000fffe03f */
[----:B------:R-:W-:Y:S01]  /*56fb0*/  STL.64 [R1+0x220], R4 ;  /* 0x0002200401007387 */ /* 0x000fe20000100a00 */
[----:B------:R0:W-:Y:S02]  /*56fc0*/  STL [R1+0x228], R6 ;  /* 0x0002280601007387 */ /* 0x0001e40000100800 */
[----:B------:R-:W-:Y:S02]  /*56fd0*/  IMAD.MOV.U32 R29, RZ, RZ, R7 ;  /* 0x000000ffff1d7224 */ /* 0x000fe400078e0007 */
[----:B0-----:R-:W3:Y:S01]  /*56fe0*/  LDL.LU.64 R6, [R1+0x2050] ;  /* 0x0020500001067983 */ /* 0x001ee20000300a00 */
[----:B------:R-:W3:Y:S02]  /*56ff0*/  LDL.LU.64 R4, [R1+0x2048] ;  /* 0x0020480001047983 */ /* 0x000ee40000300a00 */
[C---:B---3--:R-:W-:Y:S11]  /*57000*/  HMMA.16816.F32.BF16 R4, R20.reuse, R18, R4 ;  /* 0x000000121404723c */ /* 0x048ff60000041804 */
[----:B------:R-:W-:Y:S11]  /*57010*/  @!UPT UIADD3 URZ, URZ, URZ, URZ ;  /* 0x0000003f3f3ff290 */ /* 0x000ff6000fffe03f */
[----:B------:R-:W-:Y:S01]  /*57020*/  @!UPT UIADD3 URZ, URZ, URZ, URZ ;  /* 0x0000003f3f3ff290 */ /* 0x000fe2000fffe03f */
[----:B------:R0:W-:Y:S01]  /*57030*/  STL.64 [R1+0x310], R4 ;  /* 0x0003100401007387 */ /* 0x0001e20000100a00 */
[----:B------:R-:W-:Y:S02]  /*57040*/  STL.64 [R1+0x318], R6 ;  /* 0x0003180601007387 */ /* 0x000fe40000100a00 */
[----:B0-----:R-:W-:Y:S02]  /*57050*/  IMAD.MOV.U32 R4, RZ, RZ, R18 ;  /* 0x000000ffff047224 */ /* 0x001fe400078e0012 */
[----:B------:R-:W-:Y:S02]  /*57060*/  IMAD.MOV.U32 R5, RZ, RZ, R19 ;  /* 0x000000ffff057224 */ /* 0x000fe400078e0013 */
[----:B------:R-:W3:Y:S02]  /*57070*/  LDL.LU.64 R18, [R1+0x2040] ;  /* 0x0020400001127983 */ /* 0x000ee40000300a00 */
[----:B---3--:R-:W-:Y:S01]  /*57080*/  HMMA.16816.F32.BF16 R12, R20, R18, R12 ;  /* 0x00000012140c723c */ /* 0x008fe2000004180c */
[----:B------:R-:W-:-:S02]  /*57090*/  IMAD.MOV.U32 R0, RZ, RZ, R18 ;  /* 0x000000ffff007224 */ /* 0x000fc400078e0012 */
[----:B------:R-:W-:Y:S11]  /*570a0*/  IMAD.MOV.U32 R28, RZ, RZ, R19 ;  /* 0x000000ffff1c7224 */ /* 0x000ff600078e0013 */
[----:B------:R-:W-:Y:S09]  /*570b0*/  @!UPT UIADD3 URZ, URZ, URZ, URZ ;  /* 0x0000003f3f3ff290 */ /* 0x000ff2000fffe03f */
[----:B------:R-:W-:Y:S01]  /*570c0*/  STL.64 [R1+0x300], R12 ;  /* 0x0003000c01007387 */ /* 0x000fe20000100a00 */
[----:B------:R0:W-:Y:S03]  /*570d0*/  STL.64 [R1+0x308], R14 ;  /* 0x0003080e01007387 */ /* 0x0001e60000100a00 */
[----:B0-----:R-:W3:Y:S01]  /*570e0*/  LDL.LU.64 R14, [R1+0x2038] ;  /* 0x00203800010e7983 */ /* 0x001ee20000300a00 */
[----:B------:R-:W3:Y:S02]  /*570f0*/  LDL.LU.64 R12, [R1+0x2030] ;  /* 0x00203000010c7983 */ /* 0x000ee40000300a00 */
        /* <DEDUP_REMOVED lines=10> */
[----:B------:R-:W4:Y:S01]  /*571a0*/  LDL.LU.64 R16, [R1+0x2008] ;  /* 0x0020080001107983 */ /* 0x000f220000300a00 */
[C---:B---3--:R-:W-:Y:S11]  /*571b0*/  HMMA.16816.F32.BF16 R12, R20.reuse, R18, R12 ;  /* 0x00000012140c723c */ /* 0x048ff6000004180c */
[----:B------:R-:W-:Y:S11]  /*571c0*/  @!UPT UIADD3 URZ, URZ, URZ, URZ ;  /* 0x0000003f3f3ff290 */ /* 0x000ff6000fffe03f */
[----:B------:R-:W-:Y:S01]  /*571d0*/  @!UPT UIADD3 URZ, URZ, URZ, URZ ;  /* 0x0000003f3f3ff290 */ /* 0x000fe2000fffe03f */
[----:B------:R-:W-:Y:S01]  /*571e0*/  STL.64 [R1+0x2e0], R12 ;  /* 0x0002e00c01007387 */ /* 0x000fe20000100a00 */
[----:B------:R0:W-:Y:S03]  /*571f0*/  STL.64 [R1+0x2e8], R14 ;  /* 0x0002e80e01007387 */ /* 0x0001e60000100a00 */
[----:B0-----:R-:W2:Y:S01]  /*57200*/  LDL.LU.64 R14, [R1+0x2000] ;  /* 0x00200000010e7983 */ /* 0x001ea20000300a00 */
[----:B------:R-:W3:Y:S02]  /*57210*/  LDL.LU.64 R12, [R1+0x1ff8] ;  /* 0x001ff800010c7983 */ /* 0x000ee40000300a00 */
[----:B------:R-:W-:Y:S02]  /*57220*/  STL.64 [R1+0x1ea8], R18 ;  /* 0x001ea81201007387 */ /* 0x000fe40000100a00 */
[----:B----4-:R0:W-:Y:S02]  /*57230*/  STL.64 [R1+0x1ea0], R16 ;  /* 0x001ea01001007387 */ /* 0x0101e40000100a00 */
[----:B0-----:R-:W4:Y:S01]  /*57240*/  LDL.LU R16, [R1+0x1b0] ;  /* 0x0001b00001107983 */ /* 0x001f220000300800 */
[----:B------:R-:W4:Y:S02]  /*57250*/  LDL.LU R17, [R1+0x1b4] ;  /* 0x0001b40001117983 */ /* 0x000f240000300800 */
[----:B------:R-:W4:Y:S02]  /*57260*/  LDL.LU R18, [R1+0x1b8] ;  /* 0x0001b80001127983 */ /* 0x000f240000300800 */
[----:B------:R-:W4:Y:S01]  /*57270*/  LDL.LU R19, [R1+0x1bc] ;  /* 0x0001bc0001137983 */ /* 0x000f220000300800 */
[C---:B--2---:R-:W-:Y:S11]  /*57280*/  HMMA.16816.F32.BF16 R8, R20.reuse, R14, R8 ;  /* 0x0000000e1408723c */ /* 0x044ff60000041808 */
[----:B------:R-:W-:Y:S11]  /*57290*/  @!UPT UIADD3 URZ, URZ, URZ, URZ ;  /* 0x0000003f3f3ff290 */ /* 0x000ff6000fffe03f */
[----:B------:R-:W-:Y:S01]  /*572a0*/  @!UPT UIADD3 URZ, URZ, URZ, URZ ;  /* 0x0000003f3f3ff290 */ /* 0x000fe2000fffe03f */
[----:B------:R-:W-:Y:S01]  /*572b0*/  STL.64 [R1+0x210], R8 ;  /* 0x0002100801007387 */ /* 0x000fe20000100a00 */
[----:B------:R0:W-:Y:S03]  /*572c0*/  STL.64 [R1+0x218], R10 ;  /* 0x0002180a01007387 */ /* 0x0001e60000100a00 */
[----:B0-----:R-:W4:Y:S01]  /*572d0*/  LDL.LU.64 R10, [R1+0x1ff0] ;  /* 0x001ff000010a7983 */ /* 0x001f220000300a00 */
[----:B------:R-:W2:Y:S02]  /*572e0*/  LDL.LU.64 R8, [R1+0x1fe8] ;  /* 0x001fe80001087983 */ /* 0x000ea40000300a00 */
[----:B------:R-:W-:Y:S01]  /*572f0*/  STL.64 [R1+0x1fc8], R14 ;  /* 0x001fc80e01007387 */ /* 0x000fe20000100a00 */
[----:B----4-:R-:W-:Y:S01]  /*57300*/  HMMA.16816.F32.BF16 R16, R20, R10, R16 ;  /* 0x0000000a1410723c */ /* 0x010fe20000041810 */
[----:B------:R-:W-:Y:S01]  /*57310*/  STL.64 [R1+0x1e88], R10 ;  /* 0x001e880a01007387 */ /* 0x000fe20000100a00 */
[----:B--2---:R0:W-:Y:S11]  /*57320*/  STL.64 [R1+0x1e80], R8 ;  /* 0x001e800801007387 */ /* 0x0041f60000100a00 */
[----:B------:R-:W-:Y:S10]  /*57330*/  @!UPT UIADD3 URZ, URZ, URZ, URZ ;  /* 0x0000003f3f3ff290 */ /* 0x000ff4000fffe03f */
[----:B------:R-:W-:Y:S01]  /*57340*/  STL.64 [R1+0x2d0], R16 ;  /* 0x0002d01001007387 */ /* 0x000fe20000100a00 */
[----:B------:R1:W-:Y:S02]  /*57350*/  STL.64 [R1+0x2d8], R18 ;  /* 0x0002d81201007387 */ /* 0x0003e40000100a00 */
[----:B0-----:R-:W2:Y:S02]  /*57360*/  LDL.LU R8, [R1+0xb0] ;  /* 0x0000b00001087983 */ /* 0x001ea40000300800 */
[----:B------:R-:W2:Y:S01]  /*57370*/  LDL.LU R9, [R1+0xb4] ;  /* 0x0000b40001097983 */ /* 0x000ea20000300800 */
[----:B------:R-:W4:Y:S01]  /*57380*/  LDL.LU R10, [R1+0xb8] ;  /* 0x0000b800010a7983 */ /* 0x000f220000300800 */
[----:B------:R-:W4:Y:S02]  /*57390*/  LDL.LU R11, [R1+0xbc] ;  /* 0x0000bc00010b7983 */ /* 0x000f240000300800 */
[----:B-1----:R-:W-:Y:S02]  /*573a0*/  IMAD.MOV.U32 R18, RZ, RZ, R6 ;  /* 0x000000ffff127224 */ /* 0x002fe400078e0006 */
        /* <DEDUP_REMOVED lines=33> */
[----:B------:R-:W-:-:S05]  /*575c0*/  IMAD.MOV.U32 R19, RZ, RZ, R26 ;  /* 0x000000ffff137224 */ /* 0x000fca00078e001a */
        /* <DEDUP_REMOVED lines=18> */
[----:B------:R3:W-:Y:S02]  /*576f0*/  STL.64 [R1+0x1f38], R18 ;  /* 0x001f381201007387 */ /* 0x0007e40000100a00 */
[----:B---3--:R-:W-:Y:S02]  /*57700*/  IMAD.MOV.U32 R18, RZ, RZ, R13 ;  /* 0x000000ffff127224 */ /* 0x008fe400078e000d */
[----:B------:R-:W-:-:S05]  /*57710*/  IMAD.MOV.U32 R19, RZ, RZ, R12 ;  /* 0x000000ffff137224 */ /* 0x000fca00078e000c */
[----:B------:R-:W-:Y:S04]  /*57720*/  STL.64 [R1+0x1f50], R18 ;  /* 0x001f501201007387 */ /* 0x000fe80000100a00 */
[----:B----4-:R-:W-:Y:S01]  /*57730*/  STL.64 [R1+0x1f18], R10 ;  /* 0x001f180a01007387 */ /* 0x010fe20000100a00 */
[----:B--2---:R0:W-:Y:S03]  /*57740*/  STL.64 [R1+0x1f10], R8 ;  /* 0x001f100801007387 */ /* 0x0041e60000100a00 */
[----:B0-----:R-:W2:Y:S01]  /*57750*/  LDL.LU R8, [R1+0x120] ;  /* 0x0001200001087983 */ /* 0x001ea20000300800 */
[----:B------:R-:W2:Y:S02]  /*57760*/  LDL.LU R9, [R1+0x124] ;  /* 0x0001240001097983 */ /* 0x000ea40000300800 */
[----:B------:R-:W3:Y:S02]  /*57770*/  LDL.LU R10, [R1+0x128] ;  /* 0x00012800010a7983 */ /* 0x000ee40000300800 */
[----:B------:R-:W3:Y:S02]  /*57780*/  LDL.LU R11, [R1+0x12c] ;  /* 0x00012c00010b7983 */ /* 0x000ee40000300800 */
[----:B------:R-:W-:-:S02]  /*57790*/  IMAD.MOV.U32 R18, RZ, RZ, R7 ;  /* 0x000000ffff127224 */ /* 0x000fc400078e0007 */
[----:B------:R-:W-:-:S05]  /*577a0*/  IMAD.MOV.U32 R19, RZ, RZ, R6 ;  /* 0x000000ffff137224 */ /* 0x000fca00078e0006 */
[----:B------:R-:W-:Y:S04]  /*577b0*/  STL.64 [R1+0x1f68], R18 ;  /* 0x001f681201007387 */ /* 0x000fe80000100a00 */
[----:B---3--:R-:W-:Y:S01]  /*577c0*/  STL.64 [R1+0x1f30], R10 ;  /* 0x001f300a01007387 */ /* 0x008fe20000100a00 */
[----:B--2---:R0:W-:Y:S03]  /*577d0*/  STL.64 [R1+0x1f28], R8 ;  /* 0x001f280801007387 */ /* 0x0041e60000100a00 */
[----:B0-----:R-:W2:Y:S01]  /*577e0*/  LDL.LU R8, [R1+0x130] ;  /* 0x0001300001087983 */ /* 0x001ea20000300800 */
[----:B------:R-:W2:Y:S02]  /*577f0*/  LDL.LU R9, [R1+0x134] ;  /* 0x0001340001097983 */ /* 0x000ea40000300800 */
[----:B------:R-:W3:Y:S02]  /*57800*/  LDL.LU R10, [R1+0x138] ;  /* 0x00013800010a7983 */ /* 0x000ee40000300800 */
[----:B------:R-:W3:Y:S01]  /*57810*/  LDL.LU R11, [R1+0x13c] ;  /* 0x00013c00010b7983 */ /* 0x000ee20000300800 */
[----:B------:R-:W4:Y:S01]  /*57820*/  LDL.LU R24, [R1+0x190] ;  /* 0x0001900001187983 */ /* 0x000f220000300800 */
[----:B------:R-:W4:Y:S02]  /*57830*/  LDL.LU R25, [R1+0x194] ;  /* 0x0001940001197983 */ /* 0x000f240000300800 */
[----:B------:R-:W4:Y:S02]  /*57840*/  LDL.LU R26, [R1+0x198] ;  /* 0x00019800011a7983 */ /* 0x000f240000300800 */
[----:B------:R-:W4:Y:S02]  /*57850*/  LDL.LU R27, [R1+0x19c] ;  /* 0x00019c00011b7983 */ /* 0x000f240000300800 */
[----:B------:R-:W-:-:S02]  /*57860*/  IMAD.MOV.U32 R18, RZ, RZ, R5 ;  /* 0x000000ffff127224 */ /* 0x000fc400078e0005 */
[----:B------:R-:W-:Y:S01]  /*57870*/  IMAD.MOV.U32 R19, RZ, RZ, R4 ;  /* 0x000000ffff137224 */ /* 0x000fe200078e0004 */
[----:B------:R-:W4:Y:S01]  /*57880*/  LDL.LU R12, [R1+0x1a0] ;  /* 0x0001a000010c7983 */ /* 0x000f220000300800 */
[----:B------:R-:W4:Y:S02]  /*57890*/  LDL.LU R13, [R1+0x1a4] ;  /* 0x0001a400010d7983 */ /* 0x000f240000300800 */
[----:B------:R-:W4:Y:S02]  /*578a0*/  LDL.LU R14, [R1+0x1a8] ;  /* 0x0001a800010e7983 */ /* 0x000f240000300800 */
[----:B------:R-:W4:Y:S01]  /*578b0*/  LDL.LU R15, [R1+0x1ac] ;  /* 0x0001ac00010f7983 */ /* 0x000f220000300800 */
[----:B------:R-:W4:Y:S01]  /*578c0*/  LDL.LU.64 R6, [R1+0xd8] ;  /* 0x0000d80001067983 */ /* 0x000f220000300a00 */
[----:B------:R-:W-:Y:S03]  /*578d0*/  STL.64 [R1+0x1f80], R18 ;  /* 0x001f801201007387 */ /* 0x000fe60000100a00 */
[----:B---3--:R-:W-:Y:S01]  /*578e0*/  STL.64 [R1+0x1f48], R10 ;  /* 0x001f480a01007387 */ /* 0x008fe20000100a00 */
[----:B--2---:R0:W-:Y:S03]  /*578f0*/  STL.64 [R1+0x1f40], R8 ;  /* 0x001f400801007387 */ /* 0x0041e60000100a00 */
[----:B0-----:R-:W2:Y:S01]  /*57900*/  LDL.LU R8, [R1+0x140] ;  /* 0x0001400001087983 */ /* 0x001ea20000300800 */
[----:B------:R-:W2:Y:S02]  /*57910*/  LDL.LU R9, [R1+0x144] ;  /* 0x0001440001097983 */ /* 0x000ea40000300800 */
[----:B------:R-:W3:Y:S02]  /*57920*/  LDL.LU R10, [R1+0x148] ;  /* 0x00014800010a7983 */ /* 0x000ee40000300800 */
[----:B------:R-:W3:Y:S01]  /*57930*/  LDL.LU R11, [R1+0x14c] ;  /* 0x00014c00010b7983 */ /* 0x000ee20000300800 */
[----:B------:R-:W2:Y:S01]  /*57940*/  LDL.LU R18, [R1+0x98] ;  /* 0x0000980001127983 */ /* 0x000ea20000300800 */
[----:B------:R-:W2:Y:S03]  /*57950*/  LDL.LU R19, [R1+0x9c] ;  /* 0x00009c0001137983 */ /* 0x000ea60000300800 */
[----:B--2---:R0:W-:Y:S01]  /*57960*/  STL.64 [R1+0x1fa8], R18 ;  /* 0x001fa81201007387 */ /* 0x0041e20000100a00 */
[----:B------:R-:W2:Y:S02]  /*57970*/  LDL.LU R16, [R1+0x180] ;  /* 0x0001800001107983 */ /* 0x000ea40000300800 */
[----:B------:R-:W2:Y:S01]  /*57980*/  LDL.LU R17, [R1+0x184] ;  /* 0x0001840001117983 */ /* 0x000ea20000300800 */
[----:B0-----:R-:W2:Y:S01]  /*57990*/  LDL.LU R18, [R1+0x188] ;  /* 0x0001880001127983 */ /* 0x001ea20000300800 */
[----:B------:R-:W2:Y:S02]  /*579a0*/  LDL.LU R19, [R1+0x18c] ;  /* 0x00018c0001137983 */ /* 0x000ea40000300800 */
[----:B---3--:R-:W-:Y:S02]  /*579b0*/  STL.64 [R1+0x1f60], R10 ;  /* 0x001f600a01007387 */ /* 0x008fe40000100a00 */
[----:B------:R0:W-:Y:S02]  /*579c0*/  STL.64 [R1+0x1f58], R8 ;  /* 0x001f580801007387 */ /* 0x0001e40000100a00 */
[----:B0-----:R-:W3:Y:S01]  /*579d0*/  LDL.LU R8, [R1+0x150] ;  /* 0x0001500001087983 */ /* 0x001ee20000300800 */
[----:B------:R-:W3:Y:S02]  /*579e0*/  LDL.LU R9, [R1+0x154] ;  /* 0x0001540001097983 */ /* 0x000ee40000300800 */
[----:B------:R-:W2:Y:S02]  /*579f0*/  LDL.LU R10, [R1+0x158] ;  /* 0x00015800010a7983 */ /* 0x000ea40000300800 */
[----:B------:R-:W2:Y:S01]  /*57a00*/  LDL.LU R11, [R1+0x15c] ;  /* 0x00015c00010b7983 */ /* 0x000ea20000300800 */
[----:B----4-:R-:W-:Y:S01]  /*57a10*/  HMMA.16816.F32.BF16 R12, R20, R6, R12 ;  /* 0x00000006140c723c */ /* 0x010fe2000004180c */
[----:B--2---:R-:W-:Y:S01]  /*57a20*/  STL.64 [R1+0x1f78], R10 ;  /* 0x001f780a01007387 */ /* 0x004fe20000100a00 */
[----:B---3--:R0:W-:Y:S03]  /*57a30*/  STL.64 [R1+0x1f70], R8 ;  /* 0x001f700801007387 */ /* 0x0081e60000100a00 */
        /* <DEDUP_REMOVED lines=9> */
[----:B------:R-:W2:Y:S02]  /*57ad0*/  LDL.LU R11, [R1+0x17c] ;  /* 0x00017c00010b7983 */ /* 0x000ea40000300800 */
[----:B------:R0:W-:Y:S01]  /*57ae0*/  STL.64 [R1+0x1f0], R12 ;  /* 0x0001f00c01007387 */ /* 0x0001e20000100a00 */
[----:B------:R1:W-:Y:S02]  /*57af0*/  STL.64 [R1+0x1f8], R14 ;  /* 0x0001f80e01007387 */ /* 0x0003e40000100a00 */
[----:B0-----:R-:W-:Y:S01]  /*57b00*/  IMAD.MOV.U32 R12, RZ, RZ, R6 ;  /* 0x000000ffff0c7224 */ /* 0x001fe200078e0006 */
[----:B-1----:R-:W3:Y:S01]  /*57b10*/  LDL.LU.64 R14, [R1+0x1fc8] ;  /* 0x001fc800010e7983 */ /* 0x002ee20000300a00 */
[----:B------:R-:W-:-:S02]  /*57b20*/  IMAD.MOV.U32 R13, RZ, RZ, R7 ;  /* 0x000000ffff0d7224 */ /* 0x000fc400078e0007 */
[----:B------:R-:W4:Y:S02]  /*57b30*/  LDL.LU.64 R6, [R1+0x1fc0] ;  /* 0x001fc00001067983 */ /* 0x000f240000300a00 */
[----:B------:R-:W2:Y:S01]  /*57b40*/  LDL.LU.64 R4, [R1+0x1fb8] ;  /* 0x001fb80001047983 */ /* 0x000ea20000300a00 */
[C---:B----4-:R-:W-:Y:S11]  /*57b50*/  HMMA.16816.F32.BF16 R24, R20.reuse, R6, R24 ;  /* 0x000000061418723c */ /* 0x050ff60000041818 */
[----:B------:R-:W-:Y:S11]  /*57b60*/  @!UPT UIADD3 URZ, URZ, URZ, URZ ;  /* 0x0000003f3f3ff290 */ /* 0x000ff6000fffe03f */
[----:B------:R-:W-:Y:S01]  /*57b70*/  @!UPT UIADD3 URZ, URZ, URZ, URZ ;  /* 0x0000003f3f3ff290 */ /* 0x000fe2000fffe03f */
[----:B------:R-:W-:Y:S01]  /*57b80*/  STL.64 [R1+0x1e0], R24 ;  /* 0x0001e01801007387 */ /* 0x000fe20000100a00 */
[----:B------:R0:W-:Y:S03]  /*57b90*/  STL.64 [R1+0x1e8], R26 ;  /* 0x0001e81a01007387 */ /* 0x0001e60000100a00 */
[----:B0-----:R-:W4:Y:S01]  /*57ba0*/  LDL.LU.64 R26, [R1+0x1fb0] ;  /* 0x001fb000011a7983 */ /* 0x001f220000300a00 */
[----:B------:R-:W-:Y:S02]  /*57bb0*/  STL.64 [R1+0x1e60], R6 ;  /* 0x001e600601007387 */ /* 0x000fe40000100a00 */
[----:B--2---:R0:W-:Y:S02]  /*57bc0*/  STL.64 [R1+0x1e58], R4 ;  /* 0x001e580401007387 */ /* 0x0041e40000100a00 */
[----:B0-----:R-:W2:Y:S01]  /*57bd0*/  LDL.LU R4, [R1+0x2c0] ;  /* 0x0002c00001047983 */ /* 0x001ea20000300800 */
[----:B------:R-:W2:Y:S02]  /*57be0*/  LDL.LU R5, [R1+0x2c4] ;  /* 0x0002c40001057983 */ /* 0x000ea40000300800 */
[----:B------:R-:W2:Y:S02]  /*57bf0*/  LDL.LU R6, [R1+0x2c8] ;  /* 0x0002c80001067983 */ /* 0x000ea40000300800 */
[----:B------:R-:W2:Y:S01]  /*57c00*/  LDL.LU R7, [R1+0x2cc] ;  /* 0x0002cc0001077983 */ /* 0x000ea20000300800 */
[----:B----4-:R-:W-:Y:S01]  /*57c10*/  HMMA.16816.F32.BF16 R20, R20, R26, R16 ;  /* 0x0000001a1414723c */ /* 0x010fe20000041810 */
[----:B------:R-:W-:-:S02]  /*57c20*/  IMAD.MOV.U32 R3, RZ, RZ, R26 ;  /* 0x000000ffff037224 */ /* 0x000fc400078e001a */
[----:B------:R-:W-:Y:S01]  /*57c30*/  IMAD.MOV.U32 R2, RZ, RZ, R27 ;  /* 0x000000ffff027224 */ /* 0x000fe200078e001b */
[----:B--2---:R0:W-:Y:S04]  /*57c40*/  STL.64 [R1+0x1e70], R6 ;  /* 0x001e700601007387 */ /* 0x0041e80000100a00 */
[----:B0-----:R-:W2:Y:S01]  /*57c50*/  LDL R7, [R1+0x69c] ;  /* 0x00069c0001077983 */ /* 0x001ea20000100800 */
[----:B------:R-:W-:Y:S02]  /*57c60*/  STL.64 [R1+0x1e68], R4 ;  /* 0x001e680401007387 */ /* 0x000fe40000100a00 */
[----:B------:R-:W4:Y:S11]  /*57c70*/  LDL.LU.64 R18, [R1+0x1fa8] ;  /* 0x001fa80001127983 */ /* 0x000f360000300a00 */
[----:B------:R-:W-:Y:S01]  /*57c80*/  @!UPT UIADD3 URZ, URZ, URZ, URZ ;  /* 0x0000003f3f3ff290 */ /* 0x000fe2000fffe03f */
[----:B------:R0:W-:Y:S01]  /*57c90*/  STL.64 [R1+0x1c0], R20 ;  /* 0x0001c01401007387 */ /* 0x0001e20000100a00 */
[----:B------:R1:W-:Y:S01]  /*57ca0*/  STL.64 [R1+0x1c8], R22 ;  /* 0x0001c81601007387 */ /* 0x0003e20000100a00 */
[----:B------:R-:W4:Y:S02]  /*57cb0*/  LDL.LU.64 R26, [R1+0x1fa0] ;  /* 0x001fa000011a7983 */ /* 0x000f240000300a00 */
[----:B------:R-:W4:Y:S01]  /*57cc0*/  LDL.LU.64 R24, [R1+0x1f98] ;  /* 0x001f980001187983 */ /* 0x000f220000300a00 */
[----:B0-----:R-:W2:Y:S01]  /*57cd0*/  LDL.LU R20, [R1+0xa0] ;  /* 0x0000a00001147983 */ /* 0x001ea20000300800 */
[----:B------:R-:W2:Y:S02]  /*57ce0*/  LDL.LU R21, [R1+0xa4] ;  /* 0x0000a40001157983 */ /* 0x000ea40000300800 */
[----:B-1----:R-:W2:Y:S02]  /*57cf0*/  LDL.LU R22, [R1+0xa8] ;  /* 0x0000a80001167983 */ /* 0x002ea40000300800 */
[----:B------:R-:W2:Y:S01]  /*57d00*/  LDL.LU R23, [R1+0xac] ;  /* 0x0000ac0001177983 */ /* 0x000ea20000300800 */
[C---:B----4-:R-:W-:Y:S01]  /*57d10*/  HMMA.16816.F32.BF16 R16, R24.reuse, R18, R8 ;  /* 0x000000121810723c */ /* 0x050fe20000041808 */
[----:B------:R-:W4:Y:S01]  /*57d20*/  LDL.LU.64 R10, [R1+0x1f90] ;  /* 0x001f9000010a7983 */ /* 0x000f220000300a00 */
[----:B------:R-:W4:Y:S11]  /*57d30*/  LDL.LU.64 R8, [R1+0x1f88] ;  /* 0x001f880001087983 */ /* 0x000f360000300a00 */
[----:B------:R-:W-:Y:S10]  /*57d40*/  @!UPT UIADD3 URZ, URZ, URZ, URZ ;  /* 0x0000003f3f3ff290 */ /* 0x000ff4000fffe03f */
[----:B------:R-:W-:Y:S01]  /*57d50*/  STL.64 [R1+0x1b0], R16 ;  /* 0x0001b01001007387 */ /* 0x000fe20000100a00 */
[----:B------:R0:W-:Y:S03]  /*57d60*/  STL.64 [R1+0x1b8], R18 ;  /* 0x0001b81201007387 */ /* 0x0001e60000100a00 */
[----:B0-----:R-:W4:Y:S02]  /*57d70*/  LDL.LU.64 R18, [R1+0x1f80] ;  /* 0x001f800001127983 */ /* 0x001f240000300a00 */
[C---:B----4-:R-:W-:Y:S02]  /*57d80*/  HMMA.16816.F32.BF16 R16, R24.reuse, R18, R8 ;  /* 0x000000121810723c */ /* 0x050fe40000041808 */
[----:B------:R-:W4:Y:S01]  /*57d90*/  LDL.LU.64 R10, [R1+0x1f78] ;  /* 0x001f7800010a7983 */ /* 0x000f220000300a00 */
[----:B------:R-:W4:Y:S11]  /*57da0*/  LDL.LU.64 R8, [R1+0x1f70] ;  /* 0x001f700001087983 */ /* 0x000f360000300a00 */
[----:B------:R-:W-:Y:S09]  /*57db0*/  @!UPT UIADD3 URZ, URZ, URZ, URZ ;  /* 0x0000003f3f3ff290 */ /* 0x000ff2000fffe03f */
        /* <DEDUP_REMOVED lines=58> */
[----:B0-----:R-:W4:Y:S01]  /*58160*/  LDL.LU.64 R18, [R1+0x1ea8] ;  /* 0x001ea80001127983 */ /* 0x001f220000300a00 */
[----:B------:R-:W2:Y:S01]  /*58170*/  LDL.LU.64 R16, [R1+0x1ea0] ;  /* 0x001ea00001107983 */ /* 0x000ea20000300a00 */
[C---:B----4-:R-:W-:Y:S11]  /*58180*/  HMMA.16816.F32.BF16 R8, R24.reuse, R18, R8 ;  /* 0x000000121808723c */ /* 0x050ff60000041808 */
[----:B------:R-:W-:Y:S11]  /*58190*/  @!UPT UIADD3 URZ, URZ, URZ, URZ ;  /* 0x0000003f3f3ff290 */ /* 0x000ff6000fffe03f */
[----:B------:R-:W-:Y:S01]  /*581a0*/  @!UPT UIADD3 URZ, URZ, URZ, URZ ;  /* 0x0000003f3f3ff290 */ /* 0x000fe2000fffe03f */
[----:B------:R-:W-:Y:S01]  /*581b0*/  STL.64 [R1+0x110], R8 ;  /* 0x0001100801007387 */ /* 0x000fe20000100a00 */
[----:B------:R0:W-:Y:S03]  /*581c0*/  STL.64 [R1+0x118], R10 ;  /* 0x0001180a01007387 */ /* 0x0001e60000100a00 */
[----:B0-----:R-:W3:Y:S01]  /*581d0*/  LDL.LU.64 R10, [R1+0x1e98] ;  /* 0x001e9800010a7983 */ /* 0x001ee20000300a00 */
[----:B------:R-:W3:Y:S02]  /*581e0*/  LDL.LU.64 R8, [R1+0x1e90] ;  /* 0x001e900001087983 */ /* 0x000ee40000300a00 */
[C---:B---3--:R-:W-:Y:S11]  /*581f0*/  HMMA.16816.F32.BF16 R8, R24.reuse, R14, R8 ;  /* 0x0000000e1808723c */ /* 0x048ff60000041808 */
[----:B------:R-:W-:Y:S11]  /*58200*/  @!UPT UIADD3 URZ, URZ, URZ, URZ ;  /* 0x0000003f3f3ff290 */ /* 0x000ff6000fffe03f */
[----:B------:R-:W-:Y:S01]  /*58210*/  @!UPT UIADD3 URZ, URZ, URZ, URZ ;  /* 0x0000003f3f3ff290 */ /* 0x000fe2000fffe03f */
[----:B------:R-:W-:Y:S01]  /*58220*/  STL.64 [R1+0x100], R8 ;  /* 0x0001000801007387 */ /* 0x000fe20000100a00 */
[----:B------:R0:W-:Y:S03]  /*58230*/  STL.64 [R1+0x108], R10 ;  /* 0x0001080a01007387 */ /* 0x0001e60000100a00 */
[----:B0-----:R-:W2:Y:S01]  /*58240*/  LDL.LU.64 R10, [R1+0x1e88] ;  /* 0x001e8800010a7983 */ /* 0x001ea20000300a00 */
[----:B------:R-:W3:Y:S01]  /*58250*/  LDL.LU.64 R8, [R1+0x1e80] ;  /* 0x001e800001087983 */ /* 0x000ee20000300a00 */
[----:B--2---:R-:W-:Y:S11]  /*58260*/  HMMA.16816.F32.BF16 R20, R24, R10, R20 ;  /* 0x0000000a1814723c */ /* 0x004ff60000041814 */
[----:B------:R-:W-:Y:S11]  /*58270*/  @!UPT UIADD3 URZ, URZ, URZ, URZ ;  /* 0x0000003f3f3ff290 */ /* 0x000ff6000fffe03f */
[----:B------:R-:W-:Y:S01]  /*58280*/  @!UPT UIADD3 URZ, URZ, URZ, URZ ;  /* 0x0000003f3f3ff290 */ /* 0x000fe2000fffe03f */
[----:B------:R-:W-:Y:S01]  /*58290*/  STL.64 [R1+0xf0], R20 ;  /* 0x0000f01401007387 */ /* 0x000fe20000100a00 */
[----:B------:R-:W-:Y:S02]  /*582a0*/  STL.64 [R1+0xf8], R22 ;  /* 0x0000f81601007387 */ /* 0x000fe40000100a00 */
[----:B------:R-:W0:Y:S02]  /*582b0*/  LDSM.16.MT88.4 R20, [R7+0x21800] ;  /* 0x021800000714783b */ /* 0x000e240000004200 */
[----:B---3--:R-:W1:Y:S04]  /*582c0*/  LDSM.16.M88.4 R4, [R9+0x80] ;  /* 0x000080000904783b */ /* 0x008e680000000200 */
[----:B0-----:R0:W-:Y:S01]  /*582d0*/  STL.64 [R1+0x1e48], R22 ;  /* 0x001e481601007387 */ /* 0x0011e20000100a00 */
[----:B------:R-:W-:Y:S02]  /*582e0*/  STL.64 [R1+0x1e40], R20 ;  /* 0x001e401401007387 */ /* 0x000fe40000100a00 */
[----:B0-----:R-:W-:-:S02]  /*582f0*/  IMAD.MOV.U32 R22, RZ, RZ, R12 ;  /* 0x000000ffff167224 */ /* 0x001fc400078e000c */
[----:B------:R-:W-:Y:S01]  /*58300*/  IMAD.MOV.U32 R23, RZ, RZ, R13 ;  /* 0x000000ffff177224 */ /* 0x000fe200078e000d */
[----:B------:R-:W2:Y:S01]  /*58310*/  LDL.LU R12, [R1+0x1e7c] ;  /* 0x001e7c00010c7983 */ /* 0x000ea20000300800 */
[----:B------:R-:W3:Y:S02]  /*58320*/  LDL.LU R13, [R1+0x1e78] ;  /* 0x001e7800010d7983 */ /* 0x000ee40000300800 */
[----:B-1----:R-:W-:Y:S02]  /*58330*/  STL.64 [R1+0xc0], R4 ;  /* 0x0000c00401007387 */ /* 0x002fe40000100a00 */
[----:B------:R-:W-:Y:S02]  /*58340*/  STL.64 [R1+0xc8], R6 ;  /* 0x0000c80601007387 */ /* 0x000fe40000100a00 */
[----:B------:R-:W0:Y:S04]  /*58350*/  LDSM.16.M88.4 R4, [R9+0x2080] ;  /* 0x002080000904783b */ /* 0x000e280000000200 */
        /* <DEDUP_REMOVED lines=17> */
[----:B0-----:R-:W4:Y:S01]  /*58470*/  LDL.LU.64 R6, [R1+0x1e70] ;  /* 0x001e700001067983 */ /* 0x001f220000300a00 */
[----:B------:R-:W4:Y:S02]  /*58480*/  LDL.LU.64 R4, [R1+0x1e68] ;  /* 0x001e680001047983 */ /* 0x000f240000300a00 */
[----:B----4-:R-:W-:Y:S01]  /*58490*/  HMMA.16816.F32.BF16 R20, R24, R22, R4 ;  /* 0x000000161814723c */ /* 0x010fe20000041804 */
[----:B------:R-:W4:Y:S01]  /*584a0*/  LDL.LU.64 R6, [R1+0x1e60] ;  /* 0x001e600001067983 */ /* 0x000f220000300a00 */
[----:B------:R-:W2:Y:S11]  /*584b0*/  LDL.LU.64 R4, [R1+0x1e58] ;  /* 0x001e580001047983 */ /* 0x000eb60000300a00 */
[----:B------:R-:W-:Y:S10]  /*584c0*/  @!UPT UIADD3 URZ, URZ, URZ, URZ ;  /* 0x0000003f3f3ff290 */ /* 0x000ff4000fffe03f */
[----:B------:R-:W-:Y:S01]  /*584d0*/  STL.64 [R1+0xe0], R20 ;  /* 0x0000e01401007387 */ /* 0x000fe20000100a00 */
        /* <DEDUP_REMOVED lines=14> */
[----:B0-----:R0:W-:Y:S02]  /*585c0*/  STL.64 [R1+0x10], R20 ;  /* 0x0000101401007387 */ /* 0x0011e40000100a00 */
[----:B------:R1:W-:Y:S02]  /*585d0*/  STL.64 [R1+0x18], R22 ;  /* 0x0000181601007387 */ /* 0x0003e40000100a00 */
[----:B0-----:R-:W4:Y:S01]  /*585e0*/  LDL.LU R20, [R1+0x2a0] ;  /* 0x0002a00001147983 */ /* 0x001f220000300800 */
[----:B-1----:R-:W-:-:S02]  /*585f0*/  IMAD.MOV.U32 R22, RZ, RZ, R17 ;  /* 0x000000ffff167224 */ /* 0x002fc400078e0011 */
[----:B------:R-:W-:Y:S02]  /*58600*/  IMAD.MOV.U32 R23, RZ, RZ, R16 ;  /* 0x000000ffff177224 */ /* 0x000fe400078e0010 */
[----:B------:R-:W4:Y:S01]  /*58610*/  LDL.LU R21, [R1+0x2a4] ;  /* 0x0002a40001157983 */ /* 0x000f220000300800 */
[----:B------:R-:W0:Y:S04]  /*58620*/  LDSM.16.M88.4 R16, [R9+0x18080] ;  /* 0x018080000910783b */ /* 0x000e280000000200 */
[----:B0-----:R-:W-:Y:S01]  /*58630*/  STL.64 [R1], R16 ;  /* 0x0000001001007387 */ /* 0x001fe20000100a00 */
[----:B------:R-:W-:Y:S02]  /*58640*/  STL.64 [R1+0x8], R18 ;  /* 0x0000081201007387 */ /* 0x000fe40000100a00 */
[----:B------:R-:W0:Y:S02]  /*58650*/  LDSM.16.M88.4 R16, [R9+0x1a080] ;  /* 0x01a080000910783b */ /* 0x000e240000000200 */
[----:B0-----:R2:W-:Y:S02]  /*58660*/  STL [R1+0x1bcc], R18 ;  /* 0x001bcc1201007387 */ /* 0x0015e40000100800 */
[----:B------:R-:W-:Y:S02]  /*58670*/  STL [R1+0x1bc8], R19 ;  /* 0x001bc81301007387 */ /* 0x000fe40000100800 */
[----:B------:R3:W-:Y:S02]  /*58680*/  STL.64 [R1+0x1e30], R16 ;  /* 0x001e301001007387 */ /* 0x0007e40000100a00 */
[----:B--2---:R-:W-:-:S02]  /*58690*/  IMAD.MOV.U32 R18, RZ, RZ, R12 ;  /* 0x000000ffff127224 */ /* 0x004fc400078e000c */
[----:B---3--:R-:W-:Y:S01]  /*586a0*/  IMAD.MOV.U32 R17, RZ, RZ, R13 ;  /* 0x000000ffff117224 */ /* 0x008fe200078e000d */
[----:B------:R-:W4:Y:S04]  /*586b0*/  LDL.LU R16, [R1+0x2b0] ;  /* 0x0002b00001107983 */ /* 0x000f280000300800 */
[----:B------:R-:W0:Y:S04]  /*586c0*/  LDSM.16.M88.4 R12, [R9+0x1c080] ;  /* 0x01c08000090c783b */ /* 0x000e280000000200 */
[----:B0-----:R-:W-:Y:S01]  /*586d0*/  STL [R1+0x1d5c], R12 ;  /* 0x001d5c0c01007387 */ /* 0x001fe20000100800 */
[----:B------:R-:W-:Y:S02]  /*586e0*/  STL [R1+0x1d58], R13 ;  /* 0x001d580d01007387 */ /* 0x000fe40000100800 */
[----:B------:R0:W-:Y:S02]  /*586f0*/  STL [R1+0x1a8c], R14 ;  /* 0x001a8c0e01007387 */ /* 0x0001e40000100800 */
[----:B0-----:R-:W2:Y:S01]  /*58700*/  LDL R14, [R1+0x6ac] ;  /* 0x0006ac00010e7983 */ /* 0x001ea20000100800 */
[----:B------:R-:W-:-:S02]  /*58710*/  IMAD.MOV.U32 R19, RZ, RZ, R8 ;  /* 0x000000ffff137224 */ /* 0x000fc400078e0008 */
[----:B------:R-:W0:Y:S04]  /*58720*/  LDSM.16.M88.4 R8, [R9+0x1e080] ;  /* 0x01e080000908783b */ /* 0x000e280000000200 */
[----:B------:R-:W-:Y:S01]  /*58730*/  STL [R1+0x1a88], R15 ;  /* 0x001a880f01007387 */ /* 0x000fe20000100800 */
[----:B0-----:R0:W-:Y:S02]  /*58740*/  STL.64 [R1+0x1d50], R10 ;  /* 0x001d500a01007387 */ /* 0x0011e40000100a00 */
[----:B0-----:R-:W-:Y:S02]  /*58750*/  IMAD.MOV.U32 R10, RZ, RZ, R5 ;  /* 0x000000ffff0a7224 */ /* 0x001fe400078e0005 */
[----:B------:R-:W-:Y:S01]  /*58760*/  IMAD.MOV.U32 R11, RZ, RZ, R4 ;  /* 0x000000ffff0b7224 */ /* 0x000fe200078e0004 */
[----:B------:R0:W-:Y:S04]  /*58770*/  STL.64 [R1+0x1d48], R8 ;  /* 0x001d480801007387 */ /* 0x0001e80000100a00 */
[----:B0-----:R-:W3:Y:S01]  /*58780*/  LDL.LU R8, [R1+0x290] ;  /* 0x0002900001087983 */ /* 0x001ee20000300800 */
[----:B------:R-:W3:Y:S02]  /*58790*/  LDL.LU R9, [R1+0x294] ;  /* 0x0002940001097983 */ /* 0x000ee40000300800 */
[----:B------:R-:W-:Y:S01]  /*587a0*/  IMAD.MOV.U32 R15, RZ, RZ, R2 ;  /* 0x000000ffff0f7224 */ /* 0x000fe200078e0002 */
[----:B----4-:R-:W-:Y:S01]  /*587b0*/  HMMA.16816.F32.BF16 R4, R24, R6, R16 ;  /* 0x000000061804723c */ /* 0x010fe20000041810 */
[----:B------:R-:W4:Y:S11]  /*587c0*/  LDL.LU.64 R16, [R1+0xb0] ;  /* 0x0000b00001107983 */ /* 0x000f360000300a00 */
[----:B------:R-:W-:Y:S11]  /*587d0*/  @!UPT UIADD3 URZ, URZ, URZ, URZ ;  /* 0x0000003f3f3ff290 */ /* 0x000ff6000fffe03f */
[----:B------:R-:W-:Y:S01]  /*587e0*/  STL.64 [R1+0xd0], R4 ;  /* 0x0000d00401007387 */ /* 0x000fe20000100a00 */
[----:B------:R-:W-:Y:S03]  /*587f0*/  STL.64 [R1+0xd8], R6 ;  /* 0x0000d80601007387 */ /* 0x000fe60000100a00 */
[----:B--2---:R-:W0:Y:S04]  /*58800*/  LDSM.16.MT88.4 R4, [R14+0x21800] ;  /* 0x021800000e04783b */ /* 0x004e280000004200 */
[----:B------:R1:W-:Y:S02]  /*58810*/  STL [R1+0x1d60], R14 ;  /* 0x001d600e01007387 */ /* 0x0003e40000100800 */
[----:B-1----:R-:W-:-:S02]  /*58820*/  IMAD.MOV.U32 R14, RZ, RZ, R3 ;  /* 0x000000ffff0e7224 */ /* 0x002fc400078e0003 */
[----:B------:R-:W2:Y:S01]  /*58830*/  LDL.LU R3, [R1+0x1e54] ;  /* 0x001e540001037983 */ /* 0x000ea20000300800 */
[----:B------:R-:W2:Y:S04]  /*58840*/  LDL.LU R2, [R1+0x1e50] ;  /* 0x001e500001027983 */ /* 0x000ea80000300800 */
[----:B------:R-:W-:Y:S01]  /*58850*/  HMMA.16816.F32.BF16 R12, R24, R14, R20 ;  /* 0x0000000e180c723c */ /* 0x000fe20000041814 */
[----:B0-----:R-:W-:Y:S01]  /*58860*/  STL.64 [R1+0x1d40], R6 ;  /* 0x001d400601007387 */ /* 0x001fe20000100a00 */
[----:B------:R0:W-:Y:S03]  /*58870*/  STL.64 [R1+0x1d38], R4 ;  /* 0x001d380401007387 */ /* 0x0001e60000100a00 */
[----:B0-----:R-:W4:Y:S01]  /*58880*/  LDL.LU R4, [R1+0x280] ;  /* 0x0002800001047983 */ /* 0x001f220000300800 */
[----:B------:R-:W4:Y:S02]  /*58890*/  LDL.LU R5, [R1+0x284] ;  /* 0x0002840001057983 */ /* 0x000f240000300800 */
[----:B------:R-:W3:Y:S02]  /*588a0*/  LDL.LU.64 R22, [R1+0x1e48] ;  /* 0x001e480001167983 */ /* 0x000ee40000300a00 */
[----:B------:R-:W3:Y:S01]  /*588b0*/  LDL.LU.64 R20, [R1+0x1e40] ;  /* 0x001e400001147983 */ /* 0x000ee20000300a00 */
[----:B------:R-:W2:Y:S04]  /*588c0*/  LDL.LU.64 R24, [R1+0xa0] ;  /* 0x0000a00001187983 */ /* 0x000ea80000300a00 */
[----:B--2---:R0:W-:Y:S08]  /*588d0*/  STL.64 [R1+0x1e28], R24 ;  /* 0x001e281801007387 */ /* 0x0041f00000100a00 */
[----:B------:R1:W-:Y:S02]  /*588e0*/  STL.64 [R1+0x1d0], R12 ;  /* 0x0001d00c01007387 */ /* 0x0003e40000100a00 */
[----:B------:R2:W-:Y:S01]  /*588f0*/  STL.64 [R1+0x1d8], R14 ;  /* 0x0001d80e01007387 */ /* 0x0005e20000100a00 */
[----:B0-----:R-:W3:Y:S01]  /*58900*/  LDL.LU.64 R24, [R1+0xc0] ;  /* 0x0000c00001187983 */ /* 0x001ee20000300a00 */
[----:B------:R-:W-:-:S02]  /*58910*/  IMAD.MOV.U32 R6, RZ, RZ, R28 ;  /* 0x000000ffff067224 */ /* 0x000fc400078e001c */
[----:B------:R-:W-:Y:S02]  /*58920*/  IMAD.MOV.U32 R7, RZ, RZ, R0 ;  /* 0x000000ffff077224 */ /* 0x000fe400078e0000 */
[----:B-1----:R-:W-:Y:S01]  /*58930*/  IMAD.MOV.U32 R12, RZ, RZ, R2 ;  /* 0x000000ffff0c7224 */ /* 0x002fe200078e0002 */
[----:B---3--:R-:W-:Y:S01]  /*58940*/  HMMA.16816.F32.BF16 R8, R20, R24, R8 ;  /* 0x000000181408723c */ /* 0x008fe20000041808 */
[----:B--2---:R-:W-:Y:S02]  /*58950*/  IMAD.MOV.U32 R15, RZ, RZ, R25 ;  /* 0x000000ffff0f7224 */ /* 0x004fe400078e0019 */
[----:B------:R-:W-:Y:S11]  /*58960*/  IMAD.MOV.U32 R13, RZ, RZ, R24 ;  /* 0x000000ffff0d7224 */ /* 0x000ff600078e0018 */
[----:B------:R-:W-:Y:S09]  /*58970*/  @!UPT UIADD3 URZ, URZ, URZ, URZ ;  /* 0x0000003f3f3ff290 */ /* 0x000ff2000fffe03f */
[----:B------:R0:W-:Y:S01]  /*58980*/  STL.64 [R1+0x2c0], R8 ;  /* 0x0002c00801007387 */ /* 0x0001e20000100a00 */
[----:B------:R-:W-:Y:S02]  /*58990*/  IMAD.MOV.U32 R28, RZ, RZ, R10 ;  /* 0x000000ffff1c7224 */ /* 0x000fe400078e000a */
[----:B------:R-:W-:Y:S01]  /*589a0*/  IMAD.MOV.U32 R0, RZ, RZ, R11 ;  /* 0x000000ffff007224 */ /* 0x000fe200078e000b */
[----:B0-----:R-:W2:Y:S01]  /*589b0*/  LDL.LU R8, [R1+0x260] ;  /* 0x0002600001087983 */ /* 0x001ea20000300800 */
[----:B------:R-:W2:Y:S02]  /*589c0*/  LDL.LU R9, [R1+0x264] ;  /* 0x0002640001097983 */ /* 0x000ea40000300800 */
[----:B------:R-:W2:Y:S02]  /*589d0*/  LDL.LU R10, [R1+0x268] ;  /* 0x00026800010a7983 */ /* 0x000ea40000300800 */
[----:B------:R-:W2:Y:S01]  /*589e0*/  LDL.LU R11, [R1+0x26c] ;  /* 0x00026c00010b7983 */ /* 0x000ea20000300800 */
[----:B------:R-:W-:Y:S01]  /*589f0*/  STL [R1+0x1e0c], R15 ;  /* 0x001e0c0f01007387 */ /* 0x000fe20000100800 */
[----:B------:R0:W-:Y:S02]  /*58a00*/  STL [R1+0x1e08], R13 ;  /* 0x001e080d01007387 */ /* 0x0001e40000100800 */
[----:B------:R-:W3:Y:S02]  /*58a10*/  LDL.LU R2, [R1+0x1e3c] ;  /* 0x001e3c0001027983 */ /* 0x000ee40000300800 */
[----:B0-----:R-:W-:-:S02]  /*58a20*/  IMAD.MOV.U32 R13, RZ, RZ, R3 ;  /* 0x000000ffff0d7224 */ /* 0x001fc400078e0003 */
[----:B------:R-:W2:Y:S01]  /*58a30*/  LDL.LU R3, [R1+0x1e38] ;  /* 0x001e380001037983 */ /* 0x000ea20000300800 */
[----:B------:R-:W2:Y:S02]  /*58a40*/  LDL.LU R14, [R1+0x258] ;  /* 0x00025800010e7983 */ /* 0x000ea40000300800 */
[----:B------:R-:W2:Y:S01]  /*58a50*/  LDL.LU R15, [R1+0x25c] ;  /* 0x00025c00010f7983 */ /* 0x000ea20000300800 */
[----:B----4-:R-:W-:Y:S07]  /*58a60*/  HMMA.16816.F32.BF16 R24, R20, R16, R4 ;  /* 0x000000101418723c */ /* 0x010fee0000041804 */
[----:B------:R-:W-:-:S02]  /*58a70*/  IMAD.MOV.U32 R5, RZ, RZ, R16 ;  /* 0x000000ffff057224 */ /* 0x000fc400078e0010 */
[----:B------:R-:W-:Y:S11]  /*58a80*/  IMAD.MOV.U32 R4, RZ, RZ, R17 ;  /* 0x000000ffff047224 */ /* 0x000ff600078e0011 */
[----:B------:R-:W-:Y:S04]  /*58a90*/  @!UPT UIADD3 URZ, URZ, URZ, URZ ;  /* 0x0000003f3f3ff290 */ /* 0x000fe8000fffe03f */
[----:B------:R-:W-:Y:S02]  /*58aa0*/  IMAD.MOV.U32 R18, RZ, RZ, R24 ;  /* 0x000000ffff127224 */ /* 0x000fe400078e0018 */
[----:B------:R-:W-:Y:S01]  /*58ab0*/  IMAD.MOV.U32 R19, RZ, RZ, R25 ;  /* 0x000000ffff137224 */ /* 0x000fe200078e0019 */
[----:B--2---:R-:W-:Y:S01]  /*58ac0*/  STL.64 [R1+0x1e18], R14 ;  /* 0x001e180e01007387 */ /* 0x004fe20000100a00 */
[----:B------:R0:W-:Y:S03]  /*58ad0*/  STL.64 [R1+0x1e10], R12 ;  /* 0x001e100c01007387 */ /* 0x0001e60000100a00 */
[----:B0-----:R-:W2:Y:S01]  /*58ae0*/  LDL.LU R12, [R1+0x270] ;  /* 0x00027000010c7983 */ /* 0x001ea20000300800 */
[----:B------:R-:W2:Y:S02]  /*58af0*/  LDL.LU R13, [R1+0x274] ;  /* 0x00027400010d7983 */ /* 0x000ea40000300800 */
[----:B------:R-:W-:Y:S02]  /*58b00*/  STL [R1+0x1c9c], R0 ;  /* 0x001c9c0001007387 */ /* 0x000fe40000100800 */
[----:B------:R-:W-:Y:S01]  /*58b10*/  STL [R1+0x1c98], R28 ;  /* 0x001c981c01007387 */ /* 0x000fe20000100800 */
[----:B------:R-:W4:Y:S01]  /*58b20*/  LDL.LU.64 R16, [R1+0x1e30] ;  /* 0x001e300001107983 */ /* 0x000f220000300a00 */
[----:B------:R-:W2:Y:S02]  /*58b30*/  LDL.LU.64 R24, [R1+0x1e28] ;  /* 0x001e280001187983 */ /* 0x000ea40000300a00 */
[----:B------:R-:W-:-:S02]  /*58b40*/  IMAD.MOV.U32 R14, RZ, RZ, R3 ;  /* 0x000000ffff0e7224 */ /* 0x000fc400078e0003 */
[----:B---3--:R-:W-:Y:S02]  /*58b50*/  IMAD.MOV.U32 R15, RZ, RZ, R2 ;  /* 0x000000ffff0f7224 */ /* 0x008fe400078e0002 */
[----:B------:R-:W-:Y:S02]  /*58b60*/  IMAD.MOV.U32 R2, RZ, RZ, R27 ;  /* 0x000000ffff027224 */ /* 0x000fe400078e001b */
[----:B------:R-:W-:-:S03]  /*58b70*/  IMAD.MOV.U32 R3, RZ, RZ, R26 ;  /* 0x000000ffff037224 */ /* 0x000fc600078e001a */
[----:B------:R-:W-:Y:S02]  /*58b80*/  STL [R1+0x1bdc], R2 ;  /* 0x001bdc0201007387 */ /* 0x000fe40000100800 */
[----:B------:R-:W-:Y:S02]  /*58b90*/  STL [R1+0x1bd8], R3 ;  /* 0x001bd80301007387 */ /* 0x000fe40000100800 */
[----:B------:R-:W-:Y:S02]  /*58ba0*/  STL [R1+0x1bd4], R19 ;  /* 0x001bd41301007387 */ /* 0x000fe40000100800 */
[----:B------:R-:W-:Y:S01]  /*58bb0*/  STL [R1+0x1bd0], R18 ;  /* 0x001bd01201007387 */ /* 0x000fe20000100800 */
[----:B--2---:R-:W-:Y:S01]  /*58bc0*/  HMMA.16816.F32.BF16 R12, R20, R24, R12 ;  /* 0x00000018140c723c */ /* 0x004fe2000004180c */
[----:B----4-:R0:W-:Y:S04]  /*58bd0*/  STL.64 [R1+0x1e20], R16 ;  /* 0x001e201001007387 */ /* 0x0101e80000100a00 */
[----:B0-----:R-:W2:Y:S01]  /*58be0*/  LDL.LU.64 R16, [R1+0x90] ;  /* 0x0000900001107983 */ /* 0x001ea20000300a00 */
[----:B------:R-:W-:-:S02]  /*58bf0*/  IMAD.MOV.U32 R7, RZ, RZ, R24 ;  /* 0x000000ffff077224 */ /* 0x000fc400078e0018 */
[----:B------:R-:W-:Y:S11]  /*58c00*/  IMAD.MOV.U32 R6, RZ, RZ, R25 ;  /* 0x000000ffff067224 */ /* 0x000ff600078e0019 */
[----:B------:R-:W-:Y:S04]  /*58c10*/  @!UPT UIADD3 URZ, URZ, URZ, URZ ;  /* 0x0000003f3f3ff290 */ /* 0x000fe8000fffe03f */
[----:B------:R-:W-:Y:S01]  /*58c20*/  STL.64 [R1+0x2a0], R12 ;  /* 0x0002a00c01007387 */ /* 0x000fe20000100a00 */
[----:B------:R2:W-:Y:S02]  /*58c30*/  STL.64 [R1+0x2a8], R14 ;  /* 0x0002a80e01007387 */ /* 0x0005e40000100a00 */
[----:B------:R-:W3:Y:S01]  /*58c40*/  LDL.LU.64 R24, [R1+0x60] ;  /* 0x0000600001187983 */ /* 0x000ee20000300a00 */
[----:B--2---:R-:W-:Y:S01]  /*58c50*/  HMMA.16816.F32.BF16 R12, R20, R16, R8 ;  /* 0x00000010140c723c */ /* 0x004fe20000041808 */
[----:B---3--:R0:W-:Y:S06]  /*58c60*/  STL.64 [R1+0x1df8], R24 ;  /* 0x001df81801007387 */ /* 0x0081ec0000100a00 */
[----:B------:R-:W-:-:S02]  /*58c70*/  IMAD.MOV.U32 R11, RZ, RZ, R16 ;  /* 0x000000ffff0b7224 */ /* 0x000fc400078e0010 */
[----:B------:R-:W-:Y:S01]  /*58c80*/  IMAD.MOV.U32 R10, RZ, RZ, R17 ;  /* 0x000000ffff0a7224 */ /* 0x000fe200078e0011 */
[----:B0-----:R-:W2:Y:S01]  /*58c90*/  LDL.LU R24, [R1+0x240] ;  /* 0x0002400001187983 */ /* 0x001ea20000300800 */
[----:B------:R-:W2:Y:S02]  /*58ca0*/  LDL.LU R25, [R1+0x244] ;  /* 0x0002440001197983 */ /* 0x000ea40000300800 */
[----:B------:R-:W2:Y:S02]  /*58cb0*/  LDL.LU R26, [R1+0x248] ;  /* 0x00024800011a7983 */ /* 0x000ea40000300800 */
[----:B------:R-:W2:Y:S01]  /*58cc0*/  LDL.LU R27, [R1+0x24c] ;  /* 0x00024c00011b7983 */ /* 0x000ea20000300800 */
[----:B------:R-:W-:Y:S01]  /*58cd0*/  STL.64 [R1+0x1d70], R6 ;  /* 0x001d700601007387 */ /* 0x000fe20000100a00 */
[----:B------:R0:W-:Y:S07]  /*58ce0*/  STL.64 [R1+0x1d68], R4 ;  /* 0x001d680401007387 */ /* 0x0001ee0000100a00 */
[----:B------:R-:W-:-:S02]  /*58cf0*/  IMAD.MOV.U32 R19, RZ, RZ, R14 ;  /* 0x000000ffff137224 */ /* 0x000fc400078e000e */
[----:B------:R-:W-:Y:S02]  /*58d00*/  IMAD.MOV.U32 R18, RZ, RZ, R15 ;  /* 0x000000ffff127224 */ /* 0x000fe400078e000f */
[----:B------:R-:W-:Y:S02]  /*58d10*/  IMAD.MOV.U32 R2, RZ, RZ, R12 ;  /* 0x000000ffff027224 */ /* 0x000fe400078e000c */
[----:B------:R-:W-:Y:S01]  /*58d20*/  IMAD.MOV.U32 R3, RZ, RZ, R13 ;  /* 0x000000ffff037224 */ /* 0x000fe200078e000d */
[----:B0-----:R-:W3:Y:S01]  /*58d30*/  LDL.LU.64 R4, [R1+0x80] ;  /* 0x0000800001047983 */ /* 0x001ee20000300a00 */
[----:B------:R-:W4:Y:S02]  /*58d40*/  LDL.LU.64 R16, [R1+0x1e20] ;  /* 0x001e200001107983 */ /* 0x000f240000300a00 */
[----:B------:R-:W3:Y:S02]  /*58d50*/  LDL.LU.64 R14, [R1+0x1e18] ;  /* 0x001e1800010e7983 */ /* 0x000ee40000300a00 */
[----:B------:R-:W3:Y:S01]  /*58d60*/  LDL.LU.64 R12, [R1+0x1e10] ;  /* 0x001e1000010c7983 */ /* 0x000ee20000300a00 */
[----:B------:R-:W-:Y:S01]  /*58d70*/  STL.64 [R1+0x1e00], R10 ;  /* 0x001e000a01007387 */ /* 0x000fe20000100a00 */
[----:B------:R-:W2:Y:S02]  /*58d80*/  LDL.LU.64 R8, [R1+0x70] ;  /* 0x0000700001087983 */ /* 0x000ea40000300a00 */
[----:B------:R-:W-:Y:S02]  /*58d90*/  STL [R1+0x1bec], R18 ;  /* 0x001bec1201007387 */ /* 0x000fe40000100800 */
[----:B------:R-:W-:Y:S01]  /*58da0*/  STL [R1+0x1be8], R19 ;  /* 0x001be81301007387 */ /* 0x000fe20000100800 */
[----:B------:R-:W-:Y:S01]  /*58db0*/  STL [R1+0x1be4], R3 ;  /* 0x001be40301007387 */ /* 0x000fe20000100800 */
[----:B------:R-:W-:Y:S01]  /*58dc0*/  STL [R1+0x1be0], R2 ;  /* 0x001be00201007387 */ /* 0x000fe20000100800 */
[C---:B---3--:R-:W-:Y:S11]  /*58dd0*/  HMMA.16816.F32.BF16 R12, R20.reuse, R4, R12 ;  /* 0x00000004140c723c */ /* 0x048ff6000004180c */
[----:B------:R-:W-:Y:S11]  /*58de0*/  @!UPT UIADD3 URZ, URZ, URZ, URZ ;  /* 0x0000003f3f3ff290 */ /* 0x000ff6000fffe03f */
[----:B------:R-:W-:Y:S01]  /*58df0*/  @!UPT UIADD3 URZ, URZ, URZ, URZ ;  /* 0x0000003f3f3ff290 */ /* 0x000fe2000fffe03f */
[----:B------:R-:W-:Y:S01]  /*58e00*/  STL.64 [R1+0x280], R12 ;  /* 0x0002800c01007387 */ /* 0x000fe20000100a00 */
[----:B------:R0:W-:Y:S03]  /*58e10*/  STL.64 [R1+0x288], R14 ;  /* 0x0002880e01007387 */ /* 0x0001e60000100a00 */
[----:B0-----:R-:W3:Y:S01]  /*58e20*/  LDL.LU R15, [R1+0x1e0c] ;  /* 0x001e0c00010f7983 */ /* 0x001ee20000300800 */
[----:B------:R-:W4:Y:S01]  /*58e30*/  LDL.LU R13, [R1+0x1e08] ;  /* 0x001e0800010d7983 */ /* 0x000f220000300800 */
[----:B--2---:R-:W-:Y:S01]  /*58e40*/  HMMA.16816.F32.BF16 R24, R20, R8, R24 ;  /* 0x000000081418723c */ /* 0x004fe20000041818 */
[----:B------:R-:W-:Y:S02]  /*58e50*/  IMAD.MOV.U32 R14, RZ, RZ, R4 ;  /* 0x000000ffff0e7224 */ /* 0x000fe400078e0004 */
[----:B------:R-:W-:Y:S11]  /*58e60*/  IMAD.MOV.U32 R12, RZ, RZ, R5 ;  /* 0x000000ffff0c7224 */ /* 0x000ff600078e0005 */
[----:B------:R-:W-:Y:S10]  /*58e70*/  @!UPT UIADD3 URZ, URZ, URZ, URZ ;  /* 0x0000003f3f3ff290 */ /* 0x000ff4000fffe03f */
[----:B------:R-:W-:Y:S02]  /*58e80*/  IMAD.MOV.U32 R18, RZ, RZ, R24 ;  /* 0x000000ffff127224 */ /* 0x000fe400078e0018 */
[----:B------:R-:W-:Y:S01]  /*58e90*/  IMAD.MOV.U32 R19, RZ, RZ, R25 ;  /* 0x000000ffff137224 */ /* 0x000fe200078e0019 */
[----:B---3--:R-:W-:Y:S01]  /*58ea0*/  STL.64 [R1+0x1d80], R14 ;  /* 0x001d800e01007387 */ /* 0x008fe20000100a00 */
[----:B----4-:R0:W-:Y:S03]  /*58eb0*/  STL.64 [R1+0x1d78], R12 ;  /* 0x001d780c01007387 */ /* 0x0101e60000100a00 */
[----:B0-----:R-:W2:Y:S01]  /*58ec0*/  LDL.LU R12, [R1+0x220] ;  /* 0x00022000010c7983 */ /* 0x001ea20000300800 */
[----:B------:R-:W2:Y:S02]  /*58ed0*/  LDL.LU R13, [R1+0x224] ;  /* 0x00022400010d7983 */ /* 0x000ea40000300800 */
[----:B------:R-:W2:Y:S02]  /*58ee0*/  LDL.LU R14, [R1+0x228] ;  /* 0x00022800010e7983 */ /* 0x000ea40000300800 */
[----:B------:R-:W3:Y:S01]  /*58ef0*/  LDL.LU.64 R10, [R1+0x1e00] ;  /* 0x001e0000010a7983 */ /* 0x000ee20000300a00 */
[----:B------:R-:W2:Y:S01]  /*58f00*/  LDL.LU.64 R24, [R1+0x1df8] ;  /* 0x001df80001187983 */ /* 0x000ea20000300a00 */
[----:B------:R-:W-:Y:S02]  /*58f10*/  STL.64 [R1+0x1d90], R18 ;  /* 0x001d901201007387 */ /* 0x000fe40000100a00 */
[----:B------:R0:W-:Y:S02]  /*58f20*/  STL.64 [R1+0x1d88], R16 ;  /* 0x001d881001007387 */ /* 0x0001e40000100a00 */
[----:B0-----:R-:W4:Y:S01]  /*58f30*/  LDL.LU.64 R16, [R1+0x10] ;  /* 0x0000100001107983 */ /* 0x001f220000300a00 */
[----:B------:R-:W-:-:S02]  /*58f40*/  IMAD.MOV.U32 R15, RZ, RZ, R29 ;  /* 0x000000ffff0f7224 */ /* 0x000fc400078e001d */
[----:B------:R-:W-:Y:S01]  /*58f50*/  IMAD.MOV.U32 R2, RZ, RZ, R27 ;  /* 0x000000ffff027224 */ /* 0x000fe200078e001b */
[----:B----4-:R0:W-:Y:S04]  /*58f60*/  STL.64 [R1+0x1da8], R16 ;  /* 0x001da81001007387 */ /* 0x0101e80000100a00 */
[----:B0-----:R-:W4:Y:S01]  /*58f70*/  LDL.LU.64 R16, [R1+0x20] ;  /* 0x0000200001107983 */ /* 0x001f220000300a00 */
[----:B--2---:R-:W-:Y:S01]  /*58f80*/  HMMA.16816.F32.BF16 R12, R20, R24, R12 ;  /* 0x00000018140c723c */ /* 0x004fe2000004180c */
[----:B------:R-:W-:Y:S02]  /*58f90*/  IMAD.MOV.U32 R3, RZ, RZ, R26 ;  /* 0x000000ffff037224 */ /* 0x000fe400078e001a */
[----:B----4-:R0:W-:Y:S01]  /*58fa0*/  STL.64 [R1+0x1dc0], R16 ;  /* 0x001dc01001007387 */ /* 0x0101e20000100a00 */
[----:B------:R-:W-:Y:S02]  /*58fb0*/  STL [R1+0x1ca4], R2 ;  /* 0x001ca40201007387 */ /* 0x000fe40000100800 */
[----:B------:R-:W-:Y:S11]  /*58fc0*/  STL [R1+0x1ca0], R3 ;  /* 0x001ca00301007387 */ /* 0x000ff60000100800 */
[----:B------:R-:W-:Y:S06]  /*58fd0*/  @!UPT UIADD3 URZ, URZ, URZ, URZ ;  /* 0x0000003f3f3ff290 */ /* 0x000fec000fffe03f */
[----:B------:R-:W-:Y:S01]  /*58fe0*/  STL.64 [R1+0x260], R12 ;  /* 0x0002600c01007387 */ /* 0x000fe20000100a00 */
[----:B------:R-:W-:Y:S01]  /*58ff0*/  STL [R1+0x268], R14 ;  /* 0x0002680e01007387 */ /* 0x000fe20000100800 */
[----:B------:R-:W2:Y:S03]  /*59000*/  LDL R27, [R1+0x69c] ;  /* 0x00069c00011b7983 */ /* 0x000ea60000100800 */
[----:B0-----:R-:W4:Y:S01]  /*59010*/  LDL.LU.64 R16, [R1+0x30] ;  /* 0x0000300001107983 */ /* 0x001f220000300a00 */
[----:B------:R-:W-:Y:S02]  /*59020*/  IMAD.MOV.U32 R7, RZ, RZ, R8 ;  /* 0x000000ffff077224 */ /* 0x000fe400078e0008 */
[----:B------:R-:W-:Y:S01]  /*59030*/  IMAD.MOV.U32 R6, RZ, RZ, R9 ;  /* 0x000000ffff067224 */ /* 0x000fe200078e0009 */
[----:B----4-:R0:W-:Y:S04]  /*59040*/  STL.64 [R1+0x1dd8], R16 ;  /* 0x001dd81001007387 */ /* 0x0101e80000100a00 */
[----:B0-----:R-:W4:Y:S01]  /*59050*/  LDL.LU.64 R16, [R1+0x40] ;  /* 0x0000400001107983 */ /* 0x001f220000300a00 */
[----:B------:R-:W-:-:S02]  /*59060*/  IMAD.MOV.U32 R9, RZ, RZ, R24 ;  /* 0x000000ffff097224 */ /* 0x000fc400078e0018 */
[----:B------:R-:W-:Y:S02]  /*59070*/  IMAD.MOV.U32 R8, RZ, RZ, R25 ;  /* 0x000000ffff087224 */ /* 0x000fe400078e0019 */
[----:B--2---:R-:W0:Y:S04]  /*59080*/  LDSM.16.MT88.4 R24, [R27+0x21c00] ;  /* 0x021c00001b18783b */ /* 0x004e280000004200 */
[----:B----4-:R1:W-:Y:S04]  /*59090*/  STL.64 [R1+0x1de0], R16 ;  /* 0x001de01001007387 */ /* 0x0103e80000100a00 */
[----:B-1----:R-:W2:Y:S01]  /*590a0*/  LDL.LU.64 R16, [R1+0x50] ;  /* 0x0000500001107983 */ /* 0x002ea20000300a00 */
[----:B---3--:R-:W-:Y:S02]  /*590b0*/  STL.64 [R1+0x1da0], R10 ;  /* 0x001da00a01007387 */ /* 0x008fe40000100a00 */
[----:B------:R1:W-:Y:S02]  /*590c0*/  STL.64 [R1+0x1d98], R8 ;  /* 0x001d980801007387 */ /* 0x0003e40000100a00 */
[----:B-1----:R-:W3:Y:S01]  /*590d0*/  LDL.LU R8, [R1+0x210] ;  /* 0x0002100001087983 */ /* 0x002ee20000300800 */
[----:B------:R-:W3:Y:S02]  /*590e0*/  LDL.LU R9, [R1+0x214] ;  /* 0x0002140001097983 */ /* 0x000ee40000300800 */
[----:B------:R-:W4:Y:S02]  /*590f0*/  LDL.LU R10, [R1+0x218] ;  /* 0x00021800010a7983 */ /* 0x000f240000300800 */
[----:B------:R-:W4:Y:S02]  /*59100*/  LDL.LU R11, [R1+0x21c] ;  /* 0x00021c00010b7983 */ /* 0x000f240000300800 */
[----:B----4-:R-:W-:Y:S01]  /*59110*/  STL.64 [R1+0x1db8], R10 ;  /* 0x001db80a01007387 */ /* 0x010fe20000100a00 */
[----:B---3--:R1:W-:Y:S03]  /*59120*/  STL.64 [R1+0x1db0], R8 ;  /* 0x001db00801007387 */ /* 0x0083e60000100a00 */
        /* <DEDUP_REMOVED lines=14> */
[----:B------:R-:W3:Y:S02]  /*59210*/  LDL.LU R10, [R1+0x318] ;  /* 0x00031800010a7983 */ /* 0x000ee40000300800 */
[----:B------:R-:W3:Y:S02]  /*59220*/  LDL.LU R11, [R1+0x31c] ;  /* 0x00031c00010b7983 */ /* 0x000ee40000300800 */
[----:B------:R-:W-:Y:S01]  /*59230*/  IMAD.MOV.U32 R29, RZ, RZ, R15 ;  /* 0x000000ffff1d7224 */ /* 0x000fe200078e000f */
[----:B------:R-:W4:Y:S01]  /*59240*/  LDL.LU R12, [R1+0x2d0] ;  /* 0x0002d000010c7983 */ /* 0x000f220000300800 */
[----:B------:R-:W4:Y:S02]  /*59250*/  LDL.LU R13, [R1+0x2d4] ;  /* 0x0002d400010d7983 */ /* 0x000f240000300800 */
[----:B------:R-:W4:Y:S02]  /*59260*/  LDL.LU R14, [R1+0x2d8] ;  /* 0x0002d800010e7983 */ /* 0x000f240000300800 */
[----:B------:R-:W4:Y:S01]  /*59270*/  LDL.LU R15, [R1+0x2dc] ;  /* 0x0002dc00010f7983 */ /* 0x000f220000300800 */
[----:B------:R-:W4:Y:S01]  /*59280*/  LDL.LU.64 R4, [R1] ;  /* 0x0000000001047983 */ /* 0x000f220000300a00 */
[----:B------:R-:W-:Y:S02]  /*59290*/  STL [R1+0x1ca8], R29 ;  /* 0x001ca81d01007387 */ /* 0x000fe40000100800 */
[----:B0-----:R-:W-:Y:S02]  /*592a0*/  STL.64 [R1+0x1bf8], R26 ;  /* 0x001bf81a01007387 */ /* 0x001fe40000100a00 */
[----:B------:R0:W-:Y:S02]  /*592b0*/  STL.64 [R1+0x1bf0], R24 ;  /* 0x001bf01801007387 */ /* 0x0001e40000100a00 */
[----:B--2---:R-:W-:-:S02]  /*592c0*/  IMAD.MOV.U32 R2, RZ, RZ, R16 ;  /* 0x000000ffff027224 */ /* 0x004fc400078e0010 */
[----:B------:R-:W-:Y:S01]  /*592d0*/  IMAD.MOV.U32 R3, RZ, RZ, R17 ;  /* 0x000000ffff037224 */ /* 0x000fe200078e0011 */
[----:B0-----:R-:W2:Y:S01]  /*592e0*/  LDL.LU R24, [R1+0x300] ;  /* 0x0003000001187983 */ /* 0x001ea20000300800 */
[----:B------:R-:W2:Y:S02]  /*592f0*/  LDL.LU R25, [R1+0x304] ;  /* 0x0003040001197983 */ /* 0x000ea40000300800 */
[----:B------:R-:W2:Y:S02]  /*59300*/  LDL.LU R26, [R1+0x308] ;  /* 0x00030800011a7983 */ /* 0x000ea40000300800 */
[----:B------:R-:W2:Y:S01]  /*59310*/  LDL.LU R27, [R1+0x30c] ;  /* 0x00030c00011b7983 */ /* 0x000ea20000300800 */
[C---:B---3--:R-:W-:Y:S11]  /*59320*/  HMMA.16816.F32.BF16 R8, R20.reuse, R16, R8 ;  /* 0x000000101408723c */ /* 0x048ff60000041808 */
[----:B------:R-:W-:Y:S11]  /*59330*/  @!UPT UIADD3 URZ, URZ, URZ, URZ ;  /* 0x0000003f3f3ff290 */ /* 0x000ff6000fffe03f */
[----:B------:R-:W-:Y:S01]  /*59340*/  @!UPT UIADD3 URZ, URZ, URZ, URZ ;  /* 0x0000003f3f3ff290 */ /* 0x000fe2000fffe03f */
[----:B------:R-:W-:Y:S01]  /*59350*/  STL.64 [R1+0x250], R8 ;  /* 0x0002500801007387 */ /* 0x000fe20000100a00 */
[----:B------:R0:W-:Y:S03]  /*59360*/  STL.64 [R1+0x258], R10 ;  /* 0x0002580a01007387 */ /* 0x0001e60000100a00 */
[----:B0-----:R-:W3:Y:S01]  /*59370*/  LDL.LU.64 R10, [R1+0x1df0] ;  /* 0x001df000010a7983 */ /* 0x001ee20000300a00 */
[----:B------:R-:W3:Y:S02]  /*59380*/  LDL.LU.64 R8, [R1+0x1de8] ;  /* 0x001de80001087983 */ /* 0x000ee40000300a00 */
[----:B------:R-:W2:Y:S02]  /*59390*/  LDL.LU.64 R16, [R1+0x1de0] ;  /* 0x001de00001107983 */ /* 0x000ea40000300a00 */
[----:B------:R-:W-:Y:S01]  /*593a0*/  STL [R1+0x1cb4], R3 ;  /* 0x001cb40301007387 */ /* 0x000fe20000100800 */
[----:B------:R-:W-:Y:S01]  /*593b0*/  STL [R1+0x1cb0], R2 ;  /* 0x001cb00201007387 */ /* 0x000fe20000100800 */
[C---:B--2---:R-:W-:Y:S11]  /*593c0*/  HMMA.16816.F32.BF16 R24, R20.reuse, R16, R24 ;  /* 0x000000101418723c */ /* 0x044ff60000041818 */
[----:B------:R-:W-:Y:S11]  /*593d0*/  @!UPT UIADD3 URZ, URZ, URZ, URZ ;  /* 0x0000003f3f3ff290 */ /* 0x000ff6000fffe03f */
[----:B------:R-:W-:Y:S01]  /*593e0*/  @!UPT UIADD3 URZ, URZ, URZ, URZ ;  /* 0x0000003f3f3ff290 */ /* 0x000fe2000fffe03f */
[----:B------:R0:W-:Y:S01]  /*593f0*/  STL.64 [R1+0x240], R24 ;  /* 0x0002401801007387 */ /* 0x0001e20000100a00 */
[----:B------:R1:W-:Y:S02]  /*59400*/  STL.64 [R1+0x248], R26 ;  /* 0x0002481a01007387 */ /* 0x0003e40000100a00 */
[----:B0-----:R-:W-:Y:S02]  /*59410*/  IMAD.MOV.U32 R25, RZ, RZ, R16 ;  /* 0x000000ffff197224 */ /* 0x001fe400078e0010 */
[----:B------:R-:W-:Y:S02]  /*59420*/  IMAD.MOV.U32 R24, RZ, RZ, R17 ;  /* 0x000000ffff187224 */ /* 0x000fe400078e0011 */
[----:B------:R-:W3:Y:S01]  /*59430*/  LDL.LU.64 R16, [R1+0x1dd8] ;  /* 0x001dd80001107983 */ /* 0x000ee20000300a00 */
[----:B------:R-:W-:Y:S01]  /*59440*/  STL [R1+0x1cac], R25 ;  /* 0x001cac1901007387 */ /* 0x000fe20000100800 */
[----:B---3--:R-:W-:Y:S01]  /*59450*/  HMMA.16816.F32.BF16 R8, R20, R16, R8 ;  /* 0x000000101408723c */ /* 0x008fe20000041808 */
        /* <DEDUP_REMOVED lines=16> */
[----:B------:R-:W2:Y:S01]  /*59560*/  LDL.LU.64 R16, [R1+0x1da8] ;  /* 0x001da80001107983 */ /* 0x000ea20000300a00 */
[----:B----4-:R-:W-:Y:S01]  /*59570*/  HMMA.16816.F32.BF16 R12, R20, R4, R12 ;  /* 0x00000004140c723c */ /* 0x010fe2000004180c */
[----:B------:R-:W-:Y:S02]  /*59580*/  IMAD.MOV.U32 R3, RZ, RZ, R4 ;  /* 0x000000ffff037224 */ /* 0x000fe400078e0004 */
[----:B------:R-:W-:-:S05]  /*59590*/  IMAD.MOV.U32 R2, RZ, RZ, R5 ;  /* 0x000000ffff027224 */ /* 0x000fca00078e0005 */
[----:B--2---:R-:W-:Y:S01]  /*595a0*/  HMMA.16816.F32.BF16 R8, R20, R16, R8 ;  /* 0x000000101408723c */ /* 0x004fe20000041808 */
[----:B------:R-:W-:Y:S02]  /*595b0*/  IMAD.MOV.U32 R25, RZ, RZ, R16 ;  /* 0x000000ffff197224 */ /* 0x000fe400078e0010 */
[----:B------:R-:W-:Y:S11]  /*595c0*/  IMAD.MOV.U32 R29, RZ, RZ, R17 ;  /* 0x000000ffff1d7224 */ /* 0x000ff600078e0011 */
[----:B------:R-:W-:Y:S09]  /*595d0*/  @!UPT UIADD3 URZ, URZ, URZ, URZ ;  /* 0x0000003f3f3ff290 */ /* 0x000ff2000fffe03f */
[----:B------:R-:W-:Y:S01]  /*595e0*/  STL.64 [R1+0x210], R8 ;  /* 0x0002100801007387 */ /* 0x000fe20000100a00 */
[----:B------:R0:W-:Y:S03]  /*595f0*/  STL.64 [R1+0x218], R10 ;  /* 0x0002180a01007387 */ /* 0x0001e60000100a00 */
[----:B0-----:R-:W2:Y:S01]  /*59600*/  LDL.LU.64 R10, [R1+0x1da0] ;  /* 0x001da000010a7983 */ /* 0x001ea20000300a00 */
[----:B------:R-:W3:Y:S02]  /*59610*/  LDL.LU.64 R8, [R1+0x1d98] ;  /* 0x001d980001087983 */ /* 0x000ee40000300a00 */
[----:B------:R-:W4:Y:S02]  /*59620*/  LDL.LU.64 R18, [R1+0x1d90] ;  /* 0x001d900001127983 */ /* 0x000f240000300a00 */
[----:B------:R-:W2:Y:S01]  /*59630*/  LDL.LU.64 R16, [R1+0x1d88] ;  /* 0x001d880001107983 */ /* 0x000ea20000300a00 */
[----:B------:R-:W-:Y:S01]  /*59640*/  STL.64 [R1+0x1cc0], R26 ;  /* 0x001cc01a01007387 */ /* 0x000fe20000100a00 */
[----:B------:R0:W-:Y:S02]  /*59650*/  STL.64 [R1+0x1cb8], R24 ;  /* 0x001cb81801007387 */ /* 0x0001e40000100a00 */
[----:B0-----:R-:W-:-:S02]  /*59660*/  IMAD.MOV.U32 R24, RZ, RZ, R7 ;  /* 0x000000ffff187224 */ /* 0x001fc400078e0007 */
[----:B------:R-:W-:-:S05]  /*59670*/  IMAD.MOV.U32 R25, RZ, RZ, R6 ;  /* 0x000000ffff197224 */ /* 0x000fca00078e0006 */
[----:B------:R0:W-:Y:S04]  /*59680*/  STL.64 [R1+0x1cc8], R24 ;  /* 0x001cc81801007387 */ /* 0x0001e80000100a00 */
[----:B0-----:R-:W2:Y:S01]  /*59690*/  LDL.LU R24, [R1+0x1f0] ;  /* 0x0001f00001187983 */ /* 0x001ea20000300800 */
[----:B------:R-:W2:Y:S02]  /*596a0*/  LDL.LU R25, [R1+0x1f4] ;  /* 0x0001f40001197983 */ /* 0x000ea40000300800 */
[----:B------:R-:W2:Y:S02]  /*596b0*/  LDL.LU R26, [R1+0x1f8] ;  /* 0x0001f800011a7983 */ /* 0x000ea40000300800 */
[----:B------:R-:W2:Y:S01]  /*596c0*/  LDL.LU R27, [R1+0x1fc] ;  /* 0x0001fc00011b7983 */ /* 0x000ea20000300800 */
[----:B------:R-:W-:Y:S01]  /*596d0*/  STL.64 [R1+0x200], R12 ;  /* 0x0002000c01007387 */ /* 0x000fe20000100a00 */
[----:B------:R0:W-:Y:S03]  /*596e0*/  STL.64 [R1+0x208], R14 ;  /* 0x0002080e01007387 */ /* 0x0001e60000100a00 */
[----:B0-----:R-:W3:Y:S01]  /*596f0*/  LDL.LU.64 R14, [R1+0x1d80] ;  /* 0x001d8000010e7983 */ /* 0x001ee20000300a00 */
[----:B------:R-:W3:Y:S02]  /*59700*/  LDL.LU.64 R12, [R1+0x1d78] ;  /* 0x001d7800010c7983 */ /* 0x000ee40000300a00 */
[----:B------:R-:W3:Y:S02]  /*59710*/  LDL.LU.64 R6, [R1+0x1d70] ;  /* 0x001d700001067983 */ /* 0x000ee40000300a00 */
[----:B------:R-:W3:Y:S01]  /*59720*/  LDL.LU.64 R4, [R1+0x1d68] ;  /* 0x001d680001047983 */ /* 0x000ee20000300a00 */
[----:B--2---:R-:W-:Y:S11]  /*59730*/  HMMA.16816.F32.BF16 R24, R20, R16, R24 ;  /* 0x000000101418723c */ /* 0x004ff60000041818 */
[----:B------:R-:W-:Y:S11]  /*59740*/  @!UPT UIADD3 URZ, URZ, URZ, URZ ;  /* 0x0000003f3f3ff290 */ /* 0x000ff6000fffe03f */
[----:B------:R-:W-:Y:S01]  /*59750*/  @!UPT UIADD3 URZ, URZ, URZ, URZ ;  /* 0x0000003f3f3ff290 */ /* 0x000fe2000fffe03f */
[----:B------:R3:W-:Y:S01]  /*59760*/  STL.64 [R1+0x1f0], R24 ;  /* 0x0001f01801007387 */ /* 0x0007e20000100a00 */
[----:B------:R-:W-:Y:S02]  /*59770*/  STL.64 [R1+0x1f8], R26 ;  /* 0x0001f81a01007387 */ /* 0x000fe40000100a00 */
[----:B---3--:R-:W-:Y:S02]  /*59780*/  IMAD.MOV.U32 R24, RZ, RZ, R14 ;  /* 0x000000ffff187224 */ /* 0x008fe400078e000e */
[----:B------:R-:W-:Y:S01]  /*59790*/  IMAD.MOV.U32 R25, RZ, RZ, R12 ;  /* 0x000000ffff197224 */ /* 0x000fe200078e000c */
[----:B------:R-:W2:Y:S01]  /*597a0*/  LDL.LU R14, [R1+0x1d60] ;  /* 0x001d6000010e7983 */ /* 0x000ea20000300800 */
[----:B------:R-:W3:Y:S03]  /*597b0*/  LDL.LU R12, [R1+0x1d5c] ;  /* 0x001d5c00010c7983 */ /* 0x000ee60000300800 */
[----:B------:R0:W-:Y:S02]  /*597c0*/  STL.64 [R1+0x1cd8], R24 ;  /* 0x001cd81801007387 */ /* 0x0001e40000100a00 */
[----:B0-----:R-:W-:-:S02]  /*597d0*/  IMAD.MOV.U32 R24, RZ, RZ, R11 ;  /* 0x000000ffff187224 */ /* 0x001fc400078e000b */
[----:B------:R-:W-:-:S05]  /*597e0*/  IMAD.MOV.U32 R25, RZ, RZ, R10 ;  /* 0x000000ffff197224 */ /* 0x000fca00078e000a */
[----:B------:R0:W-:Y:S01]  /*597f0*/  STL.64 [R1+0x1cf0], R24 ;  /* 0x001cf01801007387 */ /* 0x0001e20000100a00 */
[----:B----4-:R-:W-:Y:S02]  /*59800*/  STL.64 [R1+0x1c28], R18 ;  /* 0x001c281201007387 */ /* 0x010fe40000100a00 */
[----:B------:R1:W-:Y:S02]  /*59810*/  STL.64 [R1+0x1c20], R16 ;  /* 0x001c201001007387 */ /* 0x0003e40000100a00 */
[----:B0-----:R-:W-:Y:S02]  /*59820*/  IMAD.MOV.U32 R24, RZ, RZ, R7 ;  /* 0x000000ffff187224 */ /* 0x001fe400078e0007 */
[----:B------:R-:W-:-:S05]  /*59830*/  IMAD.MOV.U32 R25, RZ, RZ, R6 ;  /* 0x000000ffff197224 */ /* 0x000fca00078e0006 */
[----:B------:R0:W-:Y:S01]  /*59840*/  STL.64 [R1+0x1d08], R24 ;  /* 0x001d081801007387 */ /* 0x0001e20000100a00 */
[----:B-1----:R-:W-:Y:S02]  /*59850*/  IMAD.MOV.U32 R17, RZ, RZ, R8 ;  /* 0x000000ffff117224 */ /* 0x002fe400078e0008 */
[----:B------:R-:W-:Y:S02]  /*59860*/  IMAD.MOV.U32 R16, RZ, RZ, R9 ;  /* 0x000000ffff107224 */ /* 0x000fe400078e0009 */
[----:B0-----:R-:W-:Y:S02]  /*59870*/  IMAD.MOV.U32 R25, RZ, RZ, R4 ;  /* 0x000000ffff197224 */ /* 0x001fe400078e0004 */
[----:B------:R-:W-:Y:S01]  /*59880*/  IMAD.MOV.U32 R24, RZ, RZ, R5 ;  /* 0x000000ffff187224 */ /* 0x000fe200078e0005 */
[----:B------:R-:W4:Y:S01]  /*59890*/  LDL.LU R4, [R1+0x1c0] ;  /* 0x0001c00001047983 */ /* 0x000f220000300800 */
[----:B------:R-:W4:Y:S02]  /*598a0*/  LDL.LU R5, [R1+0x1c4] ;  /* 0x0001c40001057983 */ /* 0x000f240000300800 */
[----:B------:R-:W4:Y:S02]  /*598b0*/  LDL.LU R6, [R1+0x1c8] ;  /* 0x0001c80001067983 */ /* 0x000f240000300800 */
[----:B------:R-:W4:Y:S01]  /*598c0*/  LDL.LU R7, [R1+0x1cc] ;  /* 0x0001cc0001077983 */ /* 0x000f220000300800 */
[----:B------:R-:W3:Y:S01]  /*598d0*/  LDL.LU R8, [R1+0x1e0] ;  /* 0x0001e00001087983 */ /* 0x000ee20000300800 */
[----:B------:R-:W3:Y:S02]  /*598e0*/  LDL.LU R9, [R1+0x1e4] ;  /* 0x0001e40001097983 */ /* 0x000ee40000300800 */
[----:B------:R-:W3:Y:S02]  /*598f0*/  LDL.LU R10, [R1+0x1e8] ;  /* 0x0001e800010a7983 */ /* 0x000ee40000300800 */
[----:B------:R-:W3:Y:S01]  /*59900*/  LDL.LU R11, [R1+0x1ec] ;  /* 0x0001ec00010b7983 */ /* 0x000ee20000300800 */
[----:B------:R-:W-:Y:S01]  /*59910*/  STL.64 [R1+0x1d20], R24 ;  /* 0x001d201801007387 */ /* 0x000fe20000100a00 */
[----:B------:R0:W-:Y:S03]  /*59920*/  STL.64 [R1+0x1cd0], R16 ;  /* 0x001cd01001007387 */ /* 0x0001e60000100a00 */
[----:B0-----:R-:W2:Y:S01]  /*59930*/  LDL.LU R16, [R1+0x170] ;  /* 0x0001700001107983 */ /* 0x001ea20000300800 */
[----:B------:R-:W2:Y:S02]  /*59940*/  LDL.LU R17, [R1+0x174] ;  /* 0x0001740001117983 */ /* 0x000ea40000300800 */
[----:B------:R-:W2:Y:S02]  /*59950*/  LDL.LU R18, [R1+0x178] ;  /* 0x0001780001127983 */ /* 0x000ea40000300800 */
[----:B------:R-:W2:Y:S02]  /*59960*/  LDL.LU R19, [R1+0x17c] ;  /* 0x00017c0001137983 */ /* 0x000ea40000300800 */
[----:B------:R-:W-:-:S02]  /*59970*/  IMAD.MOV.U32 R24, RZ, RZ, R13 ;  /* 0x000000ffff187224 */ /* 0x000fc400078e000d */
[----:B------:R-:W3:Y:S04]  /*59980*/  LDL.LU R13, [R1+0x1d58] ;  /* 0x001d5800010d7983 */ /* 0x000ee80000300800 */
        /* <DEDUP_REMOVED lines=25> */
[----:B------:R-:W-:Y:S01]  /*59b20*/  STL.64 [R1+0x1e0], R8 ;  /* 0x0001e00801007387 */ /* 0x000fe20000100a00 */
[----:B------:R0:W-:Y:S03]  /*59b30*/  STL.64 [R1+0x1e8], R10 ;  /* 0x0001e80a01007387 */ /* 0x0001e60000100a00 */
[----:B0-----:R-:W3:Y:S01]  /*59b40*/  LDL.LU.64 R10, [R1+0x1d50] ;  /* 0x001d5000010a7983 */ /* 0x001ee20000300a00 */
[----:B------:R-:W4:Y:S02]  /*59b50*/  LDL.LU.64 R8, [R1+0x1d48] ;  /* 0x001d480001087983 */ /* 0x000f240000300a00 */
[----:B------:R-:W-:Y:S01]  /*59b60*/  IMAD.MOV.U32 R25, RZ, RZ, R15 ;  /* 0x000000ffff197224 */ /* 0x000fe200078e000f */
[----:B----4-:R-:W-:Y:S01]  /*59b70*/  HMMA.16816.F32.BF16 R20, R20, R8, R4 ;  /* 0x000000081414723c */ /* 0x010fe20000041804 */
[----:B------:R-:W2:Y:S01]  /*59b80*/  LDL.LU.64 R6, [R1+0x1d40] ;  /* 0x001d400001067983 */ /* 0x000ea20000300a00 */
[----:B------:R-:W2:Y:S02]  /*59b90*/  LDL.LU.64 R4, [R1+0x1d38] ;  /* 0x001d380001047983 */ /* 0x000ea40000300a00 */
[----:B---3--:R-:W-:Y:S02]  /*59ba0*/  STL.64 [R1+0x1c08], R10 ;  /* 0x001c080a01007387 */ /* 0x008fe40000100a00 */
[----:B------:R0:W-:Y:S11]  /*59bb0*/  STL.64 [R1+0x1c00], R8 ;  /* 0x001c000801007387 */ /* 0x0001f60000100a00 */
[----:B------:R-:W-:Y:S06]  /*59bc0*/  @!UPT UIADD3 URZ, URZ, URZ, URZ ;  /* 0x0000003f3f3ff290 */ /* 0x000fec000fffe03f */
[----:B------:R-:W-:Y:S01]  /*59bd0*/  STL.64 [R1+0x1c0], R20 ;  /* 0x0001c01401007387 */ /* 0x000fe20000100a00 */
[----:B------:R-:W-:Y:S02]  /*59be0*/  STL.64 [R1+0x1c8], R22 ;  /* 0x0001c81601007387 */ /* 0x000fe40000100a00 */
[----:B------:R-:W1:Y:S04]  /*59bf0*/  LDSM.16.MT88.4 R20, [R14+0x21c00] ;  /* 0x021c00000e14783b */ /* 0x000e680000004200 */
[----:B0-----:R-:W3:Y:S01]  /*59c00*/  LDL.LU R8, [R1+0x150] ;  /* 0x0001500001087983 */ /* 0x001ee20000300800 */
[----:B------:R-:W3:Y:S01]  /*59c10*/  LDL.LU R9, [R1+0x154] ;  /* 0x0001540001097983 */ /* 0x000ee20000300800 */
[----:B------:R-:W3:Y:S02]  /*59c20*/  LDL.LU R10, [R1+0x158] ;  /* 0x00015800010a7983 */ /* 0x000ee40000300800 */
[----:B------:R-:W3:Y:S01]  /*59c30*/  LDL.LU R11, [R1+0x15c] ;  /* 0x00015c00010b7983 */ /* 0x000ee20000300800 */
[----:B-1----:R-:W-:Y:S01]  /*59c40*/  STL.64 [R1+0x1a78], R22 ;  /* 0x001a781601007387 */ /* 0x002fe20000100a00 */
[----:B------:R0:W-:Y:S03]  /*59c50*/  STL.64 [R1+0x1a70], R20 ;  /* 0x001a701401007387 */ /* 0x0001e60000100a00 */
[----:B0-----:R-:W4:Y:S01]  /*59c60*/  LDL.LU R20, [R1+0x160] ;  /* 0x0001600001147983 */ /* 0x001f220000300800 */
[----:B------:R-:W4:Y:S02]  /*59c70*/  LDL.LU R21, [R1+0x164] ;  /* 0x0001640001157983 */ /* 0x000f240000300800 */
[----:B------:R-:W4:Y:S02]  /*59c80*/  LDL.LU R22, [R1+0x168] ;  /* 0x0001680001167983 */ /* 0x000f240000300800 */
[----:B------:R-:W4:Y:S01]  /*59c90*/  LDL.LU R23, [R1+0x16c] ;  /* 0x00016c0001177983 */ /* 0x000f220000300800 */
[C---:B--2---:R-:W-:Y:S01]  /*59ca0*/  HMMA.16816.F32.BF16 R24, R4.reuse, R24, R16 ;  /* 0x000000180418723c */ /* 0x044fe20000041810 */
[----:B------:R-:W2:Y:S01]  /*59cb0*/  LDL.LU.64 R18, [R1+0x1d30] ;  /* 0x001d300001127983 */ /* 0x000ea20000300a00 */
[----:B------:R-:W2:Y:S11]  /*59cc0*/  LDL.LU.64 R16, [R1+0x1d28] ;  /* 0x001d280001107983 */ /* 0x000eb60000300a00 */
[----:B------:R-:W-:Y:S10]  /*59cd0*/  @!UPT UIADD3 URZ, URZ, URZ, URZ ;  /* 0x0000003f3f3ff290 */ /* 0x000ff4000fffe03f */
[----:B------:R0:W-:Y:S01]  /*59ce0*/  STL.64 [R1+0x1b0], R24 ;  /* 0x0001b01801007387 */ /* 0x0001e20000100a00 */
[----:B------:R2:W-:Y:S03]  /*59cf0*/  STL.64 [R1+0x1b8], R26 ;  /* 0x0001b81a01007387 */ /* 0x0005e60000100a00 */
[----:B0-----:R-:W2:Y:S02]  /*59d00*/  LDL.LU.64 R24, [R1+0x1d20] ;  /* 0x001d200001187983 */ /* 0x001ea40000300a00 */
[----:B--2---:R-:W-:Y:S02]  /*59d10*/  HMMA.16816.F32.BF16 R24, R4, R24, R16 ;  /* 0x000000180418723c */ /* 0x004fe40000041810 */
[----:B------:R-:W2:Y:S01]  /*59d20*/  LDL.LU.64 R18, [R1+0x1d18] ;  /* 0x001d180001127983 */ /* 0x000ea20000300a00 */
[----:B------:R-:W2:Y:S11]  /*59d30*/  LDL.LU.64 R16, [R1+0x1d10] ;  /* 0x001d100001107983 */ /* 0x000eb60000300a00 */
[----:B------:R-:W-:Y:S09]  /*59d40*/  @!UPT UIADD3 URZ, URZ, URZ, URZ ;  /* 0x0000003f3f3ff290 */ /* 0x000ff2000fffe03f */
[----:B------:R0:W-:Y:S04]  /*59d50*/  STL.64 [R1+0x1a0], R24 ;  /* 0x0001a01801007387 */ /* 0x0001e80000100a00 */
[----:B0-----:R-:W2:Y:S01]  /*59d60*/  LDL.LU.64 R24, [R1+0x1d08] ;  /* 0x001d080001187983 */ /* 0x001ea20000300a00 */
[----:B------:R-:W-:Y:S02]  /*59d70*/  IMAD.MOV.U32 R14, RZ, RZ, R26 ;  /* 0x000000ffff0e7224 */ /* 0x000fe400078e001a */
[----:B------:R-:W-:-:S05]  /*59d80*/  IMAD.MOV.U32 R15, RZ, RZ, R27 ;  /* 0x000000ffff0f7224 */ /* 0x000fca00078e001b */
[----:B------:R-:W-:Y:S01]  /*59d90*/  STL [R1+0x1a94], R15 ;  /* 0x001a940f01007387 */ /* 0x000fe20000100800 */
[----:B------:R-:W-:Y:S01]  /*59da0*/  STL [R1+0x1a90], R14 ;  /* 0x001a900e01007387 */ /* 0x000fe20000100800 */
        /* <DEDUP_REMOVED lines=18> */
[----:B------:R-:W3:Y:S11]  /*59ed0*/  LDL.LU.64 R16, [R1+0x1cd0] ;  /* 0x001cd00001107983 */ /* 0x000ef60000300a00 */
[----:B------:R-:W-:Y:S10]  /*59ee0*/  @!UPT UIADD3 URZ, URZ, URZ, URZ ;  /* 0x0000003f3f3ff290 */ /* 0x000ff4000fffe03f */
[----:B------:R0:W-:Y:S01]  /*59ef0*/  STL.64 [R1+0x170], R24 ;  /* 0x0001701801007387 */ /* 0x0001e20000100a00 */
[----:B------:R4:W-:Y:S03]  /*59f00*/  STL.64 [R1+0x178], R26 ;  /* 0x0001781a01007387 */ /* 0x0009e60000100a00 */
[----:B0-----:R-:W4:Y:S01]  /*59f10*/  LDL.LU.64 R24, [R1+0x1cc8] ;  /* 0x001cc80001187983 */ /* 0x001f220000300a00 */
[C---:B---3--:R-:W-:Y:S08]  /*59f20*/  HMMA.16816.F32.BF16 R8, R4.reuse, R16, R8 ;  /* 0x000000100408723c */ /* 0x048ff00000041808 */
[----:B----4-:R-:W-:Y:S11]  /*59f30*/  HMMA.16816.F32.BF16 R24, R4, R24, R20 ;  /* 0x000000180418723c */ /* 0x010ff60000041814 */
[----:B------:R-:W-:Y:S05]  /*59f40*/  @!UPT UIADD3 URZ, URZ, URZ, URZ ;  /* 0x0000003f3f3ff290 */ /* 0x000fea000fffe03f */
[----:B------:R-:W-:Y:S02]  /*59f50*/  IMAD.MOV.U32 R14, RZ, RZ, R10 ;  /* 0x000000ffff0e7224 */ /* 0x000fe400078e000a */
[----:B------:R-:W-:-:S06]  /*59f60*/  IMAD.MOV.U32 R15, RZ, RZ, R11 ;  /* 0x000000ffff0f7224 */ /* 0x000fcc00078e000b */
[----:B------:R-:W-:Y:S02]  /*59f70*/  IMAD.MOV.U32 R20, RZ, RZ, R27 ;  /* 0x000000ffff147224 */ /* 0x000fe400078e001b */
[----:B------:R-:W-:Y:S02]  /*59f80*/  IMAD.MOV.U32 R21, RZ, RZ, R26 ;  /* 0x000000ffff157224 */ /* 0x000fe400078e001a */
[----:B------:R-:W-:Y:S02]  /*59f90*/  IMAD.MOV.U32 R22, RZ, RZ, R25 ;  /* 0x000000ffff167224 */ /* 0x000fe400078e0019 */
[----:B------:R-:W-:Y:S01]  /*59fa0*/  IMAD.MOV.U32 R23, RZ, RZ, R24 ;  /* 0x000000ffff177224 */ /* 0x000fe200078e0018 */
[----:B------:R-:W2:Y:S01]  /*59fb0*/  LDL.LU.64 R26, [R1+0x1cc0] ;  /* 0x001cc000011a7983 */ /* 0x000ea20000300a00 */
[----:B------:R-:W3:Y:S02]  /*59fc0*/  LDL.LU.64 R24, [R1+0x1cb8] ;  /* 0x001cb80001187983 */ /* 0x000ee40000300a00 */
[----:B------:R-:W-:Y:S02]  /*59fd0*/  STL [R1+0x1aac], R20 ;  /* 0x001aac1401007387 */ /* 0x000fe40000100800 */
[----:B------:R-:W-:Y:S01]  /*59fe0*/  STL [R1+0x1aa8], R21 ;  /* 0x001aa81501007387 */ /* 0x000fe20000100800 */
[----:B------:R-:W-:Y:S01]  /*59ff0*/  STL [R1+0x1aa4], R22 ;  /* 0x001aa41601007387 */ /* 0x000fe20000100800 */
[----:B------:R-:W-:Y:S02]  /*5a000*/  STL [R1+0x1aa0], R23 ;  /* 0x001aa01701007387 */ /* 0x000fe40000100800 */
        /* <DEDUP_REMOVED lines=10> */
[----:B------:R-:W4:Y:S02]  /*5a0b0*/  LDL.LU R11, [R1+0xec] ;  /* 0x0000ec00010b7983 */ /* 0x000f240000300800 */
[----:B------:R-:W-:-:S02]  /*5a0c0*/  IMAD.MOV.U32 R16, RZ, RZ, R3 ;  /* 0x000000ffff107224 */ /* 0x000fc400078e0003 */
[----:B------:R-:W-:Y:S01]  /*5a0d0*/  IMAD.MOV.U32 R17, RZ, RZ, R2 ;  /* 0x000000ffff117224 */ /* 0x000fe200078e0002 */
[----:B----4-:R-:W-:Y:S01]  /*5a0e0*/  STL.64 [R1+0x1c38], R10 ;  /* 0x001c380a01007387 */ /* 0x010fe20000100a00 */
[----:B--2---:R0:W-:Y:S02]  /*5a0f0*/  STL.64 [R1+0x1c30], R8 ;  /* 0x001c300801007387 */ /* 0x0041e40000100a00 */
[----:B------:R-:W2:Y:S02]  /*5a100*/  LDL.LU R3, [R1+0x1cb4] ;  /* 0x001cb40001037983 */ /* 0x000ea40000300800 */
[----:B------:R-:W4:Y:S01]  /*5a110*/  LDL.LU R2, [R1+0x1cb0] ;  /* 0x001cb00001027983 */ /* 0x000f220000300800 */
[----:B------:R3:W-:Y:S04]  /*5a120*/  STL.64 [R1+0x1c40], R16 ;  /* 0x001c401001007387 */ /* 0x0007e80000100a00 */
[----:B0-----:R-:W2:Y:S01]  /*5a130*/  LDL.LU R8, [R1+0xf0] ;  /* 0x0000f00001087983 */ /* 0x001ea20000300800 */
[----:B------:R-:W2:Y:S02]  /*5a140*/  LDL.LU R9, [R1+0xf4] ;  /* 0x0000f40001097983 */ /* 0x000ea40000300800 */
[----:B------:R-:W2:Y:S02]  /*5a150*/  LDL.LU R10, [R1+0xf8] ;  /* 0x0000f800010a7983 */ /* 0x000ea40000300800 */
[----:B------:R-:W2:Y:S02]  /*5a160*/  LDL.LU R11, [R1+0xfc] ;  /* 0x0000fc00010b7983 */ /* 0x000ea40000300800 */
[----:B---3--:R-:W-:-:S02]  /*5a170*/  IMAD.MOV.U32 R16, RZ, RZ, R25 ;  /* 0x000000ffff107224 */ /* 0x008fc400078e0019 */
[----:B------:R-:W-:Y:S01]  /*5a180*/  IMAD.MOV.U32 R17, RZ, RZ, R29 ;  /* 0x000000ffff117224 */ /* 0x000fe200078e001d */
[----:B--2---:R-:W-:Y:S01]  /*5a190*/  STL.64 [R1+0x1c50], R10 ;  /* 0x001c500a01007387 */ /* 0x004fe20000100a00 */
[----:B------:R-:W-:Y:S02]  /*5a1a0*/  STL.64 [R1+0x1c48], R8 ;  /* 0x001c480801007387 */ /* 0x000fe40000100a00 */
[----:B------:R-:W2:Y:S02]  /*5a1b0*/  LDL.LU R25, [R1+0x1cac] ;  /* 0x001cac0001197983 */ /* 0x000ea40000300800 */
[----:B------:R-:W3:Y:S02]  /*5a1c0*/  LDL.LU R29, [R1+0x1ca8] ;  /* 0x001ca800011d7983 */ /* 0x000ee40000300800 */
[----:B----4-:R-:W-:Y:S02]  /*5a1d0*/  IMAD.MOV.U32 R20, RZ, RZ, R2 ;  /* 0x000000ffff147224 */ /* 0x010fe400078e0002 */
[----:B------:R-:W-:Y:S01]  /*5a1e0*/  IMAD.MOV.U32 R21, RZ, RZ, R3 ;  /* 0x000000ffff157224 */ /* 0x000fe200078e0003 */
[----:B------:R-:W4:Y:S01]  /*5a1f0*/  LDL.LU R2, [R1+0x1ca4] ;  /* 0x001ca40001027983 */ /* 0x000f220000300800 */
[----:B------:R-:W3:Y:S02]  /*5a200*/  LDL.LU R3, [R1+0x1ca0] ;  /* 0x001ca00001037983 */ /* 0x000ee40000300800 */
[----:B------:R0:W-:Y:S02]  /*5a210*/  STL.64 [R1+0x1c58], R16 ;  /* 0x001c581001007387 */ /* 0x0001e40000100a00 */
[----:B0-----:R-:W-:-:S02]  /*5a220*/  IMAD.MOV.U32 R16, RZ, RZ, R0 ;  /* 0x000000ffff107224 */ /* 0x001fc400078e0000 */
[----:B------:R-:W-:Y:S01]  /*5a230*/  IMAD.MOV.U32 R17, RZ, RZ, R28 ;  /* 0x000000ffff117224 */ /* 0x000fe200078e001c */
[----:B------:R-:W3:Y:S01]  /*5a240*/  LDL.LU R0, [R1+0x1c9c] ;  /* 0x001c9c0001007983 */ /* 0x000ee20000300800 */
[----:B------:R-:W3:Y:S03]  /*5a250*/  LDL.LU R28, [R1+0x1c98] ;  /* 0x001c9800011c7983 */ /* 0x000ee60000300800 */
[----:B------:R0:W-:Y:S02]  /*5a260*/  STL.64 [R1+0x1c70], R16 ;  /* 0x001c701001007387 */ /* 0x0001e40000100a00 */
[----:B0-----:R-:W-:Y:S02]  /*5a270*/  IMAD.MOV.U32 R16, RZ, RZ, R27 ;  /* 0x000000ffff107224 */ /* 0x001fe400078e001b */
[----:B------:R-:W-:-:S05]  /*5a280*/  IMAD.MOV.U32 R17, RZ, RZ, R26 ;  /* 0x000000ffff117224 */ /* 0x000fca00078e001a */
[----:B------:R0:W-:Y:S02]  /*5a290*/  STL.64 [R1+0x1c78], R16 ;  /* 0x001c781001007387 */ /* 0x0001e40000100a00 */
[----:B0-----:R-:W-:Y:S02]  /*5a2a0*/  IMAD.MOV.U32 R17, RZ, RZ, R24 ;  /* 0x000000ffff117224 */ /* 0x001fe400078e0018 */
[----:B--2---:R-:W-:-:S05]  /*5a2b0*/  IMAD.MOV.U32 R16, RZ, RZ, R25 ;  /* 0x000000ffff107224 */ /* 0x004fca00078e0019 */
[----:B------:R0:W-:Y:S04]  /*5a2c0*/  STL.64 [R1+0x1c90], R16 ;  /* 0x001c901001007387 */ /* 0x0001e80000100a00 */
[----:B0-----:R-:W2:Y:S01]  /*5a2d0*/  LDL.LU R16, [R1+0x140] ;  /* 0x0001400001107983 */ /* 0x001ea20000300800 */
[----:B------:R-:W2:Y:S02]  /*5a2e0*/  LDL.LU R17, [R1+0x144] ;  /* 0x0001440001117983 */ /* 0x000ea40000300800 */
[----:B------:R-:W2:Y:S02]  /*5a2f0*/  LDL.LU R18, [R1+0x148] ;  /* 0x0001480001127983 */ /* 0x000ea40000300800 */
[----:B------:R-:W2:Y:S01]  /*5a300*/  LDL.LU R19, [R1+0x14c] ;  /* 0x00014c0001137983 */ /* 0x000ea20000300800 */
[----:B------:R-:W2:Y:S01]  /*5a310*/  LDL.LU R8, [R1+0x100] ;  /* 0x0001000001087983 */ /* 0x000ea20000300800 */
        /* <DEDUP_REMOVED lines=9> */
[----:B------:R-:W-:Y:S11]  /*5a3b0*/  HMMA.16816.F32.BF16 R16, R4, R20, R16 ;  /* 0x000000140410723c */ /* 0x000ff60000041810 */
[----:B------:R-:W-:Y:S11]  /*5a3c0*/  @!UPT UIADD3 URZ, URZ, URZ, URZ ;  /* 0x0000003f3f3ff290 */ /* 0x000ff6000fffe03f */
[----:B------:R-:W-:Y:S02]  /*5a3d0*/  @!UPT UIADD3 URZ, URZ, URZ, URZ ;  /* 0x0000003f3f3ff290 */ /* 0x000fe4000fffe03f */
[----:B------:R-:W-:Y:S02]  /*5a3e0*/  IMAD.MOV.U32 R20, RZ, RZ, R16 ;  /* 0x000000ffff147224 */ /* 0x000fe400078e0010 */
[----:B------:R-:W-:Y:S01]  /*5a3f0*/  IMAD.MOV.U32 R21, RZ, RZ, R17 ;  /* 0x000000ffff157224 */ /* 0x000fe200078e0011 */
        /* <DEDUP_REMOVED lines=10> */
[----:B------:R-:W-:Y:S01]  /*5a4a0*/  STL [R1+0x1ab4], R15 ;  /* 0x001ab40f01007387 */ /* 0x000fe20000100800 */
[----:B------:R-:W-:Y:S02]  /*5a4b0*/  STL [R1+0x1ab0], R14 ;  /* 0x001ab00e01007387 */ /* 0x000fe40000100800 */
[----:B------:R-:W2:Y:S02]  /*5a4c0*/  LDL.LU.64 R16, [R1+0x1c90] ;  /* 0x001c900001107983 */ /* 0x000ea40000300a00 */
[----:B------:R-:W-:-:S02]  /*5a4d0*/  IMAD.MOV.U32 R22, RZ, RZ, R18 ;  /* 0x000000ffff167224 */ /* 0x000fc400078e0012 */
[----:B------:R-:W-:-:S05]  /*5a4e0*/  IMAD.MOV.U32 R23, RZ, RZ, R19 ;  /* 0x000000ffff177224 */ /* 0x000fca00078e0013 */
[----:B------:R-:W-:Y:S01]  /*5a4f0*/  STL [R1+0x1ac4], R23 ;  /* 0x001ac41701007387 */ /* 0x000fe20000100800 */
[----:B------:R-:W-:Y:S02]  /*5a500*/  STL [R1+0x1ac0], R22 ;  /* 0x001ac01601007387 */ /* 0x000fe40000100800 */
[----:B------:R-:W-:Y:S02]  /*5a510*/  STL [R1+0x1abc], R21 ;  /* 0x001abc1501007387 */ /* 0x000fe40000100800 */
[----:B------:R0:W-:Y:S02]  /*5a520*/  STL [R1+0x1ab8], R20 ;  /* 0x001ab81401007387 */ /* 0x0001e40000100800 */
[----:B0-----:R-:W3:Y:S01]  /*5a530*/  LDL.LU R20, [R1+0x120] ;  /* 0x0001200001147983 */ /* 0x001ee20000300800 */
[----:B------:R-:W3:Y:S02]  /*5a540*/  LDL.LU R21, [R1+0x124] ;  /* 0x0001240001157983 */ /* 0x000ee40000300800 */
[----:B------:R-:W3:Y:S02]  /*5a550*/  LDL.LU R22, [R1+0x128] ;  /* 0x0001280001167983 */ /* 0x000ee40000300800 */
[----:B------:R-:W3:Y:S01]  /*5a560*/  LDL.LU R23, [R1+0x12c] ;  /* 0x00012c0001177983 */ /* 0x000ee20000300800 */
[----:B--2---:R-:W-:Y:S01]  /*5a570*/  HMMA.16816.F32.BF16 R16, R4, R16, R8 ;  /* 0x000000100410723c */ /* 0x004fe20000041808 */
[----:B------:R-:W2:Y:S01]  /*5a580*/  LDL.LU.64 R10, [R1+0x1c88] ;  /* 0x001c8800010a7983 */ /* 0x000ea20000300a00 */
[----:B------:R-:W2:Y:S11]  /*5a590*/  LDL.LU.64 R8, [R1+0x1c80] ;  /* 0x001c800001087983 */ /* 0x000eb60000300a00 */
[----:B------:R-:W-:Y:S10]  /*5a5a0*/  @!UPT UIADD3 URZ, URZ, URZ, URZ ;  /* 0x0000003f3f3ff290 */ /* 0x000ff4000fffe03f */
[----:B------:R0:W-:Y:S04]  /*5a5b0*/  STL.64 [R1+0x130], R16 ;  /* 0x0001301001007387 */ /* 0x0001e80000100a00 */
[----:B0-----:R-:W3:Y:S01]  /*5a5c0*/  LDL.LU.64 R16, [R1+0x1c78] ;  /* 0x001c780001107983 */ /* 0x001ee20000300a00 */
[----:B------:R-:W-:Y:S02]  /*5a5d0*/  IMAD.MOV.U32 R15, RZ, RZ, R18 ;  /* 0x000000ffff0f7224 */ /* 0x000fe400078e0012 */
[----:B------:R-:W-:-:S05]  /*5a5e0*/  IMAD.MOV.U32 R14, RZ, RZ, R19 ;  /* 0x000000ffff0e7224 */ /* 0x000fca00078e0013 */
[----:B------:R-:W-:Y:S01]  /*5a5f0*/  STL [R1+0x1acc], R14 ;  /* 0x001acc0e01007387 */ /* 0x000fe20000100800 */
[----:B------:R-:W-:Y:S01]  /*5a600*/  STL [R1+0x1ac8], R15 ;  /* 0x001ac80f01007387 */ /* 0x000fe20000100800 */
[----:B---3--:R-:W-:Y:S11]  /*5a610*/  HMMA.16816.F32.BF16 R16, R4, R16, R20 ;  /* 0x000000100410723c */ /* 0x008ff60000041814 */
[----:B------:R-:W-:Y:S11]  /*5a620*/  @!UPT UIADD3 URZ, URZ, URZ, URZ ;  /* 0x0000003f3f3ff290 */ /* 0x000ff6000fffe03f */
[----:B------:R-:W-:Y:S01]  /*5a630*/  @!UPT UIADD3 URZ, URZ, URZ, URZ ;  /* 0x0000003f3f3ff290 */ /* 0x000fe2000fffe03f */
[----:B------:R0:W-:Y:S04]  /*5a640*/  STL.64 [R1+0x120], R16 ;  /* 0x0001201001007387 */ /* 0x0001e80000100a00 */
[----:B0-----:R-:W2:Y:S01]  /*5a650*/  LDL.LU.64 R16, [R1+0x1c70] ;  /* 0x001c700001107983 */ /* 0x001ea20000300a00 */
[----:B------:R-:W-:Y:S02]  /*5a660*/  IMAD.MOV.U32 R23, RZ, RZ, R18 ;  /* 0x000000ffff177224 */ /* 0x000fe400078e0012 */
[----:B------:R-:W-:-:S05]  /*5a670*/  IMAD.MOV.U32 R22, RZ, RZ, R19 ;  /* 0x000000ffff167224 */ /* 0x000fca00078e0013 */
[----:B------:R-:W-:Y:S01]  /*5a680*/  STL [R1+0x1ad4], R22 ;  /* 0x001ad41601007387 */ /* 0x000fe20000100800 */
[----:B------:R-:W-:Y:S02]  /*5a690*/  STL [R1+0x1ad0], R23 ;  /* 0x001ad01701007387 */ /* 0x000fe40000100800 */
[----:B------:R-:W3:Y:S02]  /*5a6a0*/  LDL.LU R20, [R1+0x2c0] ;  /* 0x0002c00001147983 */ /* 0x000ee40000300800 */
[----:B------:R-:W3:Y:S01]  /*5a6b0*/  LDL.LU R21, [R1+0x2c4] ;  /* 0x0002c40001157983 */ /* 0x000ee20000300800 */
[C---:B--2---:R-:W-:Y:S01]  /*5a6c0*/  HMMA.16816.F32.BF16 R16, R4.reuse, R16, R8 ;  /* 0x000000100410723c */ /* 0x044fe20000041808 */
[----:B------:R-:W2:Y:S01]  /*5a6d0*/  LDL.LU.64 R10, [R1+0x1c68] ;  /* 0x001c6800010a7983 */ /* 0x000ea20000300a00 */
[----:B------:R-:W2:Y:S11]  /*5a6e0*/  LDL.LU.64 R8, [R1+0x1c60] ;  /* 0x001c600001087983 */ /* 0x000eb60000300a00 */
[----:B------:R-:W-:Y:S10]  /*5a6f0*/  @!UPT UIADD3 URZ, URZ, URZ, URZ ;  /* 0x0000003f3f3ff290 */ /* 0x000ff4000fffe03f */
        /* <DEDUP_REMOVED lines=25> */
[----:B------:R-:W-:Y:S01]  /*5a890*/  IMAD.MOV.U32 R22, RZ, RZ, R28 ;  /* 0x000000ffff167224 */ /* 0x000fe200078e001c */
[C---:B--2---:R-:W-:Y:S01]  /*5a8a0*/  HMMA.16816.F32.BF16 R12, R4.reuse, R12, R8 ;  /* 0x0000000c040c723c */ /* 0x044fe20000041808 */
[----:B------:R-:W2:Y:S01]  /*5a8b0*/  LDL.LU.64 R10, [R1+0x1c08] ;  /* 0x001c0800010a7983 */ /* 0x000ea20000300a00 */
[----:B------:R-:W2:Y:S11]  /*5a8c0*/  LDL.LU.64 R8, [R1+0x1c00] ;  /* 0x001c000001087983 */ /* 0x000eb60000300a00 */
[----:B------:R-:W-:Y:S11]  /*5a8d0*/  @!UPT UIADD3 URZ, URZ, URZ, URZ ;  /* 0x0000003f3f3ff290 */ /* 0x000ff6000fffe03f */
[----:B------:R-:W-:Y:S01]  /*5a8e0*/  IMAD.MOV.U32 R28, RZ, RZ, R15 ;  /* 0x000000ffff1c7224 */ /* 0x000fe200078e000f */
[----:B------:R-:W-:Y:S01]  /*5a8f0*/  STL.64 [R1+0xd0], R12 ;  /* 0x0000d00c01007387 */ /* 0x000fe20000100a00 */
[----:B------:R0:W-:Y:S03]  /*5a900*/  STL [R1+0xd8], R14 ;  /* 0x0000d80e01007387 */ /* 0x0001e60000100800 */
[----:B0-----:R-:W3:Y:S01]  /*5a910*/  LDL.LU.64 R14, [R1+0xc8] ;  /* 0x0000c800010e7983 */ /* 0x001ee20000300a00 */
[----:B------:R-:W-:Y:S01]  /*5a920*/  STL [R1+0x1ad8], R28 ;  /* 0x001ad81c01007387 */ /* 0x000fe20000100800 */
[----:B--2---:R-:W-:Y:S02]  /*5a930*/  HMMA.16816.F32.BF16 R4, R4, R8, R24 ;  /* 0x000000080404723c */ /* 0x004fe40000041818 */
[----:B------:R-:W3:Y:S01]  /*5a940*/  LDL.LU.64 R26, [R1+0x1bf8] ;  /* 0x001bf800011a7983 */ /* 0x000ee20000300a00 */
[----:B------:R-:W3:Y:S02]  /*5a950*/  LDL.LU.64 R24, [R1+0x1bf0] ;  /* 0x001bf00001187983 */ /* 0x000ee40000300a00 */
[----:B------:R-:W-:-:S02]  /*5a960*/  IMAD.MOV.U32 R23, RZ, RZ, R0 ;  /* 0x000000ffff177224 */ /* 0x000fc400078e0000 */
[----:B------:R-:W-:Y:S11]  /*5a970*/  STL.64 [R1+0x1a80], R10 ;  /* 0x001a800a01007387 */ /* 0x000ff60000100a00 */
[----:B------:R-:W-:Y:S05]  /*5a980*/  @!UPT UIADD3 URZ, URZ, URZ, URZ ;  /* 0x0000003f3f3ff290 */ /* 0x000fea000fffe03f */
[----:B------:R-:W-:Y:S01]  /*5a990*/  STL.64 [R1+0x1928], R6 ;  /* 0x0019280601007387 */ /* 0x000fe20000100a00 */
[----:B------:R-:W-:Y:S01]  /*5a9a0*/  STL.64 [R1+0x1920], R4 ;  /* 0x0019200401007387 */ /* 0x000fe20000100a00 */
[----:B---3--:R-:W-:Y:S11]  /*5a9b0*/  HMMA.16816.F32.BF16 R20, R24, R14, R20 ;  /* 0x0000000e1814723c */ /* 0x008ff60000041814 */
[----:B------:R-:W-:Y:S11]  /*5a9c0*/  @!UPT UIADD3 URZ, URZ, URZ, URZ ;  /* 0x0000003f3f3ff290 */ /* 0x000ff6000fffe03f */
[----:B------:R-:W-:Y:S01]  /*5a9d0*/  @!UPT UIADD3 URZ, URZ, URZ, URZ ;  /* 0x0000003f3f3ff290 */ /* 0x000fe2000fffe03f */
[----:B------:R0:W-:Y:S01]  /*5a9e0*/  STL.64 [R1+0x4c0], R20 ;  /* 0x0004c01401007387 */ /* 0x0001e20000100a00 */
[----:B------:R-:W-:Y:S02]  /*5a9f0*/  IMAD.MOV.U32 R12, RZ, RZ, R23 ;  /* 0x000000ffff0c7224 */ /* 0x000fe400078e0017 */
[----:B------:R-:W-:Y:S02]  /*5aa00*/  IMAD.MOV.U32 R16, RZ, RZ, R22 ;  /* 0x000000ffff107224 */ /* 0x000fe400078e0016 */
[----:B------:R1:W-:Y:S02]  /*5aa10*/  STL.64 [R1+0x4c8], R22 ;  /* 0x0004c81601007387 */ /* 0x0003e40000100a00 */
[----:B------:R-:W-:Y:S02]  /*5aa20*/  IMAD.MOV.U32 R0, RZ, RZ, R20 ;  /* 0x000000ffff007224 */ /* 0x000fe400078e0014 */
[----:B0-----:R-:W-:Y:S02]  /*5aa30*/  IMAD.MOV.U32 R20, RZ, RZ, R18 ;  /* 0x000000ffff147224 */ /* 0x001fe400078e0012 */
[----:B------:R-:W-:Y:S01]  /*5aa40*/  IMAD.MOV.U32 R21, RZ, RZ, R19 ;  /* 0x000000ffff157224 */ /* 0x000fe200078e0013 */
[----:B------:R-:W2:Y:S01]  /*5aa50*/  LDL.LU R18, [R1+0x1bec] ;  /* 0x001bec0001127983 */ /* 0x000ea20000300800 */
[----:B-1----:R-:W-:-:S02]  /*5aa60*/  IMAD.MOV.U32 R22, RZ, RZ, R3 ;  /* 0x000000ffff167224 */ /* 0x002fc400078e0003 */
[----:B----4-:R-:W-:Y:S02]  /*5aa70*/  IMAD.MOV.U32 R23, RZ, RZ, R2 ;  /* 0x000000ffff177224 */ /* 0x010fe400078e0002 */
[----:B------:R-:W3:Y:S01]  /*5aa80*/  LDL.LU R19, [R1+0x1be8] ;  /* 0x001be80001137983 */ /* 0x000ee20000300800 */
[----:B------:R-:W4:Y:S01]  /*5aa90*/  LDL.LU R3, [R1+0x1be4] ;  /* 0x001be40001037983 */ /* 0x000f220000300800 */
[----:B------:R-:W2:Y:S02]  /*5aaa0*/  LDL.LU R2, [R1+0x1be0] ;  /* 0x001be00001027983 */ /* 0x000ea40000300800 */
[----:B------:R0:W-:Y:S02]  /*5aab0*/  STL.64 [R1+0x1b78], R22 ;  /* 0x001b781601007387 */ /* 0x0001e40000100a00 */
[----:B------:R2:W-:Y:S01]  /*5aac0*/  STL.64 [R1+0x1b70], R20 ;  /* 0x001b701401007387 */ /* 0x0005e20000100a00 */
[----:B0-----:R-:W2:Y:S04]  /*5aad0*/  LDL.LU.64 R22, [R1+0x88] ;  /* 0x0000880001167983 */ /* 0x001ea80000300a00 */
[----:B--2---:R3:W-:Y:S01]  /*5aae0*/  STL.64 [R1+0x1b88], R22 ;  /* 0x001b881601007387 */ /* 0x0047e20000100a00 */
[----:B------:R-:W2:Y:S02]  /*5aaf0*/  LDL.LU.64 R6, [R1+0x68] ;  /* 0x0000680001067983 */ /* 0x000ea40000300a00 */
[----:B------:R-:W-:-:S02]  /*5ab00*/  IMAD.MOV.U32 R20, RZ, RZ, R2 ;  /* 0x000000ffff147224 */ /* 0x000fc400078e0002 */
[----:B----4-:R-:W-:Y:S02]  /*5ab10*/  IMAD.MOV.U32 R21, RZ, RZ, R3 ;  /* 0x000000ffff157224 */ /* 0x010fe400078e0003 */
[----:B---3--:R-:W-:Y:S02]  /*5ab20*/  IMAD.MOV.U32 R22, RZ, RZ, R19 ;  /* 0x000000ffff167224 */ /* 0x008fe400078e0013 */
[----:B------:R-:W-:Y:S01]  /*5ab30*/  IMAD.MOV.U32 R23, RZ, RZ, R18 ;  /* 0x000000ffff177224 */ /* 0x000fe200078e0012 */
[----:B--2---:R0:W-:Y:S01]  /*5ab40*/  STL.64 [R1+0x1b80], R6 ;  /* 0x001b800601007387 */ /* 0x0041e20000100a00 */
[----:B------:R-:W2:Y:S02]  /*5ab50*/  LDL.LU R4, [R1+0x280] ;  /* 0x0002800001047983 */ /* 0x000ea40000300800 */
[----:B------:R-:W2:Y:S01]  /*5ab60*/  LDL.LU R5, [R1+0x284] ;  /* 0x0002840001057983 */ /* 0x000ea20000300800 */
[----:B0-----:R-:W3:Y:S01]  /*5ab70*/  LDL.LU R6, [R1+0x288] ;  /* 0x0002880001067983 */ /* 0x001ee20000300800 */
[----:B------:R-:W3:Y:S02]  /*5ab80*/  LDL.LU R7, [R1+0x28c] ;  /* 0x00028c0001077983 */ /* 0x000ee40000300800 */
[----:B------:R-:W4:Y:S02]  /*5ab90*/  LDL.LU R2, [R1+0x1bdc] ;  /* 0x001bdc0001027983 */ /* 0x000f240000300800 */
[----:B------:R-:W2:Y:S01]  /*5aba0*/  LDL.LU R3, [R1+0x1bd8] ;  /* 0x001bd80001037983 */ /* 0x000ea20000300800 */
[----:B------:R-:W2:Y:S01]  /*5abb0*/  LDL.LU R19, [R1+0x1bd4] ;  /* 0x001bd40001137983 */ /* 0x000ea20000300800 */
[----:B------:R-:W2:Y:S02]  /*5abc0*/  LDL.LU R18, [R1+0x1bd0] ;  /* 0x001bd00001127983 */ /* 0x000ea40000300800 */
[----:B------:R-:W-:Y:S02]  /*5abd0*/  STL.64 [R1+0x1ba8], R22 ;  /* 0x001ba81601007387 */ /* 0x000fe40000100a00 */
[----:B------:R0:W-:Y:S02]  /*5abe0*/  STL.64 [R1+0x1ba0], R20 ;  /* 0x001ba01401007387 */ /* 0x0001e40000100a00 */
[----:B0-----:R-:W2:Y:S01]  /*5abf0*/  LDL.LU R20, [R1+0x2a0] ;  /* 0x0002a00001147983 */ /* 0x001ea20000300800 */
[----:B------:R-:W2:Y:S02]  /*5ac00*/  LDL.LU R21, [R1+0x2a4] ;  /* 0x0002a40001157983 */ /* 0x000ea40000300800 */
[----:B------:R-:W2:Y:S02]  /*5ac10*/  LDL.LU R22, [R1+0x2a8] ;  /* 0x0002a80001167983 */ /* 0x000ea40000300800 */
[----:B------:R-:W2:Y:S02]  /*5ac20*/  LDL.LU R23, [R1+0x2ac] ;  /* 0x0002ac0001177983 */ /* 0x000ea40000300800 */
[----:B--2---:R-:W-:Y:S01]  /*5ac30*/  STL.64 [R1+0x1bb8], R22 ;  /* 0x001bb81601007387 */ /* 0x004fe20000100a00 */
[----:B------:R0:W-:Y:S02]  /*5ac40*/  STL.64 [R1+0x1bb0], R20 ;  /* 0x001bb01401007387 */ /* 0x0001e40000100a00 */
[----:B0-----:R-:W-:-:S02]  /*5ac50*/  IMAD.MOV.U32 R20, RZ, RZ, R18 ;  /* 0x000000ffff147224 */ /* 0x001fc400078e0012 */
[----:B------:R-:W-:Y:S01]  /*5ac60*/  IMAD.MOV.U32 R21, RZ, RZ, R19 ;  /* 0x000000ffff157224 */ /* 0x000fe200078e0013 */
[----:B------:R-:W2:Y:S01]  /*5ac70*/  LDL.LU R18, [R1+0x1bcc] ;  /* 0x001bcc0001127983 */ /* 0x000ea20000300800 */
[----:B------:R-:W2:Y:S02]  /*5ac80*/  LDL.LU R19, [R1+0x1bc8] ;  /* 0x001bc80001137983 */ /* 0x000ea40000300800 */
[----:B---3--:R0:W-:Y:S02]  /*5ac90*/  STL.64 [R1+0x1b98], R6 ;  /* 0x001b980601007387 */ /* 0x0081e40000100a00 */
[----:B------:R-:W-:Y:S01]  /*5aca0*/  STL.64 [R1+0x1b90], R4 ;  /* 0x001b900401007387 */ /* 0x000fe20000100a00 */
[----:B0-----:R-:W3:Y:S01]  /*5acb0*/  LDL.LU.64 R6, [R1+0x98] ;  /* 0x0000980001067983 */ /* 0x001ee20000300a00 */
[----:B------:R-:W-:Y:S02]  /*5acc0*/  IMAD.MOV.U32 R22, RZ, RZ, R3 ;  /* 0x000000ffff167224 */ /* 0x000fe400078e0003 */
[----:B----4-:R-:W-:Y:S01]  /*5acd0*/  IMAD.MOV.U32 R23, RZ, RZ, R2 ;  /* 0x000000ffff177224 */ /* 0x010fe200078e0002 */
[----:B---3--:R0:W-:Y:S04]  /*5ace0*/  STL.64 [R1+0x1bc0], R6 ;  /* 0x001bc00601007387 */ /* 0x0081e80000100a00 */
[----:B0-----:R-:W3:Y:S01]  /*5acf0*/  LDL.LU.64 R6, [R1+0xb8] ;  /* 0x0000b80001067983 */ /* 0x001ee20000300a00 */
[----:B------:R-:W-:-:S02]  /*5ad00*/  IMAD.MOV.U32 R8, RZ, RZ, R15 ;  /* 0x000000ffff087224 */ /* 0x000fc400078e000f */
[----:B------:R-:W-:-:S03]  /*5ad10*/  IMAD.MOV.U32 R9, RZ, RZ, R14 ;  /* 0x000000ffff097224 */ /* 0x000fc600078e000e */
[----:B------:R-:W-:Y:S02]  /*5ad20*/  STL [R1+0x1af0], R8 ;  /* 0x001af00801007387 */ /* 0x000fe40000100800 */
[----:B------:R-:W-:Y:S02]  /*5ad30*/  STL [R1+0x1adc], R9 ;  /* 0x001adc0901007387 */ /* 0x000fe40000100800 */
[----:B------:R0:W-:Y:S02]  /*5ad40*/  STL [R1+0x18f4], R0 ;  /* 0x0018f40001007387 */ /* 0x0001e40000100800 */
[----:B------:R-:W-:Y:S01]  /*5ad50*/  STL [R1+0x18f0], R16 ;  /* 0x0018f01001007387 */ /* 0x000fe20000100800 */
[----:B------:R-:W-:Y:S01]  /*5ad60*/  STL [R1+0x18ec], R12 ;  /* 0x0018ec0c01007387 */ /* 0x000fe20000100800 */
[----:B------:R-:W4:Y:S01]  /*5ad70*/  LDL.LU.64 R14, [R1+0xa8] ;  /* 0x0000a800010e7983 */ /* 0x000f220000300a00 */
[----:B---3--:R-:W-:Y:S01]  /*5ad80*/  HMMA.16816.F32.BF16 R20, R24, R6, R20 ;  /* 0x000000061814723c */ /* 0x008fe20000041814 */
[----:B------:R-:W-:-:S02]  /*5ad90*/  IMAD.MOV.U32 R10, RZ, RZ, R6 ;  /* 0x000000ffff0a7224 */ /* 0x000fc400078e0006 */
[----:B0-----:R-:W-:Y:S02]  /*5ada0*/  IMAD.MOV.U32 R0, RZ, RZ, R7 ;  /* 0x000000ffff007224 */ /* 0x001fe400078e0007 */
[----:B------:R-:W3:Y:S11]  /*5adb0*/  LDL.LU.64 R6, [R1+0x1bc0] ;  /* 0x001bc00001067983 */ /* 0x000ef60000300a00 */
[----:B------:R-:W-:Y:S07]  /*5adc0*/  @!UPT UIADD3 URZ, URZ, URZ, URZ ;  /* 0x0000003f3f3ff290 */ /* 0x000fee000fffe03f */
[----:B------:R-:W-:Y:S01]  /*5add0*/  STL.64 [R1+0x4b0], R20 ;  /* 0x0004b01401007387 */ /* 0x000fe20000100a00 */
[----:B------:R0:W-:Y:S02]  /*5ade0*/  STL.64 [R1+0x4b8], R22 ;  /* 0x0004b81601007387 */ /* 0x0001e40000100a00 */
[----:B------:R-:W-:Y:S01]  /*5adf0*/  IMAD.MOV.U32 R2, RZ, RZ, R20 ;  /* 0x000000ffff027224 */ /* 0x000fe200078e0014 */
[----:B0-----:R-:W4:Y:S01]  /*5ae00*/  LDL.LU.64 R22, [R1+0x1bb8] ;  /* 0x001bb80001167983 */ /* 0x001f220000300a00 */
[----:B------:R-:W4:Y:S02]  /*5ae10*/  LDL.LU.64 R20, [R1+0x1bb0] ;  /* 0x001bb00001147983 */ /* 0x000f240000300a00 */
[----:B------:R-:W-:Y:S02]  /*5ae20*/  STL [R1+0x1af4], R10 ;  /* 0x001af40a01007387 */ /* 0x000fe40000100800 */
[----:B------:R-:W-:Y:S01]  /*5ae30*/  STL [R1+0x18f8], R2 ;  /* 0x0018f80201007387 */ /* 0x000fe20000100800 */
[----:B----4-:R-:W-:Y:S11]  /*5ae40*/  HMMA.16816.F32.BF16 R20, R24, R14, R20 ;  /* 0x0000000e1814723c */ /* 0x010ff60000041814 */
[----:B------:R-:W-:Y:S11]  /*5ae50*/  @!UPT UIADD3 URZ, URZ, URZ, URZ ;  /* 0x0000003f3f3ff290 */ /* 0x000ff6000fffe03f */
[----:B------:R-:W-:Y:S01]  /*5ae60*/  @!UPT UIADD3 URZ, URZ, URZ, URZ ;  /* 0x0000003f3f3ff290 */ /* 0x000fe2000fffe03f */
[----:B------:R-:W-:Y:S01]  /*5ae70*/  STL.64 [R1+0x4a0], R20 ;  /* 0x0004a01401007387 */ /* 0x000fe20000100a00 */
[----:B------:R-:W-:Y:S02]  /*5ae80*/  IMAD.MOV.U32 R13, RZ, RZ, R23 ;  /* 0x000000ffff0d7224 */ /* 0x000fe400078e0017 */
[----:B------:R-:W-:Y:S02]  /*5ae90*/  IMAD.MOV.U32 R17, RZ, RZ, R22 ;  /* 0x000000ffff117224 */ /* 0x000fe400078e0016 */
[----:B------:R0:W-:Y:S02]  /*5aea0*/  STL.64 [R1+0x4a8], R22 ;  /* 0x0004a81601007387 */ /* 0x0001e40000100a00 */
[----:B------:R-:W-:Y:S01]  /*5aeb0*/  IMAD.MOV.U32 R3, RZ, RZ, R20 ;  /* 0x000000ffff037224 */ /* 0x000fe200078e0014 */
[----:B0-----:R-:W4:Y:S01]  /*5aec0*/  LDL.LU.64 R22, [R1+0x1ba8] ;  /* 0x001ba80001167983 */ /* 0x001f220000300a00 */
[----:B------:R-:W4:Y:S02]  /*5aed0*/  LDL.LU.64 R20, [R1+0x1ba0] ;  /* 0x001ba00001147983 */ /* 0x000f240000300a00 */
[----:B------:R-:W-:-:S05]  /*5aee0*/  IMAD.MOV.U32 R11, RZ, RZ, R14 ;  /* 0x000000ffff0b7224 */ /* 0x000fca00078e000e */
[----:B------:R-:W-:Y:S01]  /*5aef0*/  STL [R1+0x1b50], R11 ;  /* 0x001b500b01007387 */ /* 0x000fe20000100800 */
[----:B------:R-:W4:Y:S02]  /*5af00*/  LDL.LU R8, [R1+0x260] ;  /* 0x0002600001087983 */ /* 0x000f240000300800 */
[----:B------:R-:W4:Y:S02]  /*5af10*/  LDL.LU R9, [R1+0x264] ;  /* 0x0002640001097983 */ /* 0x000f240000300800 */
[----:B------:R-:W4:Y:S01]  /*5af20*/  LDL.LU R10, [R1+0x268] ;  /* 0x00026800010a7983 */ /* 0x000f220000300800 */
[----:B------:R0:W-:Y:S01]  /*5af30*/  STL [R1+0x1904], R3 ;  /* 0x0019040301007387 */ /* 0x0001e20000100800 */
[----:B------:R-:W-:Y:S02]  /*5af40*/  STL [R1+0x1900], R17 ;  /* 0x0019001101007387 */ /* 0x000fe40000100800 */
[----:B--2---:R1:W-:Y:S02]  /*5af50*/  STL.64 [R1+0x1b30], R18 ;  /* 0x001b301201007387 */ /* 0x0043e40000100a00 */
[----:B---3--:R-:W-:-:S02]  /*5af60*/  IMAD.MOV.U32 R12, RZ, RZ, R6 ;  /* 0x000000ffff0c7224 */ /* 0x008fc400078e0006 */
[----:B0-----:R-:W-:Y:S01]  /*5af70*/  IMAD.MOV.U32 R3, RZ, RZ, R7 ;  /* 0x000000ffff037224 */ /* 0x001fe200078e0007 */
[----:B-1----:R-:W2:Y:S01]  /*5af80*/  LDL.LU.64 R18, [R1+0x78] ;  /* 0x0000780001127983 */ /* 0x002ea20000300a00 */
[----:B------:R-:W-:Y:S01]  /*5af90*/  STL [R1+0x18fc], R13 ;  /* 0x0018fc0d01007387 */ /* 0x000fe20000100800 */
[----:B----4-:R-:W-:Y:S02]  /*5afa0*/  HMMA.16816.F32.BF16 R20, R24, R6, R20 ;  /* 0x000000061814723c */ /* 0x010fe40000041814 */
[----:B------:R-:W3:Y:S01]  /*5afb0*/  LDL.LU.64 R6, [R1+0x1b98] ;  /* 0x001b980001067983 */ /* 0x000ee20000300a00 */
[----:B------:R-:W3:Y:S11]  /*5afc0*/  LDL.LU.64 R4, [R1+0x1b90] ;  /* 0x001b900001047983 */ /* 0x000ef60000300a00 */
[----:B------:R-:W-:Y:S09]  /*5afd0*/  @!UPT UIADD3 URZ, URZ, URZ, URZ ;  /* 0x0000003f3f3ff290 */ /* 0x000ff2000fffe03f */
[----:B------:R-:W-:Y:S01]  /*5afe0*/  STL.64 [R1+0x490], R20 ;  /* 0x0004901401007387 */ /* 0x000fe20000100a00 */
[----:B------:R0:W-:Y:S03]  /*5aff0*/  STL.64 [R1+0x498], R22 ;  /* 0x0004981601007387 */ /* 0x0001e60000100a00 */
[----:B0-----:R-:W3:Y:S01]  /*5b000*/  LDL.LU.64 R22, [R1+0x1b88] ;  /* 0x001b880001167983 */ /* 0x001ee20000300a00 */
[----:B------:R-:W-:Y:S02]  /*5b010*/  IMAD.MOV.U32 R11, RZ, RZ, R29 ;  /* 0x000000ffff0b7224 */ /* 0x000fe400078e001d */
[----:B------:R-:W-:-:S05]  /*5b020*/  IMAD.MOV.U32 R29, RZ, RZ, R20 ;  /* 0x000000ffff1d7224 */ /* 0x000fca00078e0014 */
[----:B------:R0:W-:Y:S01]  /*5b030*/  STL [R1+0x1908], R29 ;  /* 0x0019081d01007387 */ /* 0x0001e20000100800 */
[C---:B---3--:R-:W-:Y:S01]  /*5b040*/  HMMA.16816.F32.BF16 R4, R24.reuse, R22, R4 ;  /* 0x000000161804723c */ /* 0x048fe20000041804 */
[----:B0-----:R-:W-:Y:S02]  /*5b050*/  IMAD.MOV.U32 R29, RZ, RZ, R22 ;  /* 0x000000ffff1d7224 */ /* 0x001fe400078e0016 */
[----:B------:R-:W-:Y:S11]  /*5b060*/  IMAD.MOV.U32 R13, RZ, RZ, R23 ;  /* 0x000000ffff0d7224 */ /* 0x000ff600078e0017 */
[----:B------:R-:W-:Y:S09]  /*5b070*/  @!UPT UIADD3 URZ, URZ, URZ, URZ ;  /* 0x0000003f3f3ff290 */ /* 0x000ff2000fffe03f */
[----:B------:R-:W-:Y:S01]  /*5b080*/  STL.64 [R1+0x480], R4 ;  /* 0x0004800401007387 */ /* 0x000fe20000100a00 */
[----:B------:R0:W-:Y:S03]  /*5b090*/  STL.64 [R1+0x488], R6 ;  /* 0x0004880601007387 */ /* 0x0001e60000100a00 */
[----:B0-----:R-:W3:Y:S01]  /*5b0a0*/  LDL.LU.64 R6, [R1+0x1b80] ;  /* 0x001b800001067983 */ /* 0x001ee20000300a00 */
[----:B------:R-:W2:Y:S02]  /*5b0b0*/  LDL.LU.64 R22, [R1+0x1b78] ;  /* 0x001b780001167983 */ /* 0x000ea40000300a00 */
[----:B------:R-:W2:Y:S02]  /*5b0c0*/  LDL.LU.64 R20, [R1+0x1b70] ;  /* 0x001b700001147983 */ /* 0x000ea40000300a00 */
[----:B------:R-:W-:Y:S01]  /*5b0d0*/  IMAD.MOV.U32 R2, RZ, RZ, R15 ;  /* 0x000000ffff027224 */ /* 0x000fe200078e000f */
[C---:B--2---:R-:W-:Y:S08]  /*5b0e0*/  HMMA.16816.F32.BF16 R20, R24.reuse, R18, R20 ;  /* 0x000000121814723c */ /* 0x044ff00000041814 */
[----:B---3--:R-:W-:Y:S01]  /*5b0f0*/  HMMA.16816.F32.BF16 R8, R24, R6, R8 ;  /* 0x000000061808723c */ /* 0x008fe20000041808 */
[----:B------:R-:W-:-:S02]  /*5b100*/  IMAD.MOV.U32 R14, RZ, RZ, R6 ;  /* 0x000000ffff0e7224 */ /* 0x000fc400078e0006 */
[----:B------:R-:W-:Y:S11]  /*5b110*/  IMAD.MOV.U32 R15, RZ, RZ, R7 ;  /* 0x000000ffff0f7224 */ /* 0x000ff600078e0007 */
[----:B------:R-:W-:Y:S01]  /*5b120*/  @!UPT UIADD3 URZ, URZ, URZ, URZ ;  /* 0x0000003f3f3ff290 */ /* 0x000fe2000fffe03f */
[----:B------:R0:W-:Y:S01]  /*5b130*/  STL.64 [R1+0x470], R20 ;  /* 0x0004701401007387 */ /* 0x0001e20000100a00 */
[----:B------:R-:W-:Y:S02]  /*5b140*/  STL.64 [R1+0x478], R22 ;  /* 0x0004781601007387 */ /* 0x000fe40000100a00 */
[----:B0-----:R-:W-:Y:S02]  /*5b150*/  IMAD.MOV.U32 R21, RZ, RZ, R18 ;  /* 0x000000ffff157224 */ /* 0x001fe400078e0012 */
[----:B------:R-:W-:-:S05]  /*5b160*/  IMAD.MOV.U32 R20, RZ, RZ, R19 ;  /* 0x000000ffff147224 */ /* 0x000fca00078e0013 */
[----:B------:R-:W-:Y:S01]  /*5b170*/  STL.64 [R1+0x1b68], R20 ;  /* 0x001b681401007387 */ /* 0x000fe20000100a00 */
[----:B------:R-:W-:Y:S02]  /*5b180*/  STL.64 [R1+0x460], R8 ;  /* 0x0004600801007387 */ /* 0x000fe40000100a00 */
[----:B------:R-:W-:Y:S02]  /*5b190*/  STL.64 [R1+0x468], R10 ;  /* 0x0004680a01007387 */ /* 0x000fe40000100a00 */
[----:B------:R-:W-:Y:S01]  /*5b1a0*/  STL.64 [R1+0x1ae8], R14 ;  /* 0x001ae80e01007387 */ /* 0x000fe20000100a00 */
[----:B------:R0:W-:Y:S04]  /*5b1b0*/  STL.64 [R1+0x1ae0], R12 ;  /* 0x001ae00c01007387 */ /* 0x0001e80000100a00 */
[----:B0-----:R-:W2:Y:S01]  /*5b1c0*/  LDL.LU R12, [R1+0x1f0] ;  /* 0x0001f000010c7983 */ /* 0x001ea20000300800 */
[----:B------:R-:W2:Y:S02]  /*5b1d0*/  LDL.LU R13, [R1+0x1f4] ;  /* 0x0001f400010d7983 */ /* 0x000ea40000300800 */
[----:B------:R-:W3:Y:S02]  /*5b1e0*/  LDL.LU R14, [R1+0x1f8] ;  /* 0x0001f800010e7983 */ /* 0x000ee40000300800 */
[----:B------:R-:W3:Y:S01]  /*5b1f0*/  LDL.LU R15, [R1+0x1fc] ;  /* 0x0001fc00010f7983 */ /* 0x000ee20000300800 */
[----:B------:R-:W4:Y:S01]  /*5b200*/  LDL.LU R20, [R1+0x250] ;  /* 0x0002500001147983 */ /* 0x000f220000300800 */
[----:B------:R-:W4:Y:S02]  /*5b210*/  LDL.LU R21, [R1+0x254] ;  /* 0x0002540001157983 */ /* 0x000f240000300800 */
[----:B------:R-:W4:Y:S02]  /*5b220*/  LDL.LU R22, [R1+0x258] ;  /* 0x0002580001167983 */ /* 0x000f240000300800 */
[----:B------:R-:W4:Y:S01]  /*5b230*/  LDL.LU R23, [R1+0x25c] ;  /* 0x00025c0001177983 */ /* 0x000f220000300800 */
[----:B------:R-:W2:Y:S01]  /*5b240*/  LDL.LU R8, [R1+0x240] ;  /* 0x0002400001087983 */ /* 0x000ea20000300800 */
[----:B------:R-:W2:Y:S02]  /*5b250*/  LDL.LU R9, [R1+0x244] ;  /* 0x0002440001097983 */ /* 0x000ea40000300800 */
[----:B------:R-:W2:Y:S02]  /*5b260*/  LDL.LU R10, [R1+0x248] ;  /* 0x00024800010a7983 */ /* 0x000ea40000300800 */
[----:B------:R-:W2:Y:S02]  /*5b270*/  LDL.LU R11, [R1+0x24c] ;  /* 0x00024c00010b7983 */ /* 0x000ea40000300800 */
[----:B--2---:R0:W-:Y:S01]  /*5b280*/  STL.64 [R1+0x1b60], R10 ;  /* 0x001b600a01007387 */ /* 0x0041e20000100a00 */
[----:B------:R-:W-:Y:S03]  /*5b290*/  STL.64 [R1+0x1b58], R8 ;  /* 0x001b580801007387 */ /* 0x000fe60000100a00 */
[----:B0-----:R-:W4:Y:S01]  /*5b2a0*/  LDL.LU.64 R10, [R1+0x58] ;  /* 0x00005800010a7983 */ /* 0x001f220000300a00 */
[----:B------:R-:W2:Y:S02]  /*5b2b0*/  LDL.LU.64 R6, [R1+0x48] ;  /* 0x0000480001067983 */ /* 0x000ea40000300a00 */
[----:B------:R-:W2:Y:S02]  /*5b2c0*/  LDL.LU R16, [R1+0x220] ;  /* 0x0002200001107983 */ /* 0x000ea40000300800 */
[----:B------:R-:W2:Y:S01]  /*5b2d0*/  LDL.LU R17, [R1+0x224] ;  /* 0x0002240001117983 */ /* 0x000ea20000300800 */
[----:B------:R-:W2:Y:S01]  /*5b2e0*/  LDL.LU R18, [R1+0x228] ;  /* 0x0002280001127983 */ /* 0x000ea20000300800 */
[----:B------:R-:W2:Y:S03]  /*5b2f0*/  LDL.LU R19, [R1+0x22c] ;  /* 0x00022c0001137983 */ /* 0x000ea60000300800 */
[----:B--2---:R0:W-:Y:S01]  /*5b300*/  STL.64 [R1+0x1b40], R18 ;  /* 0x001b401201007387 */ /* 0x0041e20000100a00 */
[----:B------:R-:W-:Y:S03]  /*5b310*/  STL.64 [R1+0x1b38], R16 ;  /* 0x001b381001007387 */ /* 0x000fe60000100a00 */
[----:B0-----:R-:W2:Y:S01]  /*5b320*/  LDL.LU.64 R18, [R1+0x38] ;  /* 0x0000380001127983 */ /* 0x001ea20000300a00 */
[----:B---3--:R-:W-:Y:S02]  /*5b330*/  STL.64 [R1+0x1b00], R14 ;  /* 0x001b000e01007387 */ /* 0x008fe40000100a00 */
[----:B------:R0:W-:Y:S02]  /*5b340*/  STL.64 [R1+0x1af8], R12 ;  /* 0x001af80c01007387 */ /* 0x0001e40000100a00 */
[----:B0-----:R-:W3:Y:S01]  /*5b350*/  LDL.LU R12, [R1+0x200] ;  /* 0x00020000010c7983 */ /* 0x001ee20000300800 */
[----:B------:R-:W3:Y:S02]  /*5b360*/  LDL.LU R13, [R1+0x204] ;  /* 0x00020400010d7983 */ /* 0x000ee40000300800 */
[----:B------:R-:W2:Y:S02]  /*5b370*/  LDL.LU R14, [R1+0x208] ;  /* 0x00020800010e7983 */ /* 0x000ea40000300800 */
[----:B------:R-:W2:Y:S02]  /*5b380*/  LDL.LU R15, [R1+0x20c] ;  /* 0x00020c00010f7983 */ /* 0x000ea40000300800 */
[----:B--2---:R0:W-:Y:S01]  /*5b390*/  STL.64 [R1+0x1b10], R14 ;  /* 0x001b100e01007387 */ /* 0x0041e20000100a00 */
[----:B---3--:R-:W-:Y:S03]  /*5b3a0*/  STL.64 [R1+0x1b08], R12 ;  /* 0x001b080c01007387 */ /* 0x008fe60000100a00 */
[----:B0-----:R-:W2:Y:S01]  /*5b3b0*/  LDL.LU.64 R14, [R1+0x18] ;  /* 0x00001800010e7983 */ /* 0x001ea20000300a00 */
[----:B----4-:R-:W-:Y:S03]  /*5b3c0*/  HMMA.16816.F32.BF16 R20, R24, R10, R20 ;  /* 0x0000000a1814723c */ /* 0x010fe60000041814 */
[----:B--2---:R0:W-:Y:S04]  /*5b3d0*/  STL.64 [R1+0x1b28], R14 ;  /* 0x001b280e01007387 */ /* 0x0041e80000100a00 */
[----:B0-----:R-:W2:Y:S04]  /*5b3e0*/  LDL.LU.64 R14, [R1+0x28] ;  /* 0x00002800010e7983 */ /* 0x001ea80000300a00 */
[----:B--2---:R0:W-:Y:S01]  /*5b3f0*/  STL.64 [R1+0x1b48], R14 ;  /* 0x001b480e01007387 */ /* 0x0041e20000100a00 */
[----:B------:R-:W2:Y:S02]  /*5b400*/  LDL.LU R12, [R1+0x230] ;  /* 0x00023000010c7983 */ /* 0x000ea40000300800 */
[----:B------:R-:W2:Y:S01]  /*5b410*/  LDL.LU R13, [R1+0x234] ;  /* 0x00023400010d7983 */ /* 0x000ea20000300800 */
[----:B0-----:R-:W2:Y:S01]  /*5b420*/  LDL.LU R14, [R1+0x238] ;  /* 0x00023800010e7983 */ /* 0x001ea20000300800 */
[----:B------:R-:W2:Y:S07]  /*5b430*/  LDL.LU R15, [R1+0x23c] ;  /* 0x00023c00010f7983 */ /* 0x000eae0000300800 */
[----:B------:R0:W-:Y:S02]  /*5b440*/  STL.64 [R1+0x4d0], R20 ;  /* 0x0004d01401007387 */ /* 0x0001e40000100a00 */
[----:B------:R1:W-:Y:S01]  /*5b450*/  STL.64 [R1+0x4d8], R22 ;  /* 0x0004d81601007387 */ /* 0x0003e20000100a00 */
[----:B0-----:R-:W3:Y:S01]  /*5b460*/  LDL.LU.64 R20, [R1+0x1b68] ;  /* 0x001b680001147983 */ /* 0x001ee20000300a00 */
[----:B-1----:R-:W-:-:S02]  /*5b470*/  IMAD.MOV.U32 R22, RZ, RZ, R10 ;  /* 0x000000ffff167224 */ /* 0x002fc400078e000a */
[----:B------:R-:W-:Y:S02]  /*5b480*/  IMAD.MOV.U32 R23, RZ, RZ, R11 ;  /* 0x000000ffff177224 */ /* 0x000fe400078e000b */
[----:B------:R-:W4:Y:S01]  /*5b490*/  LDL.LU.64 R10, [R1+0x1b60] ;  /* 0x001b6000010a7983 */ /* 0x000f220000300a00 */
[----:B------:R-:W4:Y:S02]  /*5b4a0*/  LDL.LU.64 R8, [R1+0x1b58] ;  /* 0x001b580001087983 */ /* 0x000f240000300a00 */
[----:B------:R-:W-:Y:S02]  /*5b4b0*/  STL.64 [R1+0x1b20], R22 ;  /* 0x001b201601007387 */ /* 0x000fe40000100a00 */
[----:B------:R-:W-:Y:S01]  /*5b4c0*/  IMAD.MOV.U32 R28, RZ, RZ, R7 ;  /* 0x000000ffff1c7224 */ /* 0x000fe200078e0007 */
[C---:B----4-:R-:W-:Y:S01]  /*5b4d0*/  HMMA.16816.F32.BF16 R8, R24.reuse, R6, R8 ;  /* 0x000000061808723c */ /* 0x050fe20000041808 */
[----:B---3--:R0:W-:Y:S04]  /*5b4e0*/  STL.64 [R1+0x1b18], R20 ;  /* 0x001b181401007387 */ /* 0x0081e80000100a00 */
[----:B0-----:R-:W3:Y:S01]  /*5b4f0*/  LDL.LU R20, [R1+0x210] ;  /* 0x0002100001147983 */ /* 0x001ee20000300800 */
[----:B------:R-:W3:Y:S02]  /*5b500*/  LDL.LU R21, [R1+0x214] ;  /* 0x0002140001157983 */ /* 0x000ee40000300800 */
[----:B------:R-:W3:Y:S02]  /*5b510*/  LDL.LU R22, [R1+0x218] ;  /* 0x0002180001167983 */ /* 0x000ee40000300800 */
[----:B------:R-:W3:Y:S11]  /*5b520*/  LDL.LU R23, [R1+0x21c] ;  /* 0x00021c0001177983 */ /* 0x000ef60000300800 */
[----:B------:R-:W-:Y:S02]  /*5b530*/  @!UPT UIADD3 URZ, URZ, URZ, URZ ;  /* 0x0000003f3f3ff290 */ /* 0x000fe4000fffe03f */
[----:B------:R-:W-:Y:S01]  /*5b540*/  STL.64 [R1+0x420], R8 ;  /* 0x0004200801007387 */ /* 0x000fe20000100a00 */
[----:B------:R0:W-:Y:S03]  /*5b550*/  STL.64 [R1+0x428], R10 ;  /* 0x0004280a01007387 */ /* 0x0001e60000100a00 */
[----:B0-----:R-:W4:Y:S01]  /*5b560*/  LDL.LU R11, [R1+0x1b50] ;  /* 0x001b5000010b7983 */ /* 0x001f220000300800 */
[----:B------:R-:W3:Y:S02]  /*5b570*/  LDL.LU R4, [R1+0xe0] ;  /* 0x0000e00001047983 */ /* 0x000ee40000300800 */
[----:B------:R-:W-:Y:S02]  /*5b580*/  IMAD.MOV.U32 R9, RZ, RZ, R6 ;  /* 0x000000ffff097224 */ /* 0x000fe400078e0006 */
[----:B------:R-:W3:Y:S01]  /*5b590*/  LDL.LU R5, [R1+0xe4] ;  /* 0x0000e40001057983 */ /* 0x000ee20000300800 */
[----:B------:R-:W3:Y:S01]  /*5b5a0*/  LDL.LU R6, [R1+0xe8] ;  /* 0x0000e80001067983 */ /* 0x000ee20000300800 */
[----:B------:R-:W3:Y:S01]  /*5b5b0*/  LDL.LU R7, [R1+0xec] ;  /* 0x0000ec0001077983 */ /* 0x000ee20000300800 */
[C---:B--2---:R-:W-:Y:S02]  /*5b5c0*/  HMMA.16816.F32.BF16 R12, R24.reuse, R18, R12 ;  /* 0x00000012180c723c */ /* 0x044fe4000004180c */
[----:B---3--:R0:W-:Y:S01]  /*5b5d0*/  STL.64 [R1+0x1938], R6 ;  /* 0x0019380601007387 */ /* 0x0081e20000100a00 */
[----:B------:R1:W-:Y:S03]  /*5b5e0*/  STL.64 [R1+0x1930], R4 ;  /* 0x0019300401007387 */ /* 0x0003e60000100a00 */
[----:B0-----:R-:W2:Y:S01]  /*5b5f0*/  LDL.LU R6, [R1+0x8] ;  /* 0x0000080001067983 */ /* 0x001ea20000300800 */
[----:B------:R-:W2:Y:S11]  /*5b600*/  LDL.LU R7, [R1+0xc] ;  /* 0x00000c0001077983 */ /* 0x000eb60000300800 */
[----:B------:R-:W-:Y:S05]  /*5b610*/  @!UPT UIADD3 URZ, URZ, URZ, URZ ;  /* 0x0000003f3f3ff290 */ /* 0x000fea000fffe03f */
[----:B------:R-:W-:Y:S02]  /*5b620*/  STL.64 [R1+0x410], R12 ;  /* 0x0004100c01007387 */ /* 0x000fe40000100a00 */
[----:B------:R0:W-:Y:S02]  /*5b630*/  STL.64 [R1+0x418], R14 ;  /* 0x0004180e01007387 */ /* 0x0001e40000100a00 */
[----:B-1----:R-:W-:Y:S02]  /*5b640*/  IMAD.MOV.U32 R5, RZ, RZ, R18 ;  /* 0x000000ffff057224 */ /* 0x002fe400078e0012 */
[----:B------:R-:W-:Y:S01]  /*5b650*/  IMAD.MOV.U32 R4, RZ, RZ, R19 ;  /* 0x000000ffff047224 */ /* 0x000fe200078e0013 */
[----:B0-----:R-:W3:Y:S01]  /*5b660*/  LDL.LU.64 R14, [R1+0x1b48] ;  /* 0x001b4800010e7983 */ /* 0x001ee20000300a00 */
[----:B------:R-:W3:Y:S02]  /*5b670*/  LDL.LU.64 R18, [R1+0x1b40] ;  /* 0x001b400001127983 */ /* 0x000ee40000300a00 */
[----:B------:R-:W3:Y:S02]  /*5b680*/  LDL.LU.64 R16, [R1+0x1b38] ;  /* 0x001b380001107983 */ /* 0x000ee40000300a00 */
[C---:B---3--:R-:W-:Y:S11]  /*5b690*/  HMMA.16816.F32.BF16 R16, R24.reuse, R14, R16 ;  /* 0x0000000e1810723c */ /* 0x048ff60000041810 */
[----:B------:R-:W-:Y:S11]  /*5b6a0*/  @!UPT UIADD3 URZ, URZ, URZ, URZ ;  /* 0x0000003f3f3ff290 */ /* 0x000ff6000fffe03f */
[----:B------:R-:W-:Y:S01]  /*5b6b0*/  @!UPT UIADD3 URZ, URZ, URZ, URZ ;  /* 0x0000003f3f3ff290 */ /* 0x000fe2000fffe03f */
[----:B------:R0:W-:Y:S01]  /*5b6c0*/  STL.64 [R1+0x400], R16 ;  /* 0x0004001001007387 */ /* 0x0001e20000100a00 */
[----:B------:R1:W-:Y:S02]  /*5b6d0*/  STL.64 [R1+0x408], R18 ;  /* 0x0004081201007387 */ /* 0x0003e40000100a00 */
[----:B0-----:R-:W-:Y:S01]  /*5b6e0*/  IMAD.MOV.U32 R17, RZ, RZ, R14 ;  /* 0x000000ffff117224 */ /* 0x001fe200078e000e */
[----:B-1----:R-:W3:Y:S01]  /*5b6f0*/  LDL.LU.64 R18, [R1+0x1b30] ;  /* 0x001b300001127983 */ /* 0x002ee20000300a00 */
[----:B------:R-:W-:Y:S02]  /*5b700*/  IMAD.MOV.U32 R16, RZ, RZ, R15 ;  /* 0x000000ffff107224 */ /* 0x000fe400078e000f */
        /* <DEDUP_REMOVED lines=11> */
[----:B--2---:R-:W-:Y:S11]  /*5b7c0*/  HMMA.16816.F32.BF16 R12, R24, R6, R12 ;  /* 0x00000006180c723c */ /* 0x004ff6000004180c */
[----:B------:R-:W-:Y:S11]  /*5b7d0*/  @!UPT UIADD3 URZ, URZ, URZ, URZ ;  /* 0x0000003f3f3ff290 */ /* 0x000ff6000fffe03f */
[----:B------:R-:W-:Y:S01]  /*5b7e0*/  @!UPT UIADD3 URZ, URZ, URZ, URZ ;  /* 0x0000003f3f3ff290 */ /* 0x000fe2000fffe03f */
[----:B------:R-:W-:Y:S01]  /*5b7f0*/  STL.64 [R1+0x3e0], R12 ;  /* 0x0003e00c01007387 */ /* 0x000fe20000100a00 */
[----:B------:R0:W-:Y:S03]  /*5b800*/  STL.64 [R1+0x3e8], R14 ;  /* 0x0003e80e01007387 */ /* 0x0001e60000100a00 */
[----:B0-----:R-:W3:Y:S01]  /*5b810*/  LDL.LU.64 R14, [R1+0x1b00] ;  /* 0x001b0000010e7983 */ /* 0x001ee20000300a00 */
[----:B------:R-:W3:Y:S02]  /*5b820*/  LDL.LU.64 R12, [R1+0x1af8] ;  /* 0x001af800010c7983 */ /* 0x000ee40000300a00 */
[----:B------:R0:W-:Y:S02]  /*5b830*/  STL.64 [R1+0x1950], R6 ;  /* 0x0019500601007387 */ /* 0x0001e40000100a00 */
[----:B0-----:R-:W-:Y:S02]  /*5b840*/  IMAD.MOV.U32 R6, RZ, RZ, R10 ;  /* 0x000000ffff067224 */ /* 0x001fe400078e000a */
[----:B------:R-:W-:Y:S01]  /*5b850*/  IMAD.MOV.U32 R7, RZ, RZ, R8 ;  /* 0x000000ffff077224 */ /* 0x000fe200078e0008 */
[----:B------:R-:W2:Y:S01]  /*5b860*/  LDL.LU R10, [R1+0x1af4] ;  /* 0x001af400010a7983 */ /* 0x000ea20000300800 */
[----:B------:R-:W2:Y:S03]  /*5b870*/  LDL.LU R8, [R1+0x1af0] ;  /* 0x001af00001087983 */ /* 0x000ea60000300800 */
[----:B------:R0:W-:Y:S02]  /*5b880*/  STL.64 [R1+0x1968], R6 ;  /* 0x0019680601007387 */ /* 0x0001e40000100a00 */
[----:B0-----:R-:W-:-:S02]  /*5b890*/  IMAD.MOV.U32 R6, RZ, RZ, R17 ;  /* 0x000000ffff067224 */ /* 0x001fc400078e0011 */
[----:B------:R-:W-:Y:S01]  /*5b8a0*/  IMAD.MOV.U32 R7, RZ, RZ, R16 ;  /* 0x000000ffff077224 */ /* 0x000fe200078e0010 */
[----:B---3--:R-:W-:Y:S11]  /*5b8b0*/  HMMA.16816.F32.BF16 R12, R24, R18, R12 ;  /* 0x00000012180c723c */ /* 0x008ff6000004180c */
[----:B------:R-:W-:Y:S11]  /*5b8c0*/  @!UPT UIADD3 URZ, URZ, URZ, URZ ;  /* 0x0000003f3f3ff290 */ /* 0x000ff6000fffe03f */
[----:B------:R-:W-:Y:S01]  /*5b8d0*/  @!UPT UIADD3 URZ, URZ, URZ, URZ ;  /* 0x0000003f3f3ff290 */ /* 0x000fe2000fffe03f */
[----:B------:R-:W-:Y:S01]  /*5b8e0*/  STL.64 [R1+0x3d0], R12 ;  /* 0x0003d00c01007387 */ /* 0x000fe20000100a00 */
[----:B------:R0:W-:Y:S03]  /*5b8f0*/  STL.64 [R1+0x3d8], R14 ;  /* 0x0003d80e01007387 */ /* 0x0001e60000100a00 */
[----:B0-----:R-:W3:Y:S01]  /*5b900*/  LDL.LU.64 R14, [R1+0x1ae8] ;  /* 0x001ae800010e7983 */ /* 0x001ee20000300a00 */
[----:B------:R-:W2:Y:S02]  /*5b910*/  LDL.LU.64 R12, [R1+0x1ae0] ;  /* 0x001ae000010c7983 */ /* 0x000ea40000300a00 */
[----:B------:R-:W-:Y:S02]  /*5b920*/  STL.64 [R1+0x1980], R6 ;  /* 0x0019800601007387 */ /* 0x000fe40000100a00 */
[----:B------:R-:W2:Y:S01]  /*5b930*/  LDL.LU R16, [R1+0x814] ;  /* 0x0008140001107983 */ /* 0x000ea20000300800 */
[----:B------:R-:W-:Y:S04]  /*5b940*/  STL.64 [R1+0x1948], R18 ;  /* 0x0019481201007387 */ /* 0x000fe80000100a00 */
[----:B--2---:R0:W-:Y:S04]  /*5b950*/  STL [R1+0x1940], R16 ;  /* 0x0019401001007387 */ /* 0x0041e80000100800 */
        /* <DEDUP_REMOVED lines=19> */
[----:B------:R-:W-:Y:S01]  /*5ba90*/  IMAD.MOV.U32 R7, RZ, RZ, R23 ;  /* 0x000000ffff077224 */ /* 0x000fe200078e0017 */
[----:B------:R-:W4:Y:S01]  /*5baa0*/  LDL.LU R22, [R1+0x1ad4] ;  /* 0x001ad40001167983 */ /* 0x000f220000300800 */
[----:B------:R-:W4:Y:S03]  /*5bab0*/  LDL.LU R23, [R1+0x1ad0] ;  /* 0x001ad00001177983 */ /* 0x000f260000300800 */
[----:B------:R-:W-:Y:S04]  /*5bac0*/  STL.64 [R1+0x19c8], R6 ;  /* 0x0019c80601007387 */ /* 0x000fe80000100a00 */
        /* <DEDUP_REMOVED lines=15> */
[----:B----4-:R-:W-:-:S02]  /*5bbc0*/  IMAD.MOV.U32 R18, RZ, RZ, R23 ;  /* 0x000000ffff127224 */ /* 0x010fc400078e0017 */
[----:B------:R-:W-:Y:S02]  /*5bbd0*/  IMAD.MOV.U32 R6, RZ, RZ, R21 ;  /* 0x000000ffff067224 */ /* 0x000fe400078e0015 */
[----:B------:R-:W-:Y:S01]  /*5bbe0*/  IMAD.MOV.U32 R7, RZ, RZ, R20 ;  /* 0x000000ffff077224 */ /* 0x000fe200078e0014 */
[----:B------:R-:W4:Y:S01]  /*5bbf0*/  LDL.LU R23, [R1+0x1ac4] ;  /* 0x001ac40001177983 */ /* 0x000f220000300800 */
[----:B------:R-:W-:Y:S02]  /*5bc00*/  IMAD.MOV.U32 R19, RZ, RZ, R22 ;  /* 0x000000ffff137224 */ /* 0x000fe400078e0016 */
[----:B------:R-:W3:Y:S02]  /*5bc10*/  LDL.LU R22, [R1+0x1ac0] ;  /* 0x001ac00001167983 */ /* 0x000ee40000300800 */
[----:B------:R-:W3:Y:S01]  /*5bc20*/  LDL.LU R21, [R1+0x1abc] ;  /* 0x001abc0001157983 */ /* 0x000ee20000300800 */
[----:B------:R-:W3:Y:S01]  /*5bc30*/  LDL.LU R20, [R1+0x1ab8] ;  /* 0x001ab80001147983 */ /* 0x000ee20000300800 */
[----:B------:R-:W-:Y:S02]  /*5bc40*/  STL.64 [R1+0x19f8], R6 ;  /* 0x0019f80601007387 */ /* 0x000fe40000100a00 */
[----:B------:R-:W-:Y:S01]  /*5bc50*/  STL.64 [R1+0x19a8], R18 ;  /* 0x0019a81201007387 */ /* 0x000fe20000100a00 */
[----:B--2---:R0:W-:Y:S04]  /*5bc60*/  STL.64 [R1+0x19a0], R16 ;  /* 0x0019a01001007387 */ /* 0x0041e80000100a00 */
[----:B0-----:R-:W2:Y:S01]  /*5bc70*/  LDL.LU R16, [R1+0x130] ;  /* 0x0001300001107983 */ /* 0x001ea20000300800 */
[----:B------:R-:W2:Y:S02]  /*5bc80*/  LDL.LU R17, [R1+0x134] ;  /* 0x0001340001117983 */ /* 0x000ea40000300800 */
[----:B------:R-:W-:-:S02]  /*5bc90*/  IMAD.MOV.U32 R6, RZ, RZ, R29 ;  /* 0x000000ffff067224 */ /* 0x000fc400078e001d */
[----:B------:R-:W-:Y:S02]  /*5bca0*/  IMAD.MOV.U32 R7, RZ, RZ, R13 ;  /* 0x000000ffff077224 */ /* 0x000fe400078e000d */
[----:B---3--:R-:W-:Y:S02]  /*5bcb0*/  IMAD.MOV.U32 R18, RZ, RZ, R15 ;  /* 0x000000ffff127224 */ /* 0x008fe400078e000f */
[----:B------:R-:W-:Y:S01]  /*5bcc0*/  IMAD.MOV.U32 R19, RZ, RZ, R14 ;  /* 0x000000ffff137224 */ /* 0x000fe200078e000e */
[----:B------:R-:W3:Y:S01]  /*5bcd0*/  LDL.LU R15, [R1+0x1ab4] ;  /* 0x001ab400010f7983 */ /* 0x000ee20000300800 */
[----:B------:R-:W3:Y:S02]  /*5bce0*/  LDL.LU R14, [R1+0x1ab0] ;  /* 0x001ab000010e7983 */ /* 0x000ee40000300800 */
[----:B------:R0:W-:Y:S01]  /*5bcf0*/  STL.64 [R1+0x1a10], R6 ;  /* 0x001a100601007387 */ /* 0x0001e20000100a00 */
[----:B------:R1:W-:Y:S01]  /*5bd00*/  STL.64 [R1+0x19c0], R18 ;  /* 0x0019c01201007387 */ /* 0x0003e20000100a00 */
[----:B0-----:R-:W-:-:S02]  /*5bd10*/  IMAD.MOV.U32 R6, RZ, RZ, R12 ;  /* 0x000000ffff067224 */ /* 0x001fc400078e000c */
[----:B------:R-:W-:Y:S02]  /*5bd20*/  IMAD.MOV.U32 R7, RZ, RZ, R3 ;  /* 0x000000ffff077224 */ /* 0x000fe400078e0003 */
[----:B-1----:R-:W-:Y:S02]  /*5bd30*/  IMAD.MOV.U32 R18, RZ, RZ, R22 ;  /* 0x000000ffff127224 */ /* 0x002fe400078e0016 */
[----:B----4-:R-:W-:Y:S01]  /*5bd40*/  IMAD.MOV.U32 R19, RZ, RZ, R23 ;  /* 0x000000ffff137224 */ /* 0x010fe200078e0017 */
[----:B--2---:R0:W-:Y:S02]  /*5bd50*/  STL.64 [R1+0x19b8], R16 ;  /* 0x0019b81001007387 */ /* 0x0041e40000100a00 */
[----:B0-----:R-:W-:Y:S02]  /*5bd60*/  IMAD.MOV.U32 R16, RZ, RZ, R20 ;  /* 0x000000ffff107224 */ /* 0x001fe400078e0014 */
[----:B------:R-:W-:Y:S01]  /*5bd70*/  IMAD.MOV.U32 R17, RZ, RZ, R21 ;  /* 0x000000ffff117224 */ /* 0x000fe200078e0015 */
[----:B------:R-:W2:Y:S01]  /*5bd80*/  LDL.LU R20, [R1+0x1aac] ;  /* 0x001aac0001147983 */ /* 0x000ea20000300800 */
[----:B------:R-:W4:Y:S02]  /*5bd90*/  LDL.LU R21, [R1+0x1aa8] ;  /* 0x001aa80001157983 */ /* 0x000f240000300800 */
[----:B------:R-:W4:Y:S02]  /*5bda0*/  LDL.LU R22, [R1+0x1aa4] ;  /* 0x001aa40001167983 */ /* 0x000f240000300800 */
[----:B------:R-:W4:Y:S01]  /*5bdb0*/  LDL.LU R23, [R1+0x1aa0] ;  /* 0x001aa00001177983 */ /* 0x000f220000300800 */
[----:B------:R0:W-:Y:S02]  /*5bdc0*/  STL.64 [R1+0x1a28], R6 ;  /* 0x001a280601007387 */ /* 0x0001e40000100a00 */
[----:B0-----:R-:W-:-:S02]  /*5bdd0*/  IMAD.MOV.U32 R6, RZ, RZ, R11 ;  /* 0x000000ffff067224 */ /* 0x001fc400078e000b */
[----:B------:R-:W-:-:S05]  /*5bde0*/  IMAD.MOV.U32 R7, RZ, RZ, R2 ;  /* 0x000000ffff077224 */ /* 0x000fca00078e0002 */
[----:B------:R-:W-:Y:S01]  /*5bdf0*/  STL.64 [R1+0x1a40], R6 ;  /* 0x001a400601007387 */ /* 0x000fe20000100a00 */
[----:B------:R-:W-:Y:S02]  /*5be00*/  STL.64 [R1+0x19d8], R18 ;  /* 0x0019d81201007387 */ /* 0x000fe40000100a00 */
[----:B------:R0:W-:Y:S02]  /*5be10*/  STL.64 [R1+0x19d0], R16 ;  /* 0x0019d01001007387 */ /* 0x0001e40000100a00 */
[----:B0-----:R-:W4:Y:S01]  /*5be20*/  LDL.LU R16, [R1+0x150] ;  /* 0x0001500001107983 */ /* 0x001f220000300800 */
[----:B------:R-:W4:Y:S02]  /*5be30*/  LDL.LU R17, [R1+0x154] ;  /* 0x0001540001117983 */ /* 0x000f240000300800 */
[----:B------:R-:W-:Y:S02]  /*5be40*/  IMAD.MOV.U32 R6, RZ, RZ, R10 ;  /* 0x000000ffff067224 */ /* 0x000fe400078e000a */
[----:B------:R-:W-:-:S02]  /*5be50*/  IMAD.MOV.U32 R7, RZ, RZ, R0 ;  /* 0x000000ffff077224 */ /* 0x000fc400078e0000 */
[----:B---3--:R-:W-:Y:S02]  /*5be60*/  IMAD.MOV.U32 R18, RZ, RZ, R14 ;  /* 0x000000ffff127224 */ /* 0x008fe400078e000e */
[----:B------:R-:W-:Y:S01]  /*5be70*/  IMAD.MOV.U32 R19, RZ, RZ, R15 ;  /* 0x000000ffff137224 */ /* 0x000fe200078e000f */
[----:B------:R-:W3:Y:S01]  /*5be80*/  LDL.LU R14, [R1+0x1a9c] ;  /* 0x001a9c00010e7983 */ /* 0x000ee20000300800 */
[----:B------:R-:W3:Y:S02]  /*5be90*/  LDL.LU R15, [R1+0x1a98] ;  /* 0x001a9800010f7983 */ /* 0x000ee40000300800 */
[----:B------:R0:W-:Y:S01]  /*5bea0*/  STL.64 [R1+0x1a58], R6 ;  /* 0x001a580601007387 */ /* 0x0001e20000100a00 */
[----:B------:R2:W-:Y:S01]  /*5beb0*/  STL.64 [R1+0x19f0], R18 ;  /* 0x0019f01201007387 */ /* 0x0005e20000100a00 */
[----:B0-----:R-:W-:Y:S02]  /*5bec0*/  IMAD.MOV.U32 R7, RZ, RZ, R8 ;  /* 0x000000ffff077224 */ /* 0x001fe400078e0008 */
[----:B------:R-:W-:-:S02]  /*5bed0*/  IMAD.MOV.U32 R6, RZ, RZ, R9 ;  /* 0x000000ffff067224 */ /* 0x000fc400078e0009 */
[----:B--2---:R-:W-:Y:S02]  /*5bee0*/  IMAD.MOV.U32 R19, RZ, RZ, R20 ;  /* 0x000000ffff137224 */ /* 0x004fe400078e0014 */
[----:B----4-:R-:W-:Y:S01]  /*5bef0*/  IMAD.MOV.U32 R18, RZ, RZ, R21 ;  /* 0x000000ffff127224 */ /* 0x010fe200078e0015 */
[----:B------:R0:W-:Y:S01]  /*5bf00*/  STL.64 [R1+0x19e8], R16 ;  /* 0x0019e81001007387 */ /* 0x0001e20000100a00 */
[----:B------:R-:W2:Y:S02]  /*5bf10*/  LDL.LU R20, [R1+0x1c0] ;  /* 0x0001c00001147983 */ /* 0x000ea40000300800 */
[----:B------:R-:W2:Y:S02]  /*5bf20*/  LDL.LU R21, [R1+0x1c4] ;  /* 0x0001c40001157983 */ /* 0x000ea40000300800 */
[----:B0-----:R-:W-:Y:S02]  /*5bf30*/  IMAD.MOV.U32 R17, RZ, RZ, R22 ;  /* 0x000000ffff117224 */ /* 0x001fe400078e0016 */
[----:B------:R-:W-:Y:S01]  /*5bf40*/  IMAD.MOV.U32 R16, RZ, RZ, R23 ;  /* 0x000000ffff107224 */ /* 0x000fe200078e0017 */
[----:B------:R-:W2:Y:S01]  /*5bf50*/  LDL.LU R22, [R1+0x1c8] ;  /* 0x0001c80001167983 */ /* 0x000ea20000300800 */
[----:B------:R-:W2:Y:S02]  /*5bf60*/  LDL.LU R23, [R1+0x1cc] ;  /* 0x0001cc0001177983 */ /* 0x000ea40000300800 */
[----:B------:R-:W4:Y:S02]  /*5bf70*/  LDL.LU R8, [R1+0x1e0] ;  /* 0x0001e00001087983 */ /* 0x000f240000300800 */
[----:B------:R-:W4:Y:S01]  /*5bf80*/  LDL.LU R9, [R1+0x1e4] ;  /* 0x0001e40001097983 */ /* 0x000f220000300800 */
[----:B------:R-:W4:Y:S01]  /*5bf90*/  LDL.LU R10, [R1+0x1e8] ;  /* 0x0001e800010a7983 */ /* 0x000f220000300800 */
[----:B------:R-:W4:Y:S02]  /*5bfa0*/  LDL.LU R11, [R1+0x1ec] ;  /* 0x0001ec00010b7983 */ /* 0x000f240000300800 */
[----:B------:R-:W-:Y:S02]  /*5bfb0*/  STL.64 [R1+0x1a08], R18 ;  /* 0x001a081201007387 */ /* 0x000fe40000100a00 */
        /* <DEDUP_REMOVED lines=9> */
[----:B---3--:R-:W-:-:S02]  /*5c050*/  IMAD.MOV.U32 R18, RZ, RZ, R15 ;  /* 0x000000ffff127224 */ /* 0x008fc400078e000f */
[----:B------:R-:W-:Y:S01]  /*5c060*/  IMAD.MOV.U32 R19, RZ, RZ, R14 ;  /* 0x000000ffff137224 */ /* 0x000fe200078e000e */
[----:B------:R-:W3:Y:S01]  /*5c070*/  LDL.LU R15, [R1+0x1a94] ;  /* 0x001a9400010f7983 */ /* 0x000ee20000300800 */
[----:B------:R-:W3:Y:S03]  /*5c080*/  LDL.LU R14, [R1+0x1a90] ;  /* 0x001a9000010e7983 */ /* 0x000ee60000300800 */
[----:B------:R-:W-:Y:S04]  /*5c090*/  STL.64 [R1+0x1a38], R18 ;  /* 0x001a381201007387 */ /* 0x000fe80000100a00 */
[----:B--2---:R0:W-:Y:S04]  /*5c0a0*/  STL.64 [R1+0x1a30], R16 ;  /* 0x001a301001007387 */ /* 0x0041e80000100a00 */
[----:B0-----:R-:W2:Y:S01]  /*5c0b0*/  LDL.LU R16, [R1+0x190] ;  /* 0x0001900001107983 */ /* 0x001ea20000300800 */
[----:B------:R-:W2:Y:S02]  /*5c0c0*/  LDL.LU R17, [R1+0x194] ;  /* 0x0001940001117983 */ /* 0x000ea40000300800 */
[----:B------:R-:W2:Y:S02]  /*5c0d0*/  LDL.LU R18, [R1+0x198] ;  /* 0x0001980001127983 */ /* 0x000ea40000300800 */
[----:B------:R-:W2:Y:S02]  /*5c0e0*/  LDL.LU R19, [R1+0x19c] ;  /* 0x00019c0001137983 */ /* 0x000ea40000300800 */
[----:B--2---:R3:W-:Y:S01]  /*5c0f0*/  STL.64 [R1+0x1a50], R18 ;  /* 0x001a501201007387 */ /* 0x0047e20000100a00 */
[----:B------:R0:W-:Y:S02]  /*5c100*/  STL.64 [R1+0x1a48], R16 ;  /* 0x001a481001007387 */ /* 0x0001e40000100a00 */
[----:B---3--:R-:W-:Y:S01]  /*5c110*/  IMAD.MOV.U32 R18, RZ, RZ, R14 ;  /* 0x000000ffff127224 */ /* 0x008fe200078e000e */
[----:B0-----:R-:W2:Y:S01]  /*5c120*/  LDL.LU R16, [R1+0x1a0] ;  /* 0x0001a00001107983 */ /* 0x001ea20000300800 */
[----:B------:R-:W2:Y:S02]  /*5c130*/  LDL.LU R17, [R1+0x1a4] ;  /* 0x0001a40001117983 */ /* 0x000ea40000300800 */
[----:B------:R-:W4:Y:S02]  /*5c140*/  LDL.LU R14, [R1+0x1a8c] ;  /* 0x001a8c00010e7983 */ /* 0x000f240000300800 */
[----:B------:R-:W-:-:S02]  /*5c150*/  IMAD.MOV.U32 R19, RZ, RZ, R15 ;  /* 0x000000ffff137224 */ /* 0x000fc400078e000f */
[----:B------:R-:W4:Y:S03]  /*5c160*/  LDL.LU R15, [R1+0x1a88] ;  /* 0x001a8800010f7983 */ /* 0x000f260000300800 */
[----:B------:R-:W-:Y:S01]  /*5c170*/  STL.64 [R1+0x1a68], R18 ;  /* 0x001a681201007387 */ /* 0x000fe20000100a00 */
[C---:B----4-:R-:W-:Y:S01]  /*5c180*/  HMMA.16816.F32.BF16 R8, R24.reuse, R14, R8 ;  /* 0x0000000e1808723c */ /* 0x050fe20000041808 */
[----:B--2---:R0:W-:Y:S04]  /*5c190*/  STL.64 [R1+0x1a60], R16 ;  /* 0x001a601001007387 */ /* 0x0041e80000100a00 */
[----:B0-----:R-:W2:Y:S01]  /*5c1a0*/  LDL.LU R16, [R1+0x1b0] ;  /* 0x0001b00001107983 */ /* 0x001ea20000300800 */
[----:B------:R-:W2:Y:S02]  /*5c1b0*/  LDL.LU R17, [R1+0x1b4] ;  /* 0x0001b40001117983 */ /* 0x000ea40000300800 */
[----:B------:R-:W2:Y:S02]  /*5c1c0*/  LDL.LU R18, [R1+0x1b8] ;  /* 0x0001b80001127983 */ /* 0x000ea40000300800 */
[----:B------:R-:W2:Y:S11]  /*5c1d0*/  LDL.LU R19, [R1+0x1bc] ;  /* 0x0001bc0001137983 */ /* 0x000eb60000300800 */
[----:B------:R-:W-:Y:S02]  /*5c1e0*/  @!UPT UIADD3 URZ, URZ, URZ, URZ ;  /* 0x0000003f3f3ff290 */ /* 0x000fe4000fffe03f */
[----:B------:R-:W-:Y:S01]  /*5c1f0*/  STL.64 [R1+0x3c0], R8 ;  /* 0x0003c00801007387 */ /* 0x000fe20000100a00 */
[----:B------:R0:W-:Y:S03]  /*5c200*/  STL.64 [R1+0x3c8], R10 ;  /* 0x0003c80a01007387 */ /* 0x0001e60000100a00 */
[----:B0-----:R-:W3:Y:S02]  /*5c210*/  LDL.LU.64 R10, [R1+0x1a80] ;  /* 0x001a8000010a7983 */ /* 0x001ee40000300a00 */
[----:B---3--:R-:W-:Y:S02]  /*5c220*/  HMMA.16816.F32.BF16 R24, R24, R10, R20 ;  /* 0x0000000a1818723c */ /* 0x008fe40000041814 */
[----:B------:R-:W2:Y:S01]  /*5c230*/  LDL.LU.64 R22, [R1+0x1a78] ;  /* 0x001a780001167983 */ /* 0x000ea20000300a00 */
[----:B------:R-:W2:Y:S11]  /*5c240*/  LDL.LU.64 R20, [R1+0x1a70] ;  /* 0x001a700001147983 */ /* 0x000eb60000300a00 */
[----:B------:R-:W-:Y:S09]  /*5c250*/  @!UPT UIADD3 URZ, URZ, URZ, URZ ;  /* 0x0000003f3f3ff290 */ /* 0x000ff2000fffe03f */
[----:B------:R0:W-:Y:S01]  /*5c260*/  STL.64 [R1+0x3a0], R24 ;  /* 0x0003a01801007387 */ /* 0x0001e20000100a00 */
[----:B------:R1:W-:Y:S03]  /*5c270*/  STL.64 [R1+0x3a8], R26 ;  /* 0x0003a81a01007387 */ /* 0x0003e60000100a00 */
[----:B0-----:R-:W3:Y:S01]  /*5c280*/  LDL.LU R24, [R1+0xd0] ;  /* 0x0000d00001187983 */ /* 0x001ee20000300800 */
[----:B------:R-:W3:Y:S02]  /*5c290*/  LDL.LU R25, [R1+0xd4] ;  /* 0x0000d40001197983 */ /* 0x000ee40000300800 */
[----:B-1----:R-:W3:Y:S01]  /*5c2a0*/  LDL.LU R26, [R1+0xd8] ;  /* 0x0000d800011a7983 */ /* 0x002ee20000300800 */
[----:B--2---:R-:W-:Y:S01]  /*5c2b0*/  HMMA.16816.F32.BF16 R4, R20, R6, R16 ;  /* 0x000000061404723c */ /* 0x004fe20000041810 */
[----:B------:R-:W2:Y:S01]  /*5c2c0*/  LDL.LU.64 R18, [R1+0x1a68] ;  /* 0x001a680001127983 */ /* 0x000ea20000300a00 */
[----:B------:R-:W2:Y:S11]  /*5c2d0*/  LDL.LU.64 R16, [R1+0x1a60] ;  /* 0x001a600001107983 */ /* 0x000eb60000300a00 */
[----:B------:R-:W-:Y:S10]  /*5c2e0*/  @!UPT UIADD3 URZ, URZ, URZ, URZ ;  /* 0x0000003f3f3ff290 */ /* 0x000ff4000fffe03f */
[----:B------:R-:W-:Y:S01]  /*5c2f0*/  STL.64 [R1+0x450], R4 ;  /* 0x0004500401007387 */ /* 0x000fe20000100a00 */
[----:B------:R0:W-:Y:S03]  /*5c300*/  STL.64 [R1+0x458], R6 ;  /* 0x0004580601007387 */ /* 0x0001e60000100a00 */
[----:B0-----:R-:W2:Y:S01]  /*5c310*/  LDL.LU.64 R6, [R1+0x1a58] ;  /* 0x001a580001067983 */ /* 0x001ea20000300a00 */
[----:B------:R-:W-:-:S05]  /*5c320*/  IMAD.MOV.U32 R8, RZ, RZ, R4 ;  /* 0x000000ffff087224 */ /* 0x000fca00078e0004 */
[----:B------:R-:W-:Y:S01]  /*5c330*/  STL [R1+0x190c], R8 ;  /* 0x00190c0801007387 */ /* 0x000fe20000100800 */
[C---:B--2---:R-:W-:Y:S03]  /*5c340*/  HMMA.16816.F32.BF16 R4, R20.reuse, R6, R16 ;  /* 0x000000061404723c */ /* 0x044fe60000041810 */
[----:B------:R-:W2:Y:S01]  /*5c350*/  LDL.LU.64 R18, [R1+0x1a50] ;  /* 0x001a500001127983 */ /* 0x000ea20000300a00 */
[----:B------:R-:W2:Y:S11]  /*5c360*/  LDL.LU.64 R16, [R1+0x1a48] ;  /* 0x001a480001107983 */ /* 0x000eb60000300a00 */
[----:B------:R-:W-:Y:S08]  /*5c370*/  @!UPT UIADD3 URZ, URZ, URZ, URZ ;  /* 0x0000003f3f3ff290 */ /* 0x000ff0000fffe03f */
[----:B------:R-:W-:Y:S01]  /*5c380*/  STL.64 [R1+0x440], R4 ;  /* 0x0004400401007387 */ /* 0x000fe20000100a00 */
[----:B------:R0:W-:Y:S03]  /*5c390*/  STL.64 [R1+0x448], R6 ;  /* 0x0004480601007387 */ /* 0x0001e60000100a00 */
[----:B0-----:R-:W2:Y:S02]  /*5c3a0*/  LDL.LU.64 R6, [R1+0x1a40] ;  /* 0x001a400001067983 */ /* 0x001ea40000300a00 */
[----:B--2---:R-:W-:Y:S02]  /*5c3b0*/  HMMA.16816.F32.BF16 R4, R20, R6, R16 ;  /* 0x000000061404723c */ /* 0x004fe40000041810 */
[----:B------:R-:W2:Y:S01]  /*5c3c0*/  LDL.LU.64 R18, [R1+0x1a38] ;  /* 0x001a380001127983 */ /* 0x000ea20000300a00 */
[----:B------:R-:W2:Y:S11]  /*5c3d0*/  LDL.LU.64 R16, [R1+0x1a30] ;  /* 0x001a300001107983 */ /* 0x000eb60000300a00 */
[----:B------:R-:W-:Y:S09]  /*5c3e0*/  @!UPT UIADD3 URZ, URZ, URZ, URZ ;  /* 0x0000003f3f3ff290 */ /* 0x000ff2000fffe03f */
        /* <DEDUP_REMOVED lines=70> */
[----:B------:R-:W4:Y:S11]  /*5c850*/  LDL.LU R16, [R1+0x1940] ;  /* 0x0019400001107983 */ /* 0x000f360000300800 */
[----:B------:R-:W-:Y:S09]  /*5c860*/  @!UPT UIADD3 URZ, URZ, URZ, URZ ;  /* 0x0000003f3f3ff290 */ /* 0x000ff2000fffe03f */
[----:B------:R-:W-:Y:S01]  /*5c870*/  STL.64 [R1+0x2d0], R4 ;  /* 0x0002d00401007387 */ /* 0x000fe20000100a00 */
[----:B------:R0:W-:Y:S03]  /*5c880*/  STL.64 [R1+0x2d8], R6 ;  /* 0x0002d80601007387 */ /* 0x0001e60000100a00 */
[----:B0-----:R-:W2:Y:S01]  /*5c890*/  LDL.LU.64 R6, [R1+0x1938] ;  /* 0x0019380001067983 */ /* 0x001ea20000300a00 */
[----:B------:R-:W2:Y:S02]  /*5c8a0*/  LDL.LU.64 R4, [R1+0x1930] ;  /* 0x0019300001047983 */ /* 0x000ea40000300a00 */
[----:B------:R-:W3:Y:S01]  /*5c8b0*/  LDL.LU R0, [R1+0x780] ;  /* 0x0007800001007983 */ /* 0x000ee20000300800 */
[----:B--2---:R-:W-:Y:S11]  /*5c8c0*/  HMMA.16816.F32.BF16 R4, R20, R18, R4 ;  /* 0x000000121404723c */ /* 0x004ff60000041804 */
[----:B------:R-:W-:Y:S11]  /*5c8d0*/  @!UPT UIADD3 URZ, URZ, URZ, URZ ;  /* 0x0000003f3f3ff290 */ /* 0x000ff6000fffe03f */
[----:B------:R-:W-:Y:S01]  /*5c8e0*/  @!UPT UIADD3 URZ, URZ, URZ, URZ ;  /* 0x0000003f3f3ff290 */ /* 0x000fe2000fffe03f */
[----:B------:R-:W-:Y:S01]  /*5c8f0*/  STL.64 [R1+0x2a0], R4 ;  /* 0x0002a00401007387 */ /* 0x000fe20000100a00 */
[----:B------:R0:W-:Y:S03]  /*5c900*/  STL.64 [R1+0x2a8], R6 ;  /* 0x0002a80601007387 */ /* 0x0001e60000100a00 */
[----:B0-----:R-:W2:Y:S01]  /*5c910*/  LDL.LU.64 R6, [R1+0x1928] ;  /* 0x0019280001067983 */ /* 0x001ea20000300a00 */
[----:B------:R-:W2:Y:S02]  /*5c920*/  LDL.LU.64 R4, [R1+0x1920] ;  /* 0x0019200001047983 */ /* 0x000ea40000300a00 */
[----:B------:R-:W-:-:S07]  /*5c930*/  IMAD.MOV.U32 R27, RZ, RZ, R28 ;  /* 0x000000ffff1b7224 */ /* 0x000fce00078e001c */
[----:B---3--:R-:W-:Y:S01]  /*5c940*/  HMMA.16816.F32.BF16 R12, R20, R14, R24 ;  /* 0x0000000e140c723c */ /* 0x008fe20000041818 */
[----:B------:R-:W-:-:S05]  /*5c950*/  IMAD.MOV.U32 R28, RZ, RZ, 0x7f ;  /* 0x0000007fff1c7424 */ /* 0x000fca00078e00ff */
[----:B------:R-:W-:-:S04]  /*5c960*/  IADD3 R28, R28, c[0x0][0x180], RZ ;  /* 0x000060001c1c7a10 */ /* 0x000fc80007ffe0ff */
[----:B------:R-:W-:Y:S11]  /*5c970*/  SHF.R.S32.HI R2, RZ, 0x1f, R28 ;  /* 0x0000001fff027819 */ /* 0x000ff6000001141c */
[----:B------:R-:W-:Y:S02]  /*5c980*/  @!UPT UIADD3 URZ, URZ, URZ, URZ ;  /* 0x0000003f3f3ff290 */ /* 0x000fe4000fffe03f */
[----:B------:R-:W-:Y:S01]  /*5c990*/  STL.64 [R1+0x2b0], R12 ;  /* 0x0002b00c01007387 */ /* 0x000fe20000100a00 */
[----:B------:R0:W-:Y:S02]  /*5c9a0*/  STL.64 [R1+0x2b8], R14 ;  /* 0x0002b80e01007387 */ /* 0x0001e40000100a00 */
[----:B0-----:R-:W-:-:S05]  /*5c9b0*/  IMAD.MOV.U32 R14, RZ, RZ, R15 ;  /* 0x000000ffff0e7224 */ /* 0x001fca00078e000f */
[----:B------:R-:W-:Y:S01]  /*5c9c0*/  STL [R1+0x1914], R14 ;  /* 0x0019140e01007387 */ /* 0x000fe20000100800 */
[----:B------:R-:W-:Y:S01]  /*5c9d0*/  LEA.HI R2, R2, R28, RZ, 0x7 ;  /* 0x0000001c02027211 */ /* 0x000fe200078f38ff */
[----:B--2---:R-:W-:Y:S11]  /*5c9e0*/  HMMA.16816.F32.BF16 R4, R20, R10, R4 ;  /* 0x0000000a1404723c */ /* 0x004ff60000041804 */
[----:B------:R-:W-:Y:S11]  /*5c9f0*/  @!UPT UIADD3 URZ, URZ, URZ, URZ ;  /* 0x0000003f3f3ff290 */ /* 0x000ff6000fffe03f */
[----:B------:R-:W-:Y:S01]  /*5ca00*/  @!UPT UIADD3 URZ, URZ, URZ, URZ ;  /* 0x0000003f3f3ff290 */ /* 0x000fe2000fffe03f */
[----:B------:R0:W-:Y:S01]  /*5ca10*/  STL.64 [R1+0x2c0], R4 ;  /* 0x0002c00401007387 */ /* 0x0001e20000100a00 */
[----:B------:R-:W-:Y:S02]  /*5ca20*/  STL.64 [R1+0x2c8], R6 ;  /* 0x0002c80601007387 */ /* 0x000fe40000100a00 */
[----:B0-----:R-:W-:-:S05]  /*5ca30*/  IMAD.MOV.U32 R4, RZ, RZ, R7 ;  /* 0x000000ffff047224 */ /* 0x001fca00078e0007 */
[----:B------:R0:W-:Y:S01]  /*5ca40*/  STL [R1+0x1918], R4 ;  /* 0x0019180401007387 */ /* 0x0001e20000100800 */
[----:B------:R-:W2:Y:S01]  /*5ca50*/  LDL.LU R28, [R1+0x80c] ;  /* 0x00080c00011c7983 */ /* 0x000ea20000300800 */
[----:B----4-:R-:W-:Y:S02]  /*5ca60*/  IADD3 R16, P2, R16, UR12, RZ ;  /* 0x0000000c10107c10 */ /* 0x010fe4000ff5e0ff */
[----:B0-----:R-:W3:Y:S01]  /*5ca70*/  LDL.LU R4, [R1+0x808] ;  /* 0x0008080001047983 */ /* 0x001ee20000300800 */
[----:B------:R-:W4:Y:S02]  /*5ca80*/  LDL.LU R20, [R1+0x804] ;  /* 0x0008040001147983 */ /* 0x000f240000300800 */
[----:B------:R-:W3:Y:S02]  /*5ca90*/  LDL.LU R21, [R1+0x800] ;  /* 0x0008000001157983 */ /* 0x000ee40000300800 */
[----:B------:R0:W-:Y:S01]  /*5caa0*/  STL [R1+0x814], R16 ;  /* 0x0008141001007387 */ /* 0x0001e20000100800 */
        /* <DEDUP_REMOVED lines=15> */
[----:B0-----:R-:W4:Y:S01]  /*5cba0*/  LDL.LU R16, [R1+0x7c0] ;  /* 0x0007c00001107983 */ /* 0x001f220000300800 */
[----:B------:R-:W-:Y:S01]  /*5cbb0*/  IADD3 R0, P3, R0, UR12, RZ ;  /* 0x0000000c00007c10 */ /* 0x000fe2000ff7e0ff */
[----:B------:R-:W-:Y:S01]  /*5cbc0*/  UIADD3 UR4, UR4, 0x1, URZ ;  /* 0x0000000104047890 */ /* 0x000fe2000fffe03f */
[----:B------:R-:W4:Y:S01]  /*5cbd0*/  LDL.LU R26, [R1+0x7e4] ;  /* 0x0007e400011a7983 */ /* 0x000f220000300800 */
[----:B------:R-:W-:Y:S01]  /*5cbe0*/  SHF.R.S32.HI R2, RZ, 0x7, R2 ;  /* 0x00000007ff027819 */ /* 0x000fe20000011402 */
[----:B------:R-:W4:Y:S02]  /*5cbf0*/  LDL.LU R27, [R1+0x7b8] ;  /* 0x0007b800011b7983 */ /* 0x000f240000300800 */
[----:B------:R-:W4:Y:S01]  /*5cc00*/  LDL.LU R29, [R1+0x7dc] ;  /* 0x0007dc00011d7983 */ /* 0x000f220000300800 */
[----:B------:R0:W-:Y:S01]  /*5cc10*/  STL [R1+0x780], R0 ;  /* 0x0007800001007387 */ /* 0x0001e20000100800 */
[----:B------:R-:W4:Y:S02]  /*5cc20*/  LDL.LU R13, [R1+0x7b0] ;  /* 0x0007b000010d7983 */ /* 0x000f240000300800 */
[----:B------:R-:W4:Y:S01]  /*5cc30*/  LDL.LU R17, [R1+0x7d4] ;  /* 0x0007d40001117983 */ /* 0x000f220000300800 */
[----:B------:R-:W-:Y:S01]  /*5cc40*/  ISETP.NE.U32.AND P0, PT, R2, UR4, PT ;  /* 0x0000000402007c0c */ /* 0x000fe2000bf05070 */
[----:B------:R-:W4:Y:S01]  /*5cc50*/  LDL.LU R3, [R1+0x7a8] ;  /* 0x0007a80001037983 */ /* 0x000f220000300800 */
[----:B------:R-:W4:Y:S02]  /*5cc60*/  LDL.LU R2, [R1+0x7cc] ;  /* 0x0007cc0001027983 */ /* 0x000f240000300800 */
[----:B------:R-:W4:Y:S01]  /*5cc70*/  LDL.LU R12, [R1+0x7a0] ;  /* 0x0007a000010c7983 */ /* 0x000f220000300800 */
[----:B0-----:R-:W4:Y:S01]  /*5cc80*/  LDL.LU R0, [R1+0x7c4] ;  /* 0x0007c40001007983 */ /* 0x001f220000300800 */
[----:B--2---:R-:W-:-:S05]  /*5cc90*/  IADD3 R28, P4, R28, UR12, RZ ;  /* 0x0000000c1c1c7c10 */ /* 0x004fca000ff9e0ff */
[----:B------:R0:W-:Y:S04]  /*5cca0*/  STL [R1+0x80c], R28 ;  /* 0x00080c1c01007387 */ /* 0x0001e80000100800 */
[----:B0-----:R-:W2:Y:S01]  /*5ccb0*/  LDL.LU R28, [R1+0x798] ;  /* 0x00079800011c7983 */ /* 0x001ea20000300800 */
[----:B---3--:R-:W-:Y:S02]  /*5ccc0*/  IADD3 R4, P5, R4, UR12, RZ ;  /* 0x0000000c04047c10 */ /* 0x008fe4000ffbe0ff */
[----:B----4-:R-:W-:Y:S02]  /*5ccd0*/  IADD3 R20, P6, R20, UR12, RZ ;  /* 0x0000000c14147c10 */ /* 0x010fe4000ffde0ff */
[----:B------:R-:W-:Y:S02]  /*5cce0*/  IADD3 R21, P1, R21, UR12, RZ ;  /* 0x0000000c15157c10 */ /* 0x000fe4000ff3e0ff */
[----:B------:R-:W-:Y:S01]  /*5ccf0*/  IADD3.X R22, R22, UR6, RZ, P2, !PT ;  /* 0x0000000616167c10 */ /* 0x000fe200097fe4ff */
[----:B------:R-:W-:Y:S01]  /*5cd00*/  IADD3 R23, P2, R23, UR12, RZ ;  /* 0x0000000c17177c10 */ /* 0x000fe2000ff5e0ff */
[----:B------:R-:W-:Y:S01]  /*5cd10*/  STL [R1+0x808], R4 ;  /* 0x0008080401007387 */ /* 0x000fe20000100800 */
[----:B------:R-:W-:Y:S01]  /*5cd20*/  IADD3.X R10, R10, UR6, RZ, P3, !PT ;  /* 0x000000060a0a7c10 */ /* 0x000fe20009ffe4ff */
[----:B------:R-:W-:Y:S01]  /*5cd30*/  STL [R1+0x804], R20 ;  /* 0x0008041401007387 */ /* 0x000fe20000100800 */
        /* <DEDUP_REMOVED lines=18> */
[----:B------:R-:W-:-:S02]  /*5ce60*/  IADD3.X R8, R8, UR6, RZ, P2, !PT ;  /* 0x0000000608087c10 */ /* 0x000fc400097fe4ff */
[----:B------:R-:W-:Y:S01]  /*5ce70*/  IADD3.X R25, R25, UR6, RZ, P3, !PT ;  /* 0x0000000619197c10 */ /* 0x000fe20009ffe4ff */
[----:B------:R-:W-:Y:S01]  /*5ce80*/  STL [R1+0x770], R15 ;  /* 0x0007700f01007387 */ /* 0x000fe20000100800 */
[----:B------:R-:W-:Y:S01]  /*5ce90*/  IADD3 R16, P3, R16, UR12, RZ ;  /* 0x0000000c10107c10 */ /* 0x000fe2000ff7e0ff */
[----:B------:R-:W-:Y:S01]  /*5cea0*/  STL [R1+0x7d8], R18 ;  /* 0x0007d81201007387 */ /* 0x000fe20000100800 */
[----:B------:R-:W-:Y:S01]  /*5ceb0*/  IADD3 R24, P2, R24, UR12, RZ ;  /* 0x0000000c18187c10 */ /* 0x000fe2000ff5e0ff */
[----:B------:R-:W-:Y:S02]  /*5cec0*/  STL [R1+0x7fc], R19 ;  /* 0x0007fc1301007387 */ /* 0x000fe40000100800 */
[----:B------:R-:W-:Y:S01]  /*5ced0*/  STL [R1+0x7d0], R9 ;  /* 0x0007d00901007387 */ /* 0x000fe20000100800 */
[----:B------:R-:W-:Y:S01]  /*5cee0*/  STL [R1+0x7f4], R8 ;  /* 0x0007f40801007387 */ /* 0x000fe20000100800 */
[----:B------:R0:W-:Y:S02]  /*5cef0*/  STL [R1+0x7c0], R16 ;  /* 0x0007c01001007387 */ /* 0x0001e40000100800 */
[----:B------:R-:W-:Y:S01]  /*5cf00*/  STL [R1+0x7c8], R24 ;  /* 0x0007c81801007387 */ /* 0x000fe20000100800 */
[----:B------:R-:W-:Y:S01]  /*5cf10*/  IADD3.X R26, R26, UR6, RZ, P4, !PT ;  /* 0x000000061a1a7c10 */ /* 0x000fe2000a7fe4ff */
[----:B------:R-:W-:Y:S01]  /*5cf20*/  IADD3 R27, P4, R27, UR12, RZ ;  /* 0x0000000c1b1b7c10 */ /* 0x000fe2000ff9e0ff */
[----:B------:R-:W-:Y:S01]  /*5cf30*/  IADD3.X R29, R29, UR6, RZ, P5, !PT ;  /* 0x000000061d1d7c10 */ /* 0x000fe2000affe4ff */
[----:B------:R-:W-:Y:S01]  /*5cf40*/  IADD3 R13, P5, R13, UR12, RZ ;  /* 0x0000000c0d0d7c10 */ /* 0x000fe2000ffbe0ff */
[----:B------:R-:W-:Y:S01]  /*5cf50*/  IADD3.X R17, R17, UR6, RZ, P6, !PT ;  /* 0x0000000611117c10 */ /* 0x000fe2000b7fe4ff */
[----:B0-----:R-:W3:Y:S01]  /*5cf60*/  LDL.LU R16, [R1+0x7bc] ;  /* 0x0007bc0001107983 */ /* 0x001ee20000300800 */
[----:B------:R-:W-:Y:S02]  /*5cf70*/  STL [R1+0x7ec], R25 ;  /* 0x0007ec1901007387 */ /* 0x000fe40000100800 */
[----:B------:R-:W-:Y:S01]  /*5cf80*/  STL [R1+0x7e4], R26 ;  /* 0x0007e41a01007387 */ /* 0x000fe20000100800 */
[----:B------:R-:W-:Y:S01]  /*5cf90*/  IADD3 R3, P6, R3, UR12, RZ ;  /* 0x0000000c03037c10 */ /* 0x000fe2000ffde0ff */
[----:B------:R-:W-:Y:S01]  /*5cfa0*/  STL [R1+0x7b8], R27 ;  /* 0x0007b81b01007387 */ /* 0x000fe20000100800 */
[----:B------:R-:W-:Y:S01]  /*5cfb0*/  IADD3.X R0, R0, UR6, RZ, P2, !PT ;  /* 0x0000000600007c10 */ /* 0x000fe200097fe4ff */
[----:B------:R-:W-:Y:S01]  /*5cfc0*/  STL [R1+0x7dc], R29 ;  /* 0x0007dc1d01007387 */ /* 0x000fe20000100800 */
[----:B------:R-:W-:Y:S01]  /*5cfd0*/  IADD3.X R2, R2, UR6, RZ, P1, !PT ;  /* 0x0000000602027c10 */ /* 0x000fe20008ffe4ff */
[----:B------:R-:W-:Y:S01]  /*5cfe0*/  STL [R1+0x7b0], R13 ;  /* 0x0007b00d01007387 */ /* 0x000fe20000100800 */
[----:B------:R-:W-:Y:S01]  /*5cff0*/  IADD3 R12, P1, R12, UR12, RZ ;  /* 0x0000000c0c0c7c10 */ /* 0x000fe2000ff3e0ff */
[----:B------:R-:W-:Y:S02]  /*5d000*/  STL [R1+0x7d4], R17 ;  /* 0x0007d41101007387 */ /* 0x000fe40000100800 */
[----:B------:R-:W-:Y:S01]  /*5d010*/  STL [R1+0x7a8], R3 ;  /* 0x0007a80301007387 */ /* 0x000fe20000100800 */
[----:B------:R0:W-:Y:S01]  /*5d020*/  STL [R1+0x7c4], R0 ;  /* 0x0007c40001007387 */ /* 0x0001e20000100800 */
[----:B------:R-:W-:Y:S03]  /*5d030*/  STL [R1+0x7cc], R2 ;  /* 0x0007cc0201007387 */ /* 0x000fe60000100800 */
[----:B0-----:R-:W4:Y:S01]  /*5d040*/  LDL.LU R0, [R1+0x790] ;  /* 0x0007900001007983 */ /* 0x001f220000300800 */
[----:B------:R-:W-:Y:S02]  /*5d050*/  STL [R1+0x7a0], R12 ;  /* 0x0007a00c01007387 */ /* 0x000fe40000100800 */
[----:B------:R-:W4:Y:S02]  /*5d060*/  LDL.LU R4, [R1+0x7b4] ;  /* 0x0007b40001047983 */ /* 0x000f240000300800 */
[----:B------:R-:W4:Y:S01]  /*5d070*/  LDL.LU R20, [R1+0x788] ;  /* 0x0007880001147983 */ /* 0x000f220000300800 */
[----:B------:R-:W4:Y:S01]  /*5d080*/  LDL.LU R21, [R1+0x7ac] ;  /* 0x0007ac0001157983 */ /* 0x000f220000300800 */
[----:B--2---:R-:W-:-:S05]  /*5d090*/  IADD3 R28, P2, R28, UR12, RZ ;  /* 0x0000000c1c1c7c10 */ /* 0x004fca000ff5e0ff */
[----:B------:R0:W-:Y:S01]  /*5d0a0*/  STL [R1+0x798], R28 ;  /* 0x0007981c01007387 */ /* 0x0001e20000100800 */
        /* <DEDUP_REMOVED lines=15> */
[----:B0-----:R-:W2:Y:S01]  /*5d1a0*/  LDL.LU R28, [R1+0x758] ;  /* 0x00075800011c7983 */ /* 0x001ea20000300800 */
[----:B------:R-:W2:Y:S02]  /*5d1b0*/  LDL.LU R26, [R1+0x72c] ;  /* 0x00072c00011a7983 */ /* 0x000ea40000300800 */
[----:B------:R-:W2:Y:S02]  /*5d1c0*/  LDL.LU R27, [R1+0x750] ;  /* 0x00075000011b7983 */ /* 0x000ea40000300800 */
[----:B------:R-:W2:Y:S01]  /*5d1d0*/  LDL.LU R29, [R1+0x724] ;  /* 0x00072400011d7983 */ /* 0x000ea20000300800 */
[----:B---3--:R-:W-:-:S05]  /*5d1e0*/  IADD3.X R16, R16, UR6, RZ, P3, !PT ;  /* 0x0000000610107c10 */ /* 0x008fca0009ffe4ff */
[----:B------:R0:W-:Y:S01]  /*5d1f0*/  STL [R1+0x7bc], R16 ;  /* 0x0007bc1001007387 */ /* 0x0001e20000100800 */
[----:B------:R-:W3:Y:S02]  /*5d200*/  LDL.LU R13, [R1+0x748] ;  /* 0x00074800010d7983 */ /* 0x000ee40000300800 */
[----:B------:R-:W3:Y:S02]  /*5d210*/  LDL.LU R17, [R1+0x71c] ;  /* 0x00071c0001117983 */ /* 0x000ee40000300800 */
[----:B------:R-:W3:Y:S01]  /*5d220*/  LDL.LU R3, [R1+0x740] ;  /* 0x0007400001037983 */ /* 0x000ee20000300800 */
[----:B------:R-:W3:Y:S01]  /*5d230*/  LDL.LU R2, [R1+0x1810] ;  /* 0x0018100001027983 */ /* 0x000ee20000300800 */
[----:B------:R-:W3:Y:S03]  /*5d240*/  LDL.LU R12, [R1+0x738] ;  /* 0x00073800010c7983 */ /* 0x000ee60000300800 */
[----:B0-----:R-:W3:Y:S01]  /*5d250*/  LDL.LU R16, [R1+0x830] ;  /* 0x0008300001107983 */ /* 0x001ee20000300800 */
[----:B----4-:R-:W-:-:S02]  /*5d260*/  IADD3 R0, P3, R0, UR12, RZ ;  /* 0x0000000c00007c10 */ /* 0x010fc4000ff7e0ff */
[----:B------:R-:W-:Y:S01]  /*5d270*/  IADD3.X R4, R4, UR6, RZ, P4, !PT ;  /* 0x0000000604047c10 */ /* 0x000fe2000a7fe4ff */
[----:B------:R-:W-:Y:S02]  /*5d280*/  IADD3 R20, P4, R20, UR12, RZ ;  /* 0x0000000c14147c10 */ /* 0x000fe4000ff9e0ff */
[----:B------:R0:W-:Y:S01]  /*5d290*/  STL [R1+0x790], R0 ;  /* 0x0007900001007387 */ /* 0x0001e20000100800 */
[----:B------:R-:W-:-:S03]  /*5d2a0*/  IADD3.X R21, R21, UR6, RZ, P5, !PT ;  /* 0x0000000615157c10 */ /* 0x000fc6000affe4ff */
[----:B0-----:R-:W4:Y:S01]  /*5d2b0*/  LDL.LU R0, [R1+0x730] ;  /* 0x0007300001007983 */ /* 0x001f220000300800 */
[----:B------:R-:W-:Y:S02]  /*5d2c0*/  STL [R1+0x7b4], R4 ;  /* 0x0007b40401007387 */ /* 0x000fe40000100800 */
[----:B------:R-:W-:Y:S02]  /*5d2d0*/  STL [R1+0x788], R20 ;  /* 0x0007881401007387 */ /* 0x000fe40000100800 */
[----:B------:R-:W-:Y:S01]  /*5d2e0*/  STL [R1+0x7ac], R21 ;  /* 0x0007ac1501007387 */ /* 0x000fe20000100800 */
[----:B--2---:R-:W-:Y:S02]  /*5d2f0*/  IADD3 R22, P5, R22, UR12, RZ ;  /* 0x0000000c16167c10 */ /* 0x004fe4000ffbe0ff */
[----:B------:R-:W-:Y:S01]  /*5d300*/  IADD3.X R23, R23, UR6, RZ, P6, !PT ;  /* 0x0000000617177c10 */ /* 0x000fe2000b7fe4ff */
[----:B------:R-:W-:Y:S01]  /*5d310*/  IADD3 R10, P6, R10, UR12, RZ ;  /* 0x0000000c0a0a7c10 */ /* 0x000fe2000ffde0ff */
        /* <DEDUP_REMOVED lines=21> */
[----:B------:R-:W-:Y:S01]  /*5d470*/  IADD3.X R24, R24, UR6, RZ, P6, !PT ;  /* 0x0000000618187c10 */ /* 0x000fe2000b7fe4ff */
[----:B------:R-:W-:Y:S01]  /*5d480*/  STL [R1+0x744], R19 ;  /* 0x0007441301007387 */ /* 0x000fe20000100800 */
[----:B------:R-:W-:Y:S02]  /*5d490*/  STL [R1+0x768], R9 ;  /* 0x0007680901007387 */ /* 0x000fe40000100800 */
[----:B------:R-:W-:Y:S02]  /*5d4a0*/  STL [R1+0x73c], R8 ;  /* 0x00073c0801007387 */ /* 0x000fe40000100800 */
[----:B------:R0:W-:Y:S01]  /*5d4b0*/  STL [R1+0x758], R28 ;  /* 0x0007581c01007387 */ /* 0x0001e20000100800 */
[----:B------:R-:W-:Y:S04]  /*5d4c0*/  STL [R1+0x760], R24 ;  /* 0x0007601801007387 */ /* 0x000fe80000100800 */
[----:B0-----:R-:W2:Y:S01]  /*5d4d0*/  LDL.LU R28, [R1+0x1808] ;  /* 0x00180800011c7983 */ /* 0x001ea20000300800 */
[----:B------:R-:W-:-:S02]  /*5d4e0*/  IADD3 R25, P6, R25, UR12, RZ ;  /* 0x0000000c19197c10 */ /* 0x000fc4000ffde0ff */
[----:B------:R-:W-:Y:S02]  /*5d4f0*/  IADD3 R26, P1, R26, UR12, RZ ;  /* 0x0000000c1a1a7c10 */ /* 0x000fe4000ff3e0ff */
[----:B------:R-:W-:Y:S01]  /*5d500*/  IADD3.X R27, R27, UR6, RZ, P2, !PT ;  /* 0x000000061b1b7c10 */ /* 0x000fe200097fe4ff */
[----:B------:R-:W-:Y:S01]  /*5d510*/  IADD3 R29, P2, R29, UR12, RZ ;  /* 0x0000000c1d1d7c10 */ /* 0x000fe2000ff5e0ff */
[----:B------:R-:W-:Y:S01]  /*5d520*/  STL [R1+0x734], R25 ;  /* 0x0007341901007387 */ /* 0x000fe20000100800 */
[----:B---3--:R-:W-:Y:S01]  /*5d530*/  IADD3.X R13, R13, UR6, RZ, P3, !PT ;  /* 0x000000060d0d7c10 */ /* 0x008fe20009ffe4ff */
[----:B------:R-:W-:Y:S02]  /*5d540*/  IADD3 R17, P3, R17, UR12, RZ ;  /* 0x0000000c11117c10 */ /* 0x000fe4000ff7e0ff */
[----:B------:R-:W-:Y:S01]  /*5d550*/  STL [R1+0x72c], R26 ;  /* 0x00072c1a01007387 */ /* 0x000fe20000100800 */
[----:B------:R-:W-:Y:S02]  /*5d560*/  IADD3.X R3, R3, UR6, RZ, P4, !PT ;  /* 0x0000000603037c10 */ /* 0x000fe4000a7fe4ff */
[----:B------:R-:W-:Y:S01]  /*5d570*/  IADD3.X R12, R12, UR6, RZ, P5, !PT ;  /* 0x000000060c0c7c10 */ /* 0x000fe2000affe4ff */
[----:B------:R-:W-:Y:S01]  /*5d580*/  STL [R1+0x750], R27 ;  /* 0x0007501b01007387 */ /* 0x000fe20000100800 */
[----:B------:R-:W-:Y:S01]  /*5d590*/  STL [R1+0x724], R29 ;  /* 0x0007241d01007387 */ /* 0x000fe20000100800 */
[----:B------:R-:W-:-:S02]  /*5d5a0*/  IADD3 R2, P4, R2, UR9, RZ ;  /* 0x0000000902027c10 */ /* 0x000fc4000ff9e0ff */
[----:B------:R-:W-:Y:S01]  /*5d5b0*/  IADD3 R16, P5, R16, UR9, RZ ;  /* 0x0000000910107c10 */ /* 0x000fe2000ffbe0ff */
[----:B------:R-:W-:Y:S01]  /*5d5c0*/  STL [R1+0x748], R13 ;  /* 0x0007480d01007387 */ /* 0x000fe20000100800 */
[----:B------:R-:W-:Y:S02]  /*5d5d0*/  STL [R1+0x71c], R17 ;  /* 0x00071c1101007387 */ /* 0x000fe40000100800 */
[----:B------:R-:W-:Y:S01]  /*5d5e0*/  STL [R1+0x740], R3 ;  /* 0x0007400301007387 */ /* 0x000fe20000100800 */
[----:B------:R0:W-:Y:S01]  /*5d5f0*/  STL [R1+0x830], R16 ;  /* 0x0008301001007387 */ /* 0x0001e20000100800 */
[----:B------:R-:W-:Y:S03]  /*5d600*/  STL [R1+0x1810], R2 ;  /* 0x0018100201007387 */ /* 0x000fe60000100800 */
[----:B0-----:R-:W3:Y:S01]  /*5d610*/  LDL.LU R16, [R1+0x728] ;  /* 0x0007280001107983 */ /* 0x001ee20000300800 */
[----:B------:R-:W-:Y:S02]  /*5d620*/  STL [R1+0x738], R12 ;  /* 0x0007380c01007387 */ /* 0x000fe40000100800 */
[----:B------:R-:W3:Y:S02]  /*5d630*/  LDL.LU R4, [R1+0x1804] ;  /* 0x0018040001047983 */ /* 0x000ee40000300800 */
[----:B------:R-:W3:Y:S01]  /*5d640*/  LDL.LU R20, [R1+0x720] ;  /* 0x0007200001147983 */ /* 0x000ee20000300800 */
[----:B------:R-:W3:Y:S01]  /*5d650*/  LDL.LU R21, [R1+0x1800] ;  /* 0x0018000001157983 */ /* 0x000ee20000300800 */
[----:B----4-:R-:W-:-:S05]  /*5d660*/  IADD3.X R0, R0, UR6, RZ, P6, !PT ;  /* 0x0000000600007c10 */ /* 0x010fca000b7fe4ff */
[----:B------:R0:W-:Y:S01]  /*5d670*/  STL [R1+0x730], R0 ;  /* 0x0007300001007387 */ /* 0x0001e20000100800 */
        /* <DEDUP_REMOVED lines=15> */
[----:B0-----:R-:W4:Y:S01]  /*5d770*/  LDL.LU R0, [R1+0x17d0] ;  /* 0x0017d00001007983 */ /* 0x001f220000300800 */
[----:B------:R-:W4:Y:S02]  /*5d780*/  LDL.LU R26, [R1+0x818] ;  /* 0x00081800011a7983 */ /* 0x000f240000300800 */
[----:B------:R-:W4:Y:S02]  /*5d790*/  LDL.LU R27, [R1+0x17c8] ;  /* 0x0017c800011b7983 */ /* 0x000f240000300800 */
[----:B------:R-:W4:Y:S01]  /*5d7a0*/  LDL.LU R29, [R1+0x17ec] ;  /* 0x0017ec00011d7983 */ /* 0x000f220000300800 */
[----:B--2---:R-:W-:-:S05]  /*5d7b0*/  IADD3 R28, P6, R28, UR9, RZ ;  /* 0x000000091c1c7c10 */ /* 0x004fca000ffde0ff */
[----:B------:R0:W-:Y:S01]  /*5d7c0*/  STL [R1+0x1808], R28 ;  /* 0x0018081c01007387 */ /* 0x0001e20000100800 */
[----:B------:R-:W2:Y:S02]  /*5d7d0*/  LDL.LU R13, [R1+0x17c0] ;  /* 0x0017c000010d7983 */ /* 0x000ea40000300800 */
[----:B------:R-:W2:Y:S02]  /*5d7e0*/  LDL.LU R17, [R1+0x17e4] ;  /* 0x0017e40001117983 */ /* 0x000ea40000300800 */
[----:B------:R-:W2:Y:S01]  /*5d7f0*/  LDL.LU R3, [R1+0x17b8] ;  /* 0x0017b80001037983 */ /* 0x000ea20000300800 */
[----:B------:R-:W2:Y:S01]  /*5d800*/  LDL.LU R2, [R1+0x17dc] ;  /* 0x0017dc0001027983 */ /* 0x000ea20000300800 */
[----:B------:R-:W2:Y:S03]  /*5d810*/  LDL.LU R12, [R1+0x17b0] ;  /* 0x0017b000010c7983 */ /* 0x000ea60000300800 */
[----:B0-----:R-:W2:Y:S01]  /*5d820*/  LDL.LU R28, [R1+0x17d4] ;  /* 0x0017d400011c7983 */ /* 0x001ea20000300800 */
[----:B---3--:R-:W-:-:S02]  /*5d830*/  IADD3.X R16, R16, UR6, RZ, P1, !PT ;  /* 0x0000000610107c10 */ /* 0x008fc40008ffe4ff */
[----:B------:R-:W-:Y:S02]  /*5d840*/  IADD3 R4, P1, R4, UR9, RZ ;  /* 0x0000000904047c10 */ /* 0x000fe4000ff3e0ff */
[----:B------:R-:W-:Y:S01]  /*5d850*/  IADD3.X R20, R20, UR6, RZ, P2, !PT ;  /* 0x0000000614147c10 */ /* 0x000fe200097fe4ff */
[----:B------:R0:W-:Y:S01]  /*5d860*/  STL [R1+0x728], R16 ;  /* 0x0007281001007387 */ /* 0x0001e20000100800 */
[----:B------:R-:W-:Y:S02]  /*5d870*/  IADD3 R21, P2, R21, UR9, RZ ;  /* 0x0000000915157c10 */ /* 0x000fe4000ff5e0ff */
[----:B----4-:R-:W-:Y:S01]  /*5d880*/  IADD3.X R22, R22, UR6, RZ, P3, !PT ;  /* 0x0000000616167c10 */ /* 0x010fe20009ffe4ff */
[----:B0-----:R-:W3:Y:S01]  /*5d890*/  LDL.LU R16, [R1+0x17a8] ;  /* 0x0017a80001107983 */ /* 0x001ee20000300800 */
        /* <DEDUP_REMOVED lines=28> */
[----:B------:R-:W-:Y:S01]  /*5da60*/  STL [R1+0x824], R19 ;  /* 0x0008241301007387 */ /* 0x000fe20000100800 */
[----:B------:R-:W-:Y:S02]  /*5da70*/  STL [R1+0x17e0], R9 ;  /* 0x0017e00901007387 */ /* 0x000fe40000100800 */
[----:B------:R-:W-:Y:S02]  /*5da80*/  STL [R1+0x820], R8 ;  /* 0x0008200801007387 */ /* 0x000fe40000100800 */
[----:B------:R0:W-:Y:S01]  /*5da90*/  STL [R1+0x17d0], R0 ;  /* 0x0017d00001007387 */ /* 0x0001e20000100800 */
[----:B------:R-:W-:Y:S01]  /*5daa0*/  STL [R1+0x17d8], R24 ;  /* 0x0017d81801007387 */ /* 0x000fe20000100800 */
[----:B------:R-:W-:Y:S01]  /*5dab0*/  IADD3.X R26, R26, UR7, RZ, P5, !PT ;  /* 0x000000071a1a7c10 */ /* 0x000fe2000affe4ff */
[----:B------:R-:W-:Y:S01]  /*5dac0*/  IADD3 R27, P5, R27, UR9, RZ ;  /* 0x000000091b1b7c10 */ /* 0x000fe2000ffbe0ff */
[----:B------:R-:W-:Y:S01]  /*5dad0*/  IADD3.X R29, R29, UR7, RZ, P6, !PT ;  /* 0x000000071d1d7c10 */ /* 0x000fe2000b7fe4ff */
[----:B0-----:R-:W4:Y:S01]  /*5dae0*/  LDL.LU R0, [R1+0x17cc] ;  /* 0x0017cc0001007983 */ /* 0x001f220000300800 */
[----:B------:R-:W-:Y:S02]  /*5daf0*/  STL [R1+0x81c], R25 ;  /* 0x00081c1901007387 */ /* 0x000fe40000100800 */
[----:B------:R-:W-:Y:S02]  /*5db00*/  STL [R1+0x818], R26 ;  /* 0x0008181a01007387 */ /* 0x000fe40000100800 */
[----:B------:R-:W-:Y:S01]  /*5db10*/  STL [R1+0x17c8], R27 ;  /* 0x0017c81b01007387 */ /* 0x000fe20000100800 */
[----:B------:R-:W-:Y:S01]  /*5db20*/  STL [R1+0x17ec], R29 ;  /* 0x0017ec1d01007387 */ /* 0x000fe20000100800 */
[----:B--2---:R-:W-:-:S02]  /*5db30*/  IADD3 R13, P6, R13, UR9, RZ ;  /* 0x000000090d0d7c10 */ /* 0x004fc4000ffde0ff */
[----:B------:R-:W-:Y:S01]  /*5db40*/  IADD3.X R17, R17, UR7, RZ, P1, !PT ;  /* 0x0000000711117c10 */ /* 0x000fe20008ffe4ff */
[----:B------:R-:W-:Y:S01]  /*5db50*/  IADD3 R3, P1, R3, UR9, RZ ;  /* 0x0000000903037c10 */ /* 0x000fe2000ff3e0ff */
[----:B------:R-:W-:Y:S01]  /*5db60*/  IADD3.X R2, R2, UR7, RZ, P2, !PT ;  /* 0x0000000702027c10 */ /* 0x000fe200097fe4ff */
[----:B------:R-:W-:Y:S02]  /*5db70*/  STL [R1+0x17c0], R13 ;  /* 0x0017c00d01007387 */ /* 0x000fe40000100800 */
[----:B------:R-:W-:Y:S01]  /*5db80*/  STL [R1+0x17e4], R17 ;  /* 0x0017e41101007387 */ /* 0x000fe20000100800 */
[----:B------:R-:W-:Y:S01]  /*5db90*/  IADD3.X R28, R28, UR7, RZ, P3, !PT ;  /* 0x000000071c1c7c10 */ /* 0x000fe20009ffe4ff */
[----:B------:R-:W-:Y:S04]  /*5dba0*/  STL [R1+0x17b8], R3 ;  /* 0x0017b80301007387 */ /* 0x000fe80000100800 */
[----:B------:R0:W-:Y:S01]  /*5dbb0*/  STL [R1+0x17d4], R28 ;  /* 0x0017d41c01007387 */ /* 0x0001e20000100800 */
[----:B------:R-:W-:Y:S03]  /*5dbc0*/  STL [R1+0x17dc], R2 ;  /* 0x0017dc0201007387 */ /* 0x000fe60000100800 */
[----:B0-----:R-:W2:Y:S01]  /*5dbd0*/  LDL.LU R28, [R1+0x17a0] ;  /* 0x0017a000011c7983 */ /* 0x001ea20000300800 */
[----:B------:R-:W-:-:S05]  /*5dbe0*/  IADD3 R12, P2, R12, UR9, RZ ;  /* 0x000000090c0c7c10 */ /* 0x000fca000ff5e0ff */
[----:B------:R-:W-:Y:S01]  /*5dbf0*/  STL [R1+0x17b0], R12 ;  /* 0x0017b00c01007387 */ /* 0x000fe20000100800 */
[----:B------:R-:W2:Y:S02]  /*5dc00*/  LDL.LU R4, [R1+0x17c4] ;  /* 0x0017c40001047983 */ /* 0x000ea40000300800 */
[----:B------:R-:W2:Y:S02]  /*5dc10*/  LDL.LU R20, [R1+0x1798] ;  /* 0x0017980001147983 */ /* 0x000ea40000300800 */
[----:B------:R-:W2:Y:S01]  /*5dc20*/  LDL.LU R21, [R1+0x17bc] ;  /* 0x0017bc0001157983 */ /* 0x000ea20000300800 */
[----:B---3--:R-:W-:-:S05]  /*5dc30*/  IADD3 R16, P3, R16, UR9, RZ ;  /* 0x0000000910107c10 */ /* 0x008fca000ff7e0ff */
[----:B------:R0:W-:Y:S01]  /*5dc40*/  STL [R1+0x17a8], R16 ;  /* 0x0017a81001007387 */ /* 0x0001e20000100800 */
        /* <DEDUP_REMOVED lines=15> */
[----:B0-----:R-:W3:Y:S01]  /*5dd40*/  LDL.LU R16, [R1+0x177c] ;  /* 0x00177c0001107983 */ /* 0x001ee20000300800 */
[----:B------:R-:W3:Y:S02]  /*5dd50*/  LDL.LU R26, [R1+0x1750] ;  /* 0x00175000011a7983 */ /* 0x000ee40000300800 */
[----:B------:R-:W3:Y:S02]  /*5dd60*/  LDL.LU R27, [R1+0x1774] ;  /* 0x00177400011b7983 */ /* 0x000ee40000300800 */
[----:B------:R-:W3:Y:S01]  /*5dd70*/  LDL.LU R29, [R1+0x1748] ;  /* 0x00174800011d7983 */ /* 0x000ee20000300800 */
[----:B----4-:R-:W-:-:S05]  /*5dd80*/  IADD3.X R0, R0, UR7, RZ, P4, !PT ;  /* 0x0000000700007c10 */ /* 0x010fca000a7fe4ff */
[----:B------:R0:W-:Y:S01]  /*5dd90*/  STL [R1+0x17cc], R0 ;  /* 0x0017cc0001007387 */ /* 0x0001e20000100800 */
[----:B------:R-:W4:Y:S02]  /*5dda0*/  LDL.LU R13, [R1+0x176c] ;  /* 0x00176c00010d7983 */ /* 0x000f240000300800 */
[----:B------:R-:W4:Y:S02]  /*5ddb0*/  LDL.LU R17, [R1+0x1740] ;  /* 0x0017400001117983 */ /* 0x000f240000300800 */
[----:B------:R-:W4:Y:S01]  /*5ddc0*/  LDL.LU R3, [R1+0x1764] ;  /* 0x0017640001037983 */ /* 0x000f220000300800 */
[----:B------:R-:W4:Y:S01]  /*5ddd0*/  LDL.LU R2, [R1+0x1738] ;  /* 0x0017380001027983 */ /* 0x000f220000300800 */
[----:B------:R-:W4:Y:S03]  /*5dde0*/  LDL.LU R12, [R1+0x175c] ;  /* 0x00175c00010c7983 */ /* 0x000f260000300800 */
[----:B0-----:R-:W4:Y:S01]  /*5ddf0*/  LDL.LU R0, [R1+0x1730] ;  /* 0x0017300001007983 */ /* 0x001f220000300800 */
[----:B--2---:R-:W-:-:S05]  /*5de00*/  IADD3 R28, P4, R28, UR9, RZ ;  /* 0x000000091c1c7c10 */ /* 0x004fca000ff9e0ff */
[----:B------:R0:W-:Y:S04]  /*5de10*/  STL [R1+0x17a0], R28 ;  /* 0x0017a01c01007387 */ /* 0x0001e80000100800 */
[----:B0-----:R-:W2:Y:S01]  /*5de20*/  LDL.LU R28, [R1+0x1754] ;  /* 0x00175400011c7983 */ /* 0x001ea20000300800 */
[----:B------:R-:W-:Y:S01]  /*5de30*/  IADD3.X R4, R4, UR7, RZ, P5, !PT ;  /* 0x0000000704047c10 */ /* 0x000fe2000affe4ff */
[----:B------:R-:W-:Y:S01]  /*5de40*/  IADD3 R20, P5, R20, UR9, RZ ;  /* 0x0000000914147c10 */ /* 0x000fe2000ffbe0ff */
[----:B------:R-:W-:-:S03]  /*5de50*/  IADD3.X R21, R21, UR7, RZ, P6, !PT ;  /* 0x0000000715157c10 */ /* 0x000fc6000b7fe4ff */
[----:B------:R-:W-:Y:S01]  /*5de60*/  STL [R1+0x17c4], R4 ;  /* 0x0017c40401007387 */ /* 0x000fe20000100800 */
[----:B---3--:R-:W-:Y:S02]  /*5de70*/  IADD3 R22, P6, R22, UR9, RZ ;  /* 0x0000000916167c10 */ /* 0x008fe4000ffde0ff */
        /* <DEDUP_REMOVED lines=28> */
[----:B------:R-:W-:Y:S01]  /*5e040*/  STL [R1+0x1760], R8 ;  /* 0x0017600801007387 */ /* 0x000fe20000100800 */
[----:B------:R-:W-:Y:S01]  /*5e050*/  IADD3 R25, P1, R25, UR9, RZ ;  /* 0x0000000919197c10 */ /* 0x000fe2000ff3e0ff */
[----:B------:R0:W-:Y:S01]  /*5e060*/  STL [R1+0x177c], R16 ;  /* 0x00177c1001007387 */ /* 0x0001e20000100800 */
[----:B------:R-:W-:Y:S01]  /*5e070*/  STL [R1+0x1784], R24 ;  /* 0x0017841801007387 */ /* 0x000fe20000100800 */
[----:B------:R-:W-:-:S02]  /*5e080*/  IADD3 R26, P2, R26, UR9, RZ ;  /* 0x000000091a1a7c10 */ /* 0x000fc4000ff5e0ff */
[----:B------:R-:W-:Y:S01]  /*5e090*/  IADD3.X R27, R27, UR7, RZ, P3, !PT ;  /* 0x000000071b1b7c10 */ /* 0x000fe20009ffe4ff */
[----:B------:R-:W-:Y:S01]  /*5e0a0*/  IADD3 R29, P3, R29, UR9, RZ ;  /* 0x000000091d1d7c10 */ /* 0x000fe2000ff7e0ff */
[----:B0-----:R-:W3:Y:S01]  /*5e0b0*/  LDL.LU R16, [R1+0x1728] ;  /* 0x0017280001107983 */ /* 0x001ee20000300800 */
[----:B----4-:R-:W-:Y:S01]  /*5e0c0*/  IADD3.X R13, R13, UR7, RZ, P4, !PT ;  /* 0x000000070d0d7c10 */ /* 0x010fe2000a7fe4ff */
[----:B------:R-:W-:Y:S01]  /*5e0d0*/  STL [R1+0x1758], R25 ;  /* 0x0017581901007387 */ /* 0x000fe20000100800 */
[----:B------:R-:W-:Y:S01]  /*5e0e0*/  IADD3 R17, P4, R17, UR9, RZ ;  /* 0x0000000911117c10 */ /* 0x000fe2000ff9e0ff */
        /* <DEDUP_REMOVED lines=8> */
[----:B------:R-:W-:Y:S01]  /*5e170*/  STL [R1+0x1740], R17 ;  /* 0x0017401101007387 */ /* 0x000fe20000100800 */
[----:B------:R-:W-:Y:S02]  /*5e180*/  STL [R1+0x1764], R3 ;  /* 0x0017640301007387 */ /* 0x000fe40000100800 */
[----:B------:R0:W-:Y:S02]  /*5e190*/  STL [R1+0x1730], R0 ;  /* 0x0017300001007387 */ /* 0x0001e40000100800 */
[----:B------:R-:W-:Y:S01]  /*5e1a0*/  STL [R1+0x1738], R2 ;  /* 0x0017380201007387 */ /* 0x000fe20000100800 */
[----:B0-----:R-:W4:Y:S01]  /*5e1b0*/  LDL.LU R0, [R1+0x174c] ;  /* 0x00174c0001007983 */ /* 0x001f220000300800 */
[----:B------:R-:W-:Y:S02]  /*5e1c0*/  STL [R1+0x175c], R12 ;  /* 0x00175c0c01007387 */ /* 0x000fe40000100800 */
[----:B------:R-:W4:Y:S02]  /*5e1d0*/  LDL.LU R4, [R1+0x1720] ;  /* 0x0017200001047983 */ /* 0x000f240000300800 */
[----:B------:R-:W4:Y:S01]  /*5e1e0*/  LDL.LU R20, [R1+0x1744] ;  /* 0x0017440001147983 */ /* 0x000f220000300800 */
[----:B------:R-:W4:Y:S01]  /*5e1f0*/  LDL.LU R21, [R1+0x1718] ;  /* 0x0017180001157983 */ /* 0x000f220000300800 */
[----:B--2---:R-:W-:-:S05]  /*5e200*/  IADD3.X R28, R28, UR7, RZ, P1, !PT ;  /* 0x000000071c1c7c10 */ /* 0x004fca0008ffe4ff */
        /* <DEDUP_REMOVED lines=26> */
[----:B------:R-:W3:Y:S03]  /*5e3b0*/  LDL.LU R12, [R1+0x16b8] ;  /* 0x0016b800010c7983 */ /* 0x000ee60000300800 */
[----:B0-----:R-:W3:Y:S01]  /*5e3c0*/  LDL.LU R16, [R1+0x16dc] ;  /* 0x0016dc0001107983 */ /* 0x001ee20000300800 */
[----:B----4-:R-:W-:-:S02]  /*5e3d0*/  IADD3.X R0, R0, UR7, RZ, P2, !PT ;  /* 0x0000000700007c10 */ /* 0x010fc400097fe4ff */
[----:B------:R-:W-:Y:S02]  /*5e3e0*/  IADD3 R4, P2, R4, UR9, RZ ;  /* 0x0000000904047c10 */ /* 0x000fe4000ff5e0ff */
[----:B------:R-:W-:Y:S01]  /*5e3f0*/  IADD3.X R20, R20, UR7, RZ, P3, !PT ;  /* 0x0000000714147c10 */ /* 0x000fe20009ffe4ff */
[----:B------:R0:W-:Y:S01]  /*5e400*/  STL [R1+0x174c], R0 ;  /* 0x00174c0001007387 */ /* 0x0001e20000100800 */
[----:B------:R-:W-:-:S03]  /*5e410*/  IADD3 R21, P3, R21, UR9, RZ ;  /* 0x0000000915157c10 */ /* 0x000fc6000ff7e0ff */
[----:B0-----:R-:W4:Y:S01]  /*5e420*/  LDL.LU R0, [R1+0x16b0] ;  /* 0x0016b00001007983 */ /* 0x001f220000300800 */
[----:B------:R-:W-:Y:S02]  /*5e430*/  STL [R1+0x1720], R4 ;  /* 0x0017200401007387 */ /* 0x000fe40000100800 */
[----:B------:R-:W-:Y:S02]  /*5e440*/  STL [R1+0x1744], R20 ;  /* 0x0017441401007387 */ /* 0x000fe40000100800 */
[----:B------:R-:W-:Y:S01]  /*5e450*/  STL [R1+0x1718], R21 ;  /* 0x0017181501007387 */ /* 0x000fe20000100800 */
[----:B--2---:R-:W-:Y:S01]  /*5e460*/  IADD3.X R22, R22, UR7, RZ, P4, !PT ;  /* 0x0000000716167c10 */ /* 0x004fe2000a7fe4ff */
[----:B------:R-:W-:Y:S01]  /*5e470*/  IADD3 R23, P4, R23, UR9, RZ ;  /* 0x0000000917177c10 */ /* 0x000fe2000ff9e0ff */
[----:B------:R-:W-:Y:S01]  /*5e480*/  IADD3.X R10, R10, UR7, RZ, P5, !PT ;  /* 0x000000070a0a7c10 */ /* 0x000fe2000affe4ff */
[----:B------:R-:W-:Y:S01]  /*5e490*/  IADD3 R11, P5, R11, UR9, RZ ;  /* 0x000000090b0b7c10 */ /* 0x000fe2000ffbe0ff */
        /* <DEDUP_REMOVED lines=26> */
[----:B------:R-:W-:Y:S04]  /*5e640*/  STL [R1+0x16e0], R24 ;  /* 0x0016e01801007387 */ /* 0x000fe80000100800 */
[----:B0-----:R-:W2:Y:S01]  /*5e650*/  LDL.LU R28, [R1+0x16d4] ;  /* 0x0016d400011c7983 */ /* 0x001ea20000300800 */
[----:B------:R-:W-:Y:S01]  /*5e660*/  IADD3.X R26, R26, UR7, RZ, P6, !PT ;  /* 0x000000071a1a7c10 */ /* 0x000fe2000b7fe4ff */
[----:B------:R-:W-:Y:S01]  /*5e670*/  IADD3 R27, P6, R27, UR9, RZ ;  /* 0x000000091b1b7c10 */ /* 0x000fe2000ffde0ff */
[----:B------:R-:W-:Y:S01]  /*5e680*/  IADD3.X R29, R29, UR7, RZ, P1, !PT ;  /* 0x000000071d1d7c10 */ /* 0x000fe20008ffe4ff */
[----:B------:R-:W-:Y:S02]  /*5e690*/  STL [R1+0x1704], R25 ;  /* 0x0017041901007387 */ /* 0x000fe40000100800 */
[----:B------:R-:W-:Y:S02]  /*5e6a0*/  STL [R1+0x16fc], R26 ;  /* 0x0016fc1a01007387 */ /* 0x000fe40000100800 */
[----:B------:R-:W-:Y:S01]  /*5e6b0*/  STL [R1+0x16d0], R27 ;  /* 0x0016d01b01007387 */ /* 0x000fe20000100800 */
[----:B---3--:R-:W-:-:S02]  /*5e6c0*/  IADD3 R13, P1, R13, UR9, RZ ;  /* 0x000000090d0d7c10 */ /* 0x008fc4000ff3e0ff */
[----:B------:R-:W-:Y:S01]  /*5e6d0*/  IADD3.X R17, R17, UR7, RZ, P2, !PT ;  /* 0x0000000711117c10 */ /* 0x000fe200097fe4ff */
[----:B------:R-:W-:Y:S01]  /*5e6e0*/  IADD3 R3, P2, R3, UR9, RZ ;  /* 0x0000000903037c10 */ /* 0x000fe2000ff5e0ff */
[----:B------:R-:W-:Y:S01]  /*5e6f0*/  STL [R1+0x16f4], R29 ;  /* 0x0016f41d01007387 */ /* 0x000fe20000100800 */
[----:B------:R-:W-:Y:S01]  /*5e700*/  IADD3.X R2, R2, UR7, RZ, P3, !PT ;  /* 0x0000000702027c10 */ /* 0x000fe20009ffe4ff */
[----:B------:R-:W-:Y:S01]  /*5e710*/  STL [R1+0x16c8], R13 ;  /* 0x0016c80d01007387 */ /* 0x000fe20000100800 */
[----:B------:R-:W-:Y:S02]  /*5e720*/  IADD3 R12, P3, R12, UR9, RZ ;  /* 0x000000090c0c7c10 */ /* 0x000fe4000ff7e0ff */
[----:B------:R-:W-:Y:S01]  /*5e730*/  IADD3.X R16, R16, UR7, RZ, P4, !PT ;  /* 0x0000000710107c10 */ /* 0x000fe2000a7fe4ff */
[----:B------:R-:W-:Y:S01]  /*5e740*/  STL [R1+0x16ec], R17 ;  /* 0x0016ec1101007387 */ /* 0x000fe20000100800 */
[----:B------:R-:W-:Y:S03]  /*5e750*/  STL [R1+0x16c0], R3 ;  /* 0x0016c00301007387 */ /* 0x000fe60000100800 */
[----:B------:R0:W-:Y:S01]  /*5e760*/  STL [R1+0x16dc], R16 ;  /* 0x0016dc1001007387 */ /* 0x0001e20000100800 */
[----:B------:R-:W-:Y:S03]  /*5e770*/  STL [R1+0x16e4], R2 ;  /* 0x0016e40201007387 */ /* 0x000fe60000100800 */
[----:B0-----:R-:W3:Y:S01]  /*5e780*/  LDL.LU R16, [R1+0x16a8] ;  /* 0x0016a80001107983 */ /* 0x001ee20000300800 */
[----:B------:R-:W-:Y:S02]  /*5e790*/  STL [R1+0x16b8], R12 ;  /* 0x0016b80c01007387 */ /* 0x000fe40000100800 */
[----:B------:R-:W3:Y:S02]  /*5e7a0*/  LDL.LU R4, [R1+0x16cc] ;  /* 0x0016cc0001047983 */ /* 0x000ee40000300800 */
[----:B------:R-:W3:Y:S01]  /*5e7b0*/  LDL.LU R20, [R1+0x16a0] ;  /* 0x0016a00001147983 */ /* 0x000ee20000300800 */
[----:B------:R-:W3:Y:S01]  /*5e7c0*/  LDL.LU R21, [R1+0x16c4] ;  /* 0x0016c40001157983 */ /* 0x000ee20000300800 */
[----:B----4-:R-:W-:-:S05]  /*5e7d0*/  IADD3 R0, P4, R0, UR9, RZ ;  /* 0x0000000900007c10 */ /* 0x010fca000ff9e0ff */
        /* <DEDUP_REMOVED lines=20> */
[----:B--2---:R-:W-:-:S05]  /*5e920*/  IADD3.X R28, R28, UR7, RZ, P5, !PT ;  /* 0x000000071c1c7c10 */ /* 0x004fca000affe4ff */
[----:B------:R0:W-:Y:S01]  /*5e930*/  STL [R1+0x16d4], R28 ;  /* 0x0016d41c01007387 */ /* 0x0001e20000100800 */
[----:B------:R-:W2:Y:S02]  /*5e940*/  LDL.LU R13, [R1+0x1674] ;  /* 0x00167400010d7983 */ /* 0x000ea40000300800 */
[----:B------:R-:W2:Y:S02]  /*5e950*/  LDL.LU R17, [R1+0x1648] ;  /* 0x0016480001117983 */ /* 0x000ea40000300800 */
[----:B------:R-:W2:Y:S01]  /*5e960*/  LDL.LU R3, [R1+0x166c] ;  /* 0x00166c0001037983 */ /* 0x000ea20000300800 */
[----:B------:R-:W2:Y:S01]  /*5e970*/  LDL.LU R2, [R1+0x1640] ;  /* 0x0016400001027983 */ /* 0x000ea20000300800 */
[----:B------:R-:W2:Y:S03]  /*5e980*/  LDL.LU R12, [R1+0x1664] ;  /* 0x00166400010c7983 */ /* 0x000ea60000300800 */
[----:B0-----:R-:W2:Y:S01]  /*5e990*/  LDL.LU R28, [R1+0x1638] ;  /* 0x00163800011c7983 */ /* 0x001ea20000300800 */
[----:B---3--:R-:W-:-:S02]  /*5e9a0*/  IADD3 R16, P5, R16, UR9, RZ ;  /* 0x0000000910107c10 */ /* 0x008fc4000ffbe0ff */
[----:B------:R-:W-:Y:S01]  /*5e9b0*/  IADD3.X R4, R4, UR7, RZ, P6, !PT ;  /* 0x0000000704047c10 */ /* 0x000fe2000b7fe4ff */
[----:B------:R-:W-:Y:S02]  /*5e9c0*/  IADD3 R20, P6, R20, UR9, RZ ;  /* 0x0000000914147c10 */ /* 0x000fe4000ffde0ff */
[----:B------:R0:W-:Y:S01]  /*5e9d0*/  STL [R1+0x16a8], R16 ;  /* 0x0016a81001007387 */ /* 0x0001e20000100800 */
[----:B------:R-:W-:-:S03]  /*5e9e0*/  IADD3.X R21, R21, UR7, RZ, P1, !PT ;  /* 0x0000000715157c10 */ /* 0x000fc60008ffe4ff */
[----:B0-----:R-:W3:Y:S01]  /*5e9f0*/  LDL.LU R16, [R1+0x165c] ;  /* 0x00165c0001107983 */ /* 0x001ee20000300800 */
[----:B----4-:R-:W-:Y:S02]  /*5ea00*/  IADD3 R22, P1, R22, UR9, RZ ;  /* 0x0000000916167c10 */ /* 0x010fe4000ff3e0ff */
[----:B------:R-:W-:Y:S01]  /*5ea10*/  IADD3.X R23, R23, UR7, RZ, P2, !PT ;  /* 0x0000000717177c10 */ /* 0x000fe200097fe4ff */
[----:B------:R-:W-:Y:S01]  /*5ea20*/  STL [R1+0x16cc], R4 ;  /* 0x0016cc0401007387 */ /* 0x000fe20000100800 */
[----:B------:R-:W-:-:S03]  /*5ea30*/  IADD3 R10, P2, R10, UR9, RZ ;  /* 0x000000090a0a7c10 */ /* 0x000fc6000ff5e0ff */
        /* <DEDUP_REMOVED lines=33> */
[----:B0-----:R-:W4:Y:S01]  /*5ec50*/  LDL.LU R0, [R1+0x1630] ;  /* 0x0016300001007983 */ /* 0x001f220000300800 */
[----:B------:R-:W-:Y:S02]  /*5ec60*/  STL [R1+0x1660], R25 ;  /* 0x0016601901007387 */ /* 0x000fe40000100800 */
[----:B------:R-:W-:Y:S02]  /*5ec70*/  STL [R1+0x1658], R26 ;  /* 0x0016581a01007387 */ /* 0x000fe40000100800 */
[----:B------:R-:W-:Y:S01]  /*5ec80*/  STL [R1+0x167c], R27 ;  /* 0x00167c1b01007387 */ /* 0x000fe20000100800 */
[----:B------:R-:W-:Y:S01]  /*5ec90*/  STL [R1+0x1650], R29 ;  /* 0x0016501d01007387 */ /* 0x000fe20000100800 */
[----:B--2---:R-:W-:Y:S01]  /*5eca0*/  IADD3.X R13, R13, UR7, RZ, P5, !PT ;  /* 0x000000070d0d7c10 */ /* 0x004fe2000affe4ff */
[----:B------:R-:W-:Y:S01]  /*5ecb0*/  IADD3 R17, P5, R17, UR9, RZ ;  /* 0x0000000911117c10 */ /* 0x000fe2000ffbe0ff */
[----:B------:R-:W-:-:S02]  /*5ecc0*/  IADD3.X R3, R3, UR7, RZ, P6, !PT ;  /* 0x0000000703037c10 */ /* 0x000fc4000b7fe4ff */
[----:B------:R-:W-:Y:S01]  /*5ecd0*/  IADD3.X R12, R12, UR7, RZ, P1, !PT ;  /* 0x000000070c0c7c10 */ /* 0x000fe20008ffe4ff */
[----:B------:R-:W-:Y:S01]  /*5ece0*/  IADD3 R2, P6, R2, UR9, RZ ;  /* 0x0000000902027c10 */ /* 0x000fe2000ffde0ff */
[----:B------:R-:W-:Y:S01]  /*5ecf0*/  STL [R1+0x1674], R13 ;  /* 0x0016740d01007387 */ /* 0x000fe20000100800 */
[----:B------:R-:W-:-:S03]  /*5ed00*/  IADD3 R28, P1, R28, UR9, RZ ;  /* 0x000000091c1c7c10 */ /* 0x000fc6000ff3e0ff */
[----:B------:R-:W-:Y:S01]  /*5ed10*/  STL [R1+0x1648], R17 ;  /* 0x0016481101007387 */ /* 0x000fe20000100800 */
[----:B------:R-:W-:Y:S03]  /*5ed20*/  STL [R1+0x166c], R3 ;  /* 0x00166c0301007387 */ /* 0x000fe60000100800 */
[----:B------:R0:W-:Y:S01]  /*5ed30*/  STL [R1+0x1638], R28 ;  /* 0x0016381c01007387 */ /* 0x0001e20000100800 */
[----:B------:R-:W-:Y:S03]  /*5ed40*/  STL [R1+0x1640], R2 ;  /* 0x0016400201007387 */ /* 0x000fe60000100800 */
[----:B0-----:R-:W2:Y:S01]  /*5ed50*/  LDL.LU R28, [R1+0x1654] ;  /* 0x00165400011c7983 */ /* 0x001ea20000300800 */
[----:B------:R-:W-:Y:S02]  /*5ed60*/  STL [R1+0x1664], R12 ;  /* 0x0016640c01007387 */ /* 0x000fe40000100800 */
[----:B------:R-:W2:Y:S02]  /*5ed70*/  LDL.LU R4, [R1+0x1628] ;  /* 0x0016280001047983 */ /* 0x000ea40000300800 */
[----:B------:R-:W2:Y:S01]  /*5ed80*/  LDL.LU R20, [R1+0x164c] ;  /* 0x00164c0001147983 */ /* 0x000ea20000300800 */
[----:B------:R-:W2:Y:S01]  /*5ed90*/  LDL.LU R21, [R1+0x1620] ;  /* 0x0016200001157983 */ /* 0x000ea20000300800 */
[----:B---3--:R-:W-:-:S05]  /*5eda0*/  IADD3.X R16, R16, UR7, RZ, P2, !PT ;  /* 0x0000000710107c10 */ /* 0x008fca00097fe4ff */
        /* <DEDUP_REMOVED lines=20> */
[----:B----4-:R-:W-:-:S05]  /*5eef0*/  IADD3 R0, P2, R0, UR9, RZ ;  /* 0x0000000900007c10 */ /* 0x010fca000ff5e0ff */
[----:B------:R0:W-:Y:S01]  /*5ef00*/  STL [R1+0x1630], R0 ;  /* 0x0016300001007387 */ /* 0x0001e20000100800 */
[----:B------:R-:W4:Y:S02]  /*5ef10*/  LDL.LU R13, [R1+0x15d0] ;  /* 0x0015d000010d7983 */ /* 0x000f240000300800 */
[----:B------:R-:W4:Y:S02]  /*5ef20*/  LDL.LU R17, [R1+0x15f4] ;  /* 0x0015f40001117983 */ /* 0x000f240000300800 */
[----:B------:R-:W4:Y:S01]  /*5ef30*/  LDL.LU R3, [R1+0x15c8] ;  /* 0x0015c80001037983 */ /* 0x000f220000300800 */
[----:B------:R-:W4:Y:S01]  /*5ef40*/  LDL.LU R2, [R1+0x15ec] ;  /* 0x0015ec0001027983 */ /* 0x000f220000300800 */
[----:B------:R-:W4:Y:S03]  /*5ef50*/  LDL.LU R12, [R1+0x15c0] ;  /* 0x0015c000010c7983 */ /* 0x000f260000300800 */
[----:B0-----:R-:W4:Y:S01]  /*5ef60*/  LDL.LU R0, [R1+0x15e4] ;  /* 0x0015e40001007983 */ /* 0x001f220000300800 */
[----:B--2---:R-:W-:-:S05]  /*5ef70*/  IADD3.X R28, R28, UR7, RZ, P3, !PT ;  /* 0x000000071c1c7c10 */ /* 0x004fca0009ffe4ff */
[----:B------:R0:W-:Y:S04]  /*5ef80*/  STL [R1+0x1654], R28 ;  /* 0x0016541c01007387 */ /* 0x0001e80000100800 */
[----:B0-----:R-:W2:Y:S01]  /*5ef90*/  LDL.LU R28, [R1+0x15b8] ;  /* 0x0015b800011c7983 */ /* 0x001ea20000300800 */
[----:B------:R-:W-:Y:S02]  /*5efa0*/  IADD3 R4, P3, R4, UR9, RZ ;  /* 0x0000000904047c10 */ /* 0x000fe4000ff7e0ff */
[----:B------:R-:W-:Y:S01]  /*5efb0*/  IADD3.X R20, R20, UR7, RZ, P4, !PT ;  /* 0x0000000714147c10 */ /* 0x000fe2000a7fe4ff */
[----:B------:R-:W-:Y:S02]  /*5efc0*/  IADD3 R21, P4, R21, UR9, RZ ;  /* 0x0000000915157c10 */ /* 0x000fe4000ff9e0ff */
[----:B------:R-:W-:Y:S02]  /*5efd0*/  STL [R1+0x1628], R4 ;  /* 0x0016280401007387 */ /* 0x000fe40000100800 */
[----:B------:R-:W-:Y:S01]  /*5efe0*/  STL [R1+0x164c], R20 ;  /* 0x00164c1401007387 */ /* 0x000fe20000100800 */
[----:B---3--:R-:W-:Y:S01]  /*5eff0*/  IADD3.X R22, R22, UR7, RZ, P5, !PT ;  /* 0x0000000716167c10 */ /* 0x008fe2000affe4ff */
        /* <DEDUP_REMOVED lines=34> */
[----:B0-----:R-:W3:Y:S01]  /*5f220*/  LDL.LU R16, [R1+0x15dc] ;  /* 0x0015dc0001107983 */ /* 0x001ee20000300800 */
[----:B------:R-:W-:Y:S01]  /*5f230*/  STL [R1+0x160c], R25 ;  /* 0x00160c1901007387 */ /* 0x000fe20000100800 */
[----:B----4-:R-:W-:-:S02]  /*5f240*/  IADD3 R13, P2, R13, UR9, RZ ;  /* 0x000000090d0d7c10 */ /* 0x010fc4000ff5e0ff */
[----:B------:R-:W-:Y:S01]  /*5f250*/  IADD3.X R17, R17, UR7, RZ, P3, !PT ;  /* 0x0000000711117c10 */ /* 0x000fe20009ffe4ff */
[----:B------:R-:W-:Y:S01]  /*5f260*/  STL [R1+0x1604], R26 ;  /* 0x0016041a01007387 */ /* 0x000fe20000100800 */
[----:B------:R-:W-:Y:S01]  /*5f270*/  IADD3 R3, P3, R3, UR9, RZ ;  /* 0x0000000903037c10 */ /* 0x000fe2000ff7e0ff */
[----:B------:R-:W-:Y:S02]  /*5f280*/  STL [R1+0x15d8], R27 ;  /* 0x0015d81b01007387 */ /* 0x000fe40000100800 */
[----:B------:R-:W-:Y:S01]  /*5f290*/  STL [R1+0x15fc], R29 ;  /* 0x0015fc1d01007387 */ /* 0x000fe20000100800 */
[----:B------:R-:W-:Y:S01]  /*5f2a0*/  IADD3.X R2, R2, UR7, RZ, P4, !PT ;  /* 0x0000000702027c10 */ /* 0x000fe2000a7fe4ff */
[----:B------:R-:W-:Y:S01]  /*5f2b0*/  STL [R1+0x15d0], R13 ;  /* 0x0015d00d01007387 */ /* 0x000fe20000100800 */
[----:B------:R-:W-:Y:S02]  /*5f2c0*/  IADD3.X R0, R0, UR7, RZ, P5, !PT ;  /* 0x0000000700007c10 */ /* 0x000fe4000affe4ff */
[----:B------:R-:W-:Y:S01]  /*5f2d0*/  IADD3 R12, P4, R12, UR9, RZ ;  /* 0x000000090c0c7c10 */ /* 0x000fe2000ff9e0ff */
        /* <DEDUP_REMOVED lines=83> */
[----:B------:R-:W-:Y:S02]  /*5f810*/  STL [R1+0x1560], R26 ;  /* 0x0015601a01007387 */ /* 0x000fe40000100800 */
[----:B------:R-:W-:Y:S01]  /*5f820*/  STL [R1+0x1584], R27 ;  /* 0x0015841b01007387 */ /* 0x000fe20000100800 */
[----:B---3--:R-:W-:Y:S01]  /*5f830*/  IADD3.X R13, R13, UR7, RZ, P6, !PT ;  /* 0x000000070d0d7c10 */ /* 0x008fe2000b7fe4ff */
[----:B------:R-:W-:Y:S01]  /*5f840*/  IADD3 R17, P6, R17, UR9, RZ ;  /* 0x0000000911117c10 */ /* 0x000fe2000ffde0ff */
[----:B------:R-:W-:-:S02]  /*5f850*/  IADD3.X R3, R3, UR7, RZ, P1, !PT ;  /* 0x0000000703037c10 */ /* 0x000fc40008ffe4ff */
[----:B------:R-:W-:Y:S01]  /*5f860*/  IADD3.X R12, R12, UR7, RZ, P2, !PT ;  /* 0x000000070c0c7c10 */ /* 0x000fe200097fe4ff */
[----:B------:R-:W-:Y:S01]  /*5f870*/  STL [R1+0x1558], R29 ;  /* 0x0015581d01007387 */ /* 0x000fe20000100800 */
[----:B------:R-:W-:Y:S01]  /*5f880*/  IADD3 R2, P1, R2, UR9, RZ ;  /* 0x0000000902027c10 */ /* 0x000fe2000ff3e0ff */
[----:B------:R-:W-:Y:S01]  /*5f890*/  STL [R1+0x157c], R13 ;  /* 0x00157c0d01007387 */ /* 0x000fe20000100800 */
[----:B------:R-:W-:Y:S01]  /*5f8a0*/  IADD3 R16, P2, R16, UR9, RZ ;  /* 0x0000000910107c10 */ /* 0x000fe2000ff5e0ff */
        /* <DEDUP_REMOVED lines=42> */
[----:B------:R-:W-:-:S03]  /*5fb50*/  IADD3 R21, P5, R21, UR9, RZ ;  /* 0x0000000915157c10 */ /* 0x000fc6000ffbe0ff */
[----:B0-----:R-:W3:Y:S01]  /*5fb60*/  LDL.LU R16, [R1+0x14c0] ;  /* 0x0014c00001107983 */ /* 0x001ee20000300800 */
[----:B----4-:R-:W-:Y:S01]  /*5fb70*/  IADD3.X R22, R22, UR7, RZ, P6, !PT ;  /* 0x0000000716167c10 */ /* 0x010fe2000b7fe4ff */
[----:B------:R-:W-:Y:S02]  /*5fb80*/  IADD3 R23, P6, R23, UR9, RZ ;  /* 0x0000000917177c10 */ /* 0x000fe4000ffde0ff */
        /* <DEDUP_REMOVED lines=92> */
[----:B------:R-:W-:Y:S02]  /*60150*/  STL [R1+0x14b0], R20 ;  /* 0x0014b01401007387 */ /* 0x000fe40000100800 */
[----:B------:R-:W-:Y:S01]  /*60160*/  STL [R1+0x14d4], R21 ;  /* 0x0014d41501007387 */ /* 0x000fe20000100800 */
[----:B---3--:R-:W-:Y:S02]  /*60170*/  IADD3 R22, P3, R22, UR9, RZ ;  /* 0x0000000916167c10 */ /* 0x008fe4000ff7e0ff */
        /* <DEDUP_REMOVED lines=34> */
[----:B------:R-:W-:Y:S02]  /*603a0*/  STL [R1+0x1470], R25 ;  /* 0x0014701901007387 */ /* 0x000fe40000100800 */
[----:B------:R-:W-:Y:S01]  /*603b0*/  STL [R1+0x1468], R26 ;  /* 0x0014681a01007387 */ /* 0x000fe20000100800 */
[----:B----4-:R-:W-:Y:S01]  /*603c0*/  IADD3.X R13, R13, UR7, RZ, P1, !PT ;  /* 0x000000070d0d7c10 */ /* 0x010fe20008ffe4ff */
[----:B------:R-:W-:Y:S01]  /*603d0*/  IADD3 R17, P1, R17, UR9, RZ ;  /* 0x0000000911117c10 */ /* 0x000fe2000ff3e0ff */
[----:B------:R-:W-:Y:S01]  /*603e0*/  IADD3.X R3, R3, UR7, RZ, P2, !PT ;  /* 0x0000000703037c10 */ /* 0x000fe200097fe4ff */
[----:B------:R-:W-:Y:S01]  /*603f0*/  STL [R1+0x148c], R27 ;  /* 0x00148c1b01007387 */ /* 0x000fe20000100800 */
[----:B------:R-:W-:Y:S01]  /*60400*/  IADD3.X R12, R12, UR7, RZ, P3, !PT ;  /* 0x000000070c0c7c10 */ /* 0x000fe20009ffe4ff */
[----:B------:R-:W-:Y:S01]  /*60410*/  STL [R1+0x1460], R29 ;  /* 0x0014601d01007387 */ /* 0x000fe20000100800 */
[----:B------:R-:W-:Y:S01]  /*60420*/  IADD3 R2, P2, R2, UR9, RZ ;  /* 0x0000000902027c10 */ /* 0x000fe2000ff5e0ff */
[----:B------:R-:W-:Y:S01]  /*60430*/  STL [R1+0x1484], R13 ;  /* 0x0014840d01007387 */ /* 0x000fe20000100800 */
[----:B------:R-:W-:Y:S01]  /*60440*/  IADD3 R0, P3, R0, UR9, RZ ;  /* 0x0000000900007c10 */ /* 0x000fe2000ff7e0ff */
[----:B------:R-:W-:Y:S02]  /*60450*/  STL [R1+0x1458], R17 ;  /* 0x0014581101007387 */ /* 0x000fe40000100800 */
        /* <DEDUP_REMOVED lines=84> */
[----:B------:R-:W-:Y:S01]  /*609a0*/  STL [R1+0x140c], R29 ;  /* 0x00140c1d01007387 */ /* 0x000fe20000100800 */
[----:B---3--:R-:W-:-:S02]  /*609b0*/  IADD3 R13, P4, R13, UR9, RZ ;  /* 0x000000090d0d7c10 */ /* 0x008fc4000ff9e0ff */
[----:B------:R-:W-:Y:S01]  /*609c0*/  IADD3.X R17, R17, UR7, RZ, P5, !PT ;  /* 0x0000000711117c10 */ /* 0x000fe2000affe4ff */
[----:B------:R-:W-:Y:S01]  /*609d0*/  IADD3 R3, P5, R3, UR9, RZ ;  /* 0x0000000903037c10 */ /* 0x000fe2000ffbe0ff */
[----:B------:R-:W-:Y:S01]  /*609e0*/  IADD3.X R2, R2, UR7, RZ, P6, !PT ;  /* 0x0000000702027c10 */ /* 0x000fe2000b7fe4ff */
[----:B------:R-:W-:Y:S01]  /*609f0*/  IADD3 R12, P6, R12, UR9, RZ ;  /* 0x000000090c0c7c10 */ /* 0x000fe2000ffde0ff */
[----:B------:R-:W-:Y:S01]  /*60a00*/  STL [R1+0x13e0], R13 ;  /* 0x0013e00d01007387 */ /* 0x000fe20000100800 */
[----:B------:R-:W-:Y:S01]  /*60a10*/  STL [R1+0x1404], R17 ;  /* 0x0014041101007387 */ /* 0x000fe20000100800 */
[----:B------:R-:W-:Y:S02]  /*60a20*/  IADD3.X R16, R16, UR7, RZ, P1, !PT ;  /* 0x0000000710107c10 */ /* 0x000fe40008ffe4ff */
[----:B------:R-:W-:Y:S04]  /*60a30*/  STL [R1+0x13d8], R3 ;  /* 0x0013d80301007387 */ /* 0x000fe80000100800 */
        /* <DEDUP_REMOVED lines=42> */
[----:B------:R-:W-:Y:S01]  /*60ce0*/  STL [R1+0x13e4], R4 ;  /* 0x0013e40401007387 */ /* 0x000fe20000100800 */
[----:B----4-:R-:W-:Y:S02]  /*60cf0*/  IADD3 R22, P4, R22, UR9, RZ ;  /* 0x0000000916167c10 */ /* 0x010fe4000ff9e0ff */
        /* <DEDUP_REMOVED lines=92> */
[----:B------:R-:W-:Y:S02]  /*612c0*/  STL [R1+0x1364], R20 ;  /* 0x0013641401007387 */ /* 0x000fe40000100800 */
[----:B------:R-:W-:Y:S01]  /*612d0*/  STL [R1+0x1338], R21 ;  /* 0x0013381501007387 */ /* 0x000fe20000100800 */
[----:B---3--:R-:W-:Y:S01]  /*612e0*/  IADD3.X R22, R22, UR7, RZ, P2, !PT ;  /* 0x0000000716167c10 */ /* 0x008fe200097fe4ff */
        /* <DEDUP_REMOVED lines=33> */
[----:B0-----:R-:W3:Y:S01]  /*61500*/  LDL.LU R16, [R1+0x12f4] ;  /* 0x0012f40001107983 */ /* 0x001ee20000300800 */
[----:B------:R-:W-:Y:S02]  /*61510*/  STL [R1+0x1324], R25 ;  /* 0x0013241901007387 */ /* 0x000fe40000100800 */
[----:B------:R-:W-:Y:S01]  /*61520*/  STL [R1+0x131c], R26 ;  /* 0x00131c1a01007387 */ /* 0x000fe20000100800 */
[----:B----4-:R-:W-:-:S02]  /*61530*/  IADD3 R13, P5, R13, UR9, RZ ;  /* 0x000000090d0d7c10 */ /* 0x010fc4000ffbe0ff */
[----:B------:R-:W-:Y:S01]  /*61540*/  IADD3.X R17, R17, UR7, RZ, P6, !PT ;  /* 0x0000000711117c10 */ /* 0x000fe2000b7fe4ff */
[----:B------:R-:W-:Y:S01]  /*61550*/  IADD3 R3, P6, R3, UR9, RZ ;  /* 0x0000000903037c10 */ /* 0x000fe2000ffde0ff */
[----:B------:R-:W-:Y:S01]  /*61560*/  STL [R1+0x12f0], R27 ;  /* 0x0012f01b01007387 */ /* 0x000fe20000100800 */
        /* <DEDUP_REMOVED lines=89> */
[----:B------:R-:W-:Y:S02]  /*61b00*/  STL [R1+0x129c], R27 ;  /* 0x00129c1b01007387 */ /* 0x000fe40000100800 */
[----:B------:R-:W-:Y:S01]  /*61b10*/  STL [R1+0x1270], R29 ;  /* 0x0012701d01007387 */ /* 0x000fe20000100800 */
[----:B---3--:R-:W-:Y:S01]  /*61b20*/  IADD3.X R13, R13, UR7, RZ, P3, !PT ;  /* 0x000000070d0d7c10 */ /* 0x008fe20009ffe4ff */
        /* <DEDUP_REMOVED lines=50> */
[----:B------:R-:W-:Y:S01]  /*61e50*/  STL [R1+0x1248], R4 ;  /* 0x0012480401007387 */ /* 0x000fe20000100800 */
[----:B----4-:R-:W-:Y:S01]  /*61e60*/  IADD3.X R22, R22, UR7, RZ, P3, !PT ;  /* 0x0000000716167c10 */ /* 0x010fe20009ffe4ff */
        /* <DEDUP_REMOVED lines=130> */
[----:B------:R-:W-:Y:S02]  /*62690*/  STL [R1+0x1180], R26 ;  /* 0x0011801a01007387 */ /* 0x000fe40000100800 */
[----:B------:R-:W-:Y:S01]  /*626a0*/  STL [R1+0x11a4], R27 ;  /* 0x0011a41b01007387 */ /* 0x000fe20000100800 */
[----:B----4-:R-:W-:Y:S01]  /*626b0*/  IADD3.X R13, R13, UR7, RZ, P4, !PT ;  /* 0x000000070d0d7c10 */ /* 0x010fe2000a7fe4ff */
        /* <DEDUP_REMOVED lines=144> */
[----:B------:R-:W-:Y:S02]  /*62fc0*/  STL [R1+0x10fc], R4 ;  /* 0x0010fc0401007387 */ /* 0x000fe40000100800 */
[----:B------:R-:W-:Y:S01]  /*62fd0*/  STL [R1+0x10d0], R20 ;  /* 0x0010d01401007387 */ /* 0x000fe20000100800 */
[----:B----4-:R-:W-:Y:S02]  /*62fe0*/  IADD3 R22, P1, R22, UR9, RZ ;  /* 0x0000000916167c10 */ /* 0x010fe4000ff3e0ff */
        /* <DEDUP_REMOVED lines=25> */
[----:B------:R-:W-:Y:S02]  /*63180*/  STL [R1+0x10a0], R19 ;  /* 0x0010a01301007387 */ /* 0x000fe40000100800 */
[----:B------:R-:W-:Y:S01]  /*63190*/  STL [R1+0x10c4], R9 ;  /* 0x0010c40901007387 */ /* 0x000fe20000100800 */
[----:B------:R-:W-:Y:S01]  /*631a0*/  STL [R1+0x1098], R8 ;  /* 0x0010980801007387 */ /* 0x000fe20000100800 */
[----:B------:R-:W-:Y:S01]  /*631b0*/  IADD3 R25, P2, R25, UR9, RZ ;  /* 0x0000000919197c10 */ /* 0x000fe2000ff5e0ff */
[----:B------:R0:W-:Y:S02]  /*631c0*/  STL [R1+0x10b4], R0 ;  /* 0x0010b40001007387 */ /* 0x0001e40000100800 */
        /* <DEDUP_REMOVED lines=99> */
[----:B------:R-:W-:Y:S02]  /*63800*/  STL [R1+0x1034], R26 ;  /* 0x0010341a01007387 */ /* 0x000fe40000100800 */
[----:B------:R-:W-:Y:S01]  /*63810*/  STL [R1+0x1008], R27 ;  /* 0x0010081b01007387 */ /* 0x000fe20000100800 */
[----:B----4-:R-:W-:-:S02]  /*63820*/  IADD3 R13, P2, R13, UR9, RZ ;  /* 0x000000090d0d7c10 */ /* 0x010fc4000ff5e0ff */
        /* <DEDUP_REMOVED lines=144> */
[----:B------:R-:W-:Y:S02]  /*64130*/  STL [R1+0xf60], R4 ;  /* 0x000f600401007387 */ /* 0x000fe40000100800 */
[----:B------:R-:W-:Y:S02]  /*64140*/  STL [R1+0xf84], R20 ;  /* 0x000f841401007387 */ /* 0x000fe40000100800 */
[----:B------:R-:W-:Y:S01]  /*64150*/  STL [R1+0xf58], R21 ;  /* 0x000f581501007387 */ /* 0x000fe20000100800 */
[----:B----4-:R-:W-:Y:S01]  /*64160*/  IADD3.X R22, R22, UR7, RZ, P6, !PT ;  /* 0x0000000716167c10 */ /* 0x010fe2000b7fe4ff */
        /* <DEDUP_REMOVED lines=276> */
[----:B------:R-:W-:Y:S02]  /*652b0*/  STL [R1+0xde8], R20 ;  /* 0x000de81401007387 */ /* 0x000fe40000100800 */
[----:B------:R-:W-:Y:S01]  /*652c0*/  STL [R1+0xe0c], R21 ;  /* 0x000e0c1501007387 */ /* 0x000fe20000100800 */
[----:B----4-:R-:W-:Y:S02]  /*652d0*/  IADD3 R22, P4, R22, UR9, RZ ;  /* 0x0000000916167c10 */ /* 0x010fe4000ff9e0ff */
        /* <DEDUP_REMOVED lines=550> */
[----:B------:R-:W-:Y:S01]  /*67540*/  IADD3 R20, P6, R20, UR9, RZ ;  /* 0x0000000914147c10 */ /* 0x000fe2000ffde0ff */
[----:B------:R-:W-:Y:S01]  /*67550*/  IADD3.X R21, R21, UR7, RZ, P1, !PT ;  /* 0x0000000715157c10 */ /* 0x000fe20008ffe4ff */
[----:B------:R0:W-:Y:S04]  /*67560*/  STL [R1+0xb08], R16 ;  /* 0x000b081001007387 */ /* 0x0001e80000100800 */
[----:B0-----:R-:W3:Y:S01]  /*67570*/  LDL.LU R16, [R1+0xabc] ;  /* 0x000abc0001107983 */ /* 0x001ee20000300800 */
[----:B------:R-:W-:Y:S02]  /*67580*/  STL [R1+0xb2c], R4 ;  /* 0x000b2c0401007387 */ /* 0x000fe40000100800 */
[----:B------:R-:W-:Y:S02]  /*67590*/  STL [R1+0xb00], R20 ;  /* 0x000b001401007387 */ /* 0x000fe40000100800 */
[----:B------:R-:W-:Y:S01]  /*675a0*/  STL [R1+0xb24], R21 ;  /* 0x000b241501007387 */ /* 0x000fe20000100800 */
[----:B----4-:R-:W-:-:S02]  /*675b0*/  IADD3 R22, P1, R22, UR9, RZ ;  /* 0x0000000916167c10 */ /* 0x010fc4000ff3e0ff */
        /* <DEDUP_REMOVED lines=122> */
[----:B------:R-:W-:Y:S01]  /*67d60*/  IADD3.X R26, R26, UR7, RZ, P1, !PT ;  /* 0x000000071a1a7c10 */ /* 0x000fe20008ffe4ff */
[----:B------:R-:W-:Y:S01]  /*67d70*/  STL [R1+0xa48], R24 ;  /* 0x000a481801007387 */ /* 0x000fe20000100800 */
[----:B------:R-:W-:-:S02]  /*67d80*/  IADD3 R27, P1, R27, UR9, RZ ;  /* 0x000000091b1b7c10 */ /* 0x000fc4000ff3e0ff */
[----:B------:R-:W-:Y:S01]  /*67d90*/  IADD3.X R29, R29, UR7, RZ, P2, !PT ;  /* 0x000000071d1d7c10 */ /* 0x000fe200097fe4ff */
[----:B0-----:R-:W3:Y:S01]  /*67da0*/  LDL.LU R16, [R1+0xa3c] ;  /* 0x000a3c0001107983 */ /* 0x001ee20000300800 */
[----:B------:R-:W-:Y:S02]  /*67db0*/  STL [R1+0xa6c], R25 ;  /* 0x000a6c1901007387 */ /* 0x000fe40000100800 */
[----:B------:R-:W-:Y:S02]  /*67dc0*/  STL [R1+0xa64], R26 ;  /* 0x000a641a01007387 */ /* 0x000fe40000100800 */
[----:B------:R-:W-:Y:S01]  /*67dd0*/  STL [R1+0xa38], R27 ;  /* 0x000a381b01007387 */ /* 0x000fe20000100800 */
[----:B----4-:R-:W-:Y:S02]  /*67de0*/  IADD3 R13, P2, R13, UR9, RZ ;  /* 0x000000090d0d7c10 */ /* 0x010fe4000ff5e0ff */
[----:B------:R-:W-:Y:S01]  /*67df0*/  IADD3.X R17, R17, UR7, RZ, P3, !PT ;  /* 0x0000000711117c10 */ /* 0x000fe20009ffe4ff */
[----:B------:R-:W-:Y:S01]  /*67e00*/  IADD3 R3, P3, R3, UR9, RZ ;  /* 0x0000000903037c10 */ /* 0x000fe2000ff7e0ff */
[----:B------:R-:W-:Y:S01]  /*67e10*/  STL [R1+0xa5c], R29 ;  /* 0x000a5c1d01007387 */ /* 0x000fe20000100800 */
[----:B------:R-:W-:Y:S01]  /*67e20*/  IADD3.X R2, R2, UR7, RZ, P4, !PT ;  /* 0x0000000702027c10 */ /* 0x000fe2000a7fe4ff */
[----:B------:R-:W-:Y:S01]  /*67e30*/  STL [R1+0xa30], R13 ;  /* 0x000a300d01007387 */ /* 0x000fe20000100800 */
[----:B------:R-:W-:-:S02]  /*67e40*/  IADD3 R12, P4, R12, UR9, RZ ;  /* 0x000000090c0c7c10 */ /* 0x000fc4000ff9e0ff */
        /* <DEDUP_REMOVED lines=41> */
[----:B------:R-:W-:Y:S01]  /*680e0*/  IADD3 R20, P1, R20, UR9, RZ ;  /* 0x0000000914147c10 */ /* 0x000fe2000ff3e0ff */
[----:B------:R-:W-:Y:S01]  /*680f0*/  IADD3.X R21, R21, UR7, RZ, P2, !PT ;  /* 0x0000000715157c10 */ /* 0x000fe200097fe4ff */
[----:B------:R0:W-:Y:S04]  /*68100*/  STL [R1+0xa10], R0 ;  /* 0x000a100001007387 */ /* 0x0001e80000100800 */
[----:B0-----:R-:W4:Y:S01]  /*68110*/  LDL.LU R0, [R1+0x9c4] ;  /* 0x0009c40001007983 */ /* 0x001f220000300800 */
[----:B------:R-:W-:Y:S02]  /*68120*/  STL [R1+0xa34], R4 ;  /* 0x000a340401007387 */ /* 0x000fe40000100800 */
[----:B------:R-:W-:Y:S02]  /*68130*/  STL [R1+0xa08], R20 ;  /* 0x000a081401007387 */ /* 0x000fe40000100800 */
[----:B------:R-:W-:Y:S01]  /*68140*/  STL [R1+0xa2c], R21 ;  /* 0x000a2c1501007387 */ /* 0x000fe20000100800 */
[----:B--2---:R-:W-:-:S02]  /*68150*/  IADD3 R22, P2, R22, UR9, RZ ;  /* 0x0000000916167c10 */ /* 0x004fc4000ff5e0ff */
        /* <DEDUP_REMOVED lines=126> */
[----:B0-----:R-:W4:Y:S01]  /*68940*/  LDL.LU R0, [R1+0x944] ;  /* 0x0009440001007983 */ /* 0x001f220000300800 */
[----:B------:R-:W-:Y:S02]  /*68950*/  STL [R1+0x974], R25 ;  /* 0x0009741901007387 */ /* 0x000fe40000100800 */
[----:B------:R-:W-:Y:S02]  /*68960*/  STL [R1+0x96c], R26 ;  /* 0x00096c1a01007387 */ /* 0x000fe40000100800 */
[----:B------:R-:W-:Y:S01]  /*68970*/  STL [R1+0x940], R27 ;  /* 0x0009401b01007387 */ /* 0x000fe20000100800 */
[----:B------:R-:W-:Y:S01]  /*68980*/  STL [R1+0x964], R29 ;  /* 0x0009641d01007387 */ /* 0x000fe20000100800 */
[----:B--2---:R-:W-:Y:S02]  /*68990*/  IADD3 R13, P3, R13, UR9, RZ ;  /* 0x000000090d0d7c10 */ /* 0x004fe4000ff7e0ff */
        /* <DEDUP_REMOVED lines=8> */
[----:B------:R1:W-:Y:S03]  /*68a20*/  STL [R1+0x954], R2 ;  /* 0x0009540201007387 */ /* 0x0003e60000100800 */
[----:B0-----:R-:W2:Y:S01]  /*68a30*/  LDL.LU R28, [R1+0x918] ;  /* 0x00091800011c7983 */ /* 0x001ea20000300800 */
[----:B------:R-:W-:-:S05]  /*68a40*/  IADD3 R12, P5, R12, UR9, RZ ;  /* 0x000000090c0c7c10 */ /* 0x000fca000ffbe0ff */
[----:B------:R0:W-:Y:S01]  /*68a50*/  STL [R1+0x928], R12 ;  /* 0x0009280c01007387 */ /* 0x0001e20000100800 */
[----:B------:R-:W2:Y:S02]  /*68a60*/  LDL.LU R4, [R1+0x93c] ;  /* 0x00093c0001047983 */ /* 0x000ea40000300800 */
[----:B------:R-:W2:Y:S02]  /*68a70*/  LDL.LU R20, [R1+0x910] ;  /* 0x0009100001147983 */ /* 0x000ea40000300800 */
[----:B------:R-:W2:Y:S01]  /*68a80*/  LDL.LU R21, [R1+0x934] ;  /* 0x0009340001157983 */ /* 0x000ea20000300800 */
[----:B---3--:R-:W-:-:S05]  /*68a90*/  IADD3 R16, P6, R16, UR9, RZ ;  /* 0x0000000910107c10 */ /* 0x008fca000ffde0ff */
        /* <DEDUP_REMOVED lines=20> */
[----:B----4-:R-:W-:-:S05]  /*68be0*/  IADD3.X R0, R0, UR7, RZ, P1, !PT ;  /* 0x0000000700007c10 */ /* 0x010fca0008ffe4ff */
[----:B------:R4:W-:Y:S01]  /*68bf0*/  STL [R1+0x944], R0 ;  /* 0x0009440001007387 */ /* 0x0009e20000100800 */
[----:B------:R-:W2:Y:S02]  /*68c00*/  LDL.LU R17, [R1+0x8e4] ;  /* 0x0008e40001117983 */ /* 0x000ea40000300800 */
[----:B------:R-:W2:Y:S02]  /*68c10*/  LDL.LU R3, [R1+0x8b8] ;  /* 0x0008b80001037983 */ /* 0x000ea40000300800 */
[----:B-1----:R-:W2:Y:S01]  /*68c20*/  LDL.LU R2, [R1+0x8dc] ;  /* 0x0008dc0001027983 */ /* 0x002ea20000300800 */
[----:B0-----:R-:W2:Y:S01]  /*68c30*/  LDL.LU R12, [R1+0x8b0] ;  /* 0x0008b000010c7983 */ /* 0x001ea20000300800 */
[----:B---3--:R-:W3:Y:S03]  /*68c40*/  LDL.LU R16, [R1+0x8d4] ;  /* 0x0008d40001107983 */ /* 0x008ee60000300800 */
[----:B----4-:R-:W4:Y:S01]  /*68c50*/  LDL.LU R0, [R1+0x8a8] ;  /* 0x0008a80001007983 */ /* 0x010f220000300800 */
        /* <DEDUP_REMOVED lines=9> */
[----:B------:R-:W-:Y:S02]  /*68cf0*/  IADD3 R22, P3, R22, UR9, RZ ;  /* 0x0000000916167c10 */ /* 0x000fe4000ff7e0ff */
        /* <DEDUP_REMOVED lines=28> */
[----:B------:R-:W-:Y:S01]  /*68ec0*/  IADD3 R27, P5, R27, UR9, RZ ;  /* 0x000000091b1b7c10 */ /* 0x000fe2000ffbe0ff */
[----:B------:R0:W-:Y:S01]  /*68ed0*/  STL [R1+0x8f4], R26 ;  /* 0x0008f41a01007387 */ /* 0x0001e20000100800 */
[----:B------:R-:W-:Y:S01]  /*68ee0*/  IADD3.X R29, R29, UR7, RZ, P6, !PT ;  /* 0x000000071d1d7c10 */ /* 0x000fe2000b7fe4ff */
[----:B------:R-:W-:Y:S01]  /*68ef0*/  STL [R1+0x8fc], R24 ;  /* 0x0008fc1801007387 */ /* 0x000fe20000100800 */
[----:B------:R-:W-:Y:S01]  /*68f00*/  IADD3 R13, P6, R13, UR9, RZ ;  /* 0x000000090d0d7c10 */ /* 0x000fe2000ffde0ff */
[----:B0-----:R-:W2:Y:S01]  /*68f10*/  LDL.LU R26, [R1+0x8a0] ;  /* 0x0008a000011a7983 */ /* 0x001ea20000300800 */
[----:B------:R-:W-:Y:S02]  /*68f20*/  STL [R1+0x8d0], R25 ;  /* 0x0008d01901007387 */ /* 0x000fe40000100800 */
[----:B------:R0:W-:Y:S02]  /*68f30*/  STL [R1+0x8c8], R27 ;  /* 0x0008c81b01007387 */ /* 0x0001e40000100800 */
[----:B------:R1:W-:Y:S01]  /*68f40*/  STL [R1+0x8ec], R29 ;  /* 0x0008ec1d01007387 */ /* 0x0003e20000100800 */
[----:B------:R-:W-:Y:S01]  /*68f50*/  IADD3.X R17, R17, UR7, RZ, P1, !PT ;  /* 0x0000000711117c10 */ /* 0x000fe20008ffe4ff */
[----:B------:R-:W-:Y:S01]  /*68f60*/  IADD3 R3, P1, R3, UR9, RZ ;  /* 0x0000000903037c10 */ /* 0x000fe2000ff3e0ff */
[----:B------:R-:W-:Y:S01]  /*68f70*/  IADD3.X R2, R2, UR7, RZ, P2, !PT ;  /* 0x0000000702027c10 */ /* 0x000fe200097fe4ff */
[----:B------:R-:W-:Y:S01]  /*68f80*/  STL [R1+0x8c0], R13 ;  /* 0x0008c00d01007387 */ /* 0x000fe20000100800 */
[----:B------:R-:W-:Y:S01]  /*68f90*/  IADD3 R12, P2, R12, UR9, RZ ;  /* 0x000000090c0c7c10 */ /* 0x000fe2000ff5e0ff */
[----:B------:R-:W-:Y:S01]  /*68fa0*/  STL [R1+0x8e4], R17 ;  /* 0x0008e41101007387 */ /* 0x000fe20000100800 */
[----:B---3--:R-:W-:Y:S01]  /*68fb0*/  IADD3.X R16, R16, UR7, RZ, P3, !PT ;  /* 0x0000000710107c10 */ /* 0x008fe20009ffe4ff */
[----:B------:R3:W-:Y:S01]  /*68fc0*/  STL [R1+0x8b8], R3 ;  /* 0x0008b80301007387 */ /* 0x0007e20000100800 */
[----:B------:R1:W-:Y:S01]  /*68fd0*/  STL [R1+0x8dc], R2 ;  /* 0x0008dc0201007387 */ /* 0x0003e20000100800 */
[----:B----4-:R-:W-:Y:S01]  /*68fe0*/  IADD3 R0, P3, R0, UR9, RZ ;  /* 0x0000000900007c10 */ /* 0x010fe2000ff7e0ff */
[----:B0-----:R-:W2:Y:S01]  /*68ff0*/  LDL.LU R27, [R1+0x8c4] ;  /* 0x0008c400011b7983 */ /* 0x001ea20000300800 */
[----:B------:R-:W-:Y:S01]  /*69000*/  STL [R1+0x8b0], R12 ;  /* 0x0008b00c01007387 */ /* 0x000fe20000100800 */
[----:B------:R-:W-:Y:S02]  /*69010*/  STL [R1+0x8d4], R16 ;  /* 0x0008d41001007387 */ /* 0x000fe40000100800 */
[----:B------:R-:W2:Y:S02]  /*69020*/  LDL.LU R4, [R1+0x898] ;  /* 0x0008980001047983 */ /* 0x000ea40000300800 */
[----:B------:R0:W-:Y:S01]  /*69030*/  STL [R1+0x8a8], R0 ;  /* 0x0008a80001007387 */ /* 0x0001e20000100800 */
[----:B------:R-:W2:Y:S01]  /*69040*/  LDL.LU R14, [R1+0x8bc] ;  /* 0x0008bc00010e7983 */ /* 0x000ea20000300800 */
[----:B------:R-:W2:Y:S02]  /*69050*/  LDL.LU R9, [R1+0x890] ;  /* 0x0008900001097983 */ /* 0x000ea40000300800 */
[----:B--2---:R-:W-:-:S05]  /*69060*/  IADD3.X R28, R28, UR7, RZ, P4, !PT ;  /* 0x000000071c1c7c10 */ /* 0x004fca000a7fe4ff */
[----:B------:R2:W-:Y:S01]  /*69070*/  STL [R1+0x8cc], R28 ;  /* 0x0008cc1c01007387 */ /* 0x0005e20000100800 */
[----:B------:R-:W4:Y:S02]  /*69080*/  LDL.LU R8, [R1+0x8b4] ;  /* 0x0008b40001087983 */ /* 0x000f240000300800 */
[----:B-1----:R-:W4:Y:S02]  /*69090*/  LDL.LU R29, [R1+0x888] ;  /* 0x00088800011d7983 */ /* 0x002f240000300800 */
[----:B---3--:R-:W3:Y:S01]  /*690a0*/  LDL.LU R3, [R1+0x8ac] ;  /* 0x0008ac0001037983 */ /* 0x008ee20000300800 */
[----:B------:R-:W3:Y:S01]  /*690b0*/  LDL.LU R17, [R1+0x880] ;  /* 0x0008800001117983 */ /* 0x000ee20000300800 */
[----:B------:R-:W3:Y:S02]  /*690c0*/  LDL.LU R13, [R1+0x8a4] ;  /* 0x0008a400010d7983 */ /* 0x000ee40000300800 */
[----:B------:R-:W3:Y:S02]  /*690d0*/  LDL.LU R2, [R1+0x878] ;  /* 0x0008780001027983 */ /* 0x000ee40000300800 */
[----:B0-----:R-:W3:Y:S01]  /*690e0*/  LDL.LU R0, [R1+0x89c] ;  /* 0x00089c0001007983 */ /* 0x001ee20000300800 */
[----:B------:R-:W3:Y:S01]  /*690f0*/  LDL.LU R16, [R1+0x870] ;  /* 0x0008700001107983 */ /* 0x000ee20000300800 */
[----:B------:R-:W3:Y:S02]  /*69100*/  LDL.LU R12, [R1+0x894] ;  /* 0x00089400010c7983 */ /* 0x000ee40000300800 */
[----:B--2---:R-:W2:Y:S02]  /*69110*/  LDL.LU R28, [R1+0x868] ;  /* 0x00086800011c7983 */ /* 0x004ea40000300800 */
        /* <DEDUP_REMOVED lines=9> */
[----:B------:R-:W-:-:S05]  /*691b0*/  IADD3 R26, P4, R26, UR9, RZ ;  /* 0x000000091a1a7c10 */ /* 0x000fca000ff9e0ff */
[----:B------:R0:W-:Y:S01]  /*691c0*/  STL [R1+0x8a0], R26 ;  /* 0x0008a01a01007387 */ /* 0x0001e20000100800 */
[----:B------:R-:W2:Y:S02]  /*691d0*/  LDL.LU R15, [R1+0x864] ;  /* 0x00086400010f7983 */ /* 0x000ea40000300800 */
[----:B------:R-:W2:Y:S02]  /*691e0*/  LDL.LU R18, [R1+0x838] ;  /* 0x0008380001127983 */ /* 0x000ea40000300800 */
[----:B------:R-:W2:Y:S01]  /*691f0*/  LDL.LU R19, [R1+0x85c] ;  /* 0x00085c0001137983 */ /* 0x000ea20000300800 */
[----:B------:R-:W2:Y:S01]  /*69200*/  LDL.LU R24, [R1+0x854] ;  /* 0x0008540001187983 */ /* 0x000ea20000300800 */
[----:B------:R-:W2:Y:S03]  /*69210*/  LDL.LU R25, [R1+0x84c] ;  /* 0x00084c0001197983 */ /* 0x000ea60000300800 */
[----:B0-----:R-:W2:Y:S01]  /*69220*/  LDL.LU R26, [R1+0x844] ;  /* 0x00084400011a7983 */ /* 0x001ea20000300800 */
[----:B------:R-:W-:-:S02]  /*69230*/  IADD3.X R27, R27, UR7, RZ, P5, !PT ;  /* 0x000000071b1b7c10 */ /* 0x000fc4000affe4ff */
[----:B------:R-:W-:Y:S02]  /*69240*/  IADD3 R4, P5, R4, UR9, RZ ;  /* 0x0000000904047c10 */ /* 0x000fe4000ffbe0ff */
[----:B------:R-:W-:Y:S01]  /*69250*/  IADD3.X R14, R14, UR7, RZ, P6, !PT ;  /* 0x000000070e0e7c10 */ /* 0x000fe2000b7fe4ff */
[----:B------:R0:W-:Y:S01]  /*69260*/  STL [R1+0x8c4], R27 ;  /* 0x0008c41b01007387 */ /* 0x0001e20000100800 */
[----:B------:R-:W-:-:S03]  /*69270*/  IADD3 R9, P6, R9, UR9, RZ ;  /* 0x0000000909097c10 */ /* 0x000fc6000ffde0ff */
[----:B0-----:R-:W2:Y:S01]  /*69280*/  LDL.LU R27, [R1+0x834] ;  /* 0x00083400011b7983 */ /* 0x001ea20000300800 */
[----:B------:R0:W-:Y:S03]  /*69290*/  STL [R1+0x898], R4 ;  /* 0x0008980401007387 */ /* 0x0001e60000100800 */
[----:B0-----:R0:W5:Y:S01]  /*692a0*/  LDL.LU R4, [R1+0x1918] ;  /* 0x0019180001047983 */ /* 0x0011620000300800 */
[----:B------:R1:W-:Y:S03]  /*692b0*/  STL [R1+0x8bc], R14 ;  /* 0x0008bc0e01007387 */ /* 0x0003e60000100800 */
[----:B-1----:R0:W5:Y:S01]  /*692c0*/  LDL.LU R14, [R1+0x1914] ;  /* 0x00191400010e7983 */ /* 0x0021620000300800 */
[----:B------:R1:W-:Y:S03]  /*692d0*/  STL [R1+0x890], R9 ;  /* 0x0008900901007387 */ /* 0x0003e60000100800 */
[----:B-1----:R0:W5:Y:S01]  /*692e0*/  LDL.LU R9, [R1+0x1910] ;  /* 0x0019100001097983 */ /* 0x0021620000300800 */
[----:B----4-:R-:W-:Y:S01]  /*692f0*/  IADD3.X R8, R8, UR7, RZ, P1, !PT ;  /* 0x0000000708087c10 */ /* 0x010fe20008ffe4ff */
[----:B------:R-:W-:Y:S01]  /*69300*/  IADD3 R29, P1, R29, UR9, RZ ;  /* 0x000000091d1d7c10 */ /* 0x000fe2000ff3e0ff */
[----:B---3--:R-:W-:Y:S01]  /*69310*/  IADD3.X R3, R3, UR7, RZ, P2, !PT ;  /* 0x0000000703037c10 */ /* 0x008fe200097fe4ff */
[----:B------:R-:W-:-:S02]  /*69320*/  IADD3 R17, P2, R17, UR9, RZ ;  /* 0x0000000911117c10 */ /* 0x000fc4000ff5e0ff */
[----:B------:R1:W-:Y:S01]  /*69330*/  STL [R1+0x8b4], R8 ;  /* 0x0008b40801007387 */ /* 0x0003e20000100800 */
[----:B------:R-:W-:Y:S01]  /*69340*/  IADD3.X R13, R13, UR7, RZ, P3, !PT ;  /* 0x000000070d0d7c10 */ /* 0x000fe20009ffe4ff */
[----:B------:R-:W-:Y:S01]  /*69350*/  IADD3 R2, P3, R2, UR9, RZ ;  /* 0x0000000902027c10 */ /* 0x000fe2000ff7e0ff */
[----:B------:R-:W-:Y:S01]  /*69360*/  IADD3.X R0, R0, UR7, RZ, P4, !PT ;  /* 0x0000000700007c10 */ /* 0x000fe2000a7fe4ff */
[----:B-1----:R0:W5:Y:S01]  /*69370*/  LDL.LU R8, [R1+0x190c] ;  /* 0x00190c0001087983 */ /* 0x0021620000300800 */
[----:B------:R1:W-:Y:S01]  /*69380*/  STL [R1+0x888], R29 ;  /* 0x0008881d01007387 */ /* 0x0003e20000100800 */
[----:B------:R-:W-:Y:S02]  /*69390*/  IADD3 R16, P4, R16, UR9, RZ ;  /* 0x0000000910107c10 */ /* 0x000fe4000ff9e0ff */
[----:B------:R-:W-:Y:S01]  /*693a0*/  IADD3.X R12, R12, UR7, RZ, P5, !PT ;  /* 0x000000070c0c7c10 */ /* 0x000fe2000affe4ff */
[----:B-1----:R0:W5:Y:S01]  /*693b0*/  LDL.LU R29, [R1+0x1908] ;  /* 0x00190800011d7983 */ /* 0x0021620000300800 */
[----:B------:R1:W-:Y:S01]  /*693c0*/  STL [R1+0x8ac], R3 ;  /* 0x0008ac0301007387 */ /* 0x0003e20000100800 */
[----:B--2---:R-:W-:-:S02]  /*693d0*/  IADD3 R28, P5, R28, UR9, RZ ;  /* 0x000000091c1c7c10 */ /* 0x004fc4000ffbe0ff */
[----:B-1----:R0:W5:Y:S01]  /*693e0*/  LDL.LU R3, [R1+0x1904] ;  /* 0x0019040001037983 */ /* 0x0021620000300800 */
[----:B------:R1:W-:Y:S03]  /*693f0*/  STL [R1+0x880], R17 ;  /* 0x0008801101007387 */ /* 0x0003e60000100800 */
        /* <DEDUP_REMOVED lines=12> */
[----:B-1----:R-:W2:Y:S01]  /*694c0*/  LDL.LU R28, [R1+0x18e8] ;  /* 0x0018e800011c7983 */ /* 0x002ea20000300800 */
[----:B------:R-:W-:Y:S01]  /*694d0*/  IADD3.X R20, R20, UR7, RZ, P6, !PT ;  /* 0x0000000714147c10 */ /* 0x000fe2000b7fe4ff */
[----:B------:R-:W-:Y:S01]  /*694e0*/  IADD3 R21, P6, R21, UR9, RZ ;  /* 0x0000000915157c10 */ /* 0x000fe2000ffde0ff */
[----:B------:R-:W-:Y:S01]  /*694f0*/  IADD3.X R22, R22, UR7, RZ, P1, !PT ;  /* 0x0000000716167c10 */ /* 0x000fe20008ffe4ff */
[----:B------:R-:W-:Y:S01]  /*69500*/  IADD3 R23, P1, R23, UR9, RZ ;  /* 0x0000000917177c10 */ /* 0x000fe2000ff3e0ff */
[----:B------:R-:W-:Y:S01]  /*69510*/  IADD3.X R10, R10, UR7, RZ, P2, !PT ;  /* 0x000000070a0a7c10 */ /* 0x000fe200097fe4ff */
[----:B------:R-:W-:Y:S01]  /*69520*/  STL [R1+0x88c], R20 ;  /* 0x00088c1401007387 */ /* 0x000fe20000100800 */
[----:B------:R-:W-:Y:S02]  /*69530*/  STL [R1+0x860], R21 ;  /* 0x0008601501007387 */ /* 0x000fe40000100800 */
[----:B------:R-:W-:Y:S02]  /*69540*/  STL [R1+0x884], R22 ;  /* 0x0008841601007387 */ /* 0x000fe40000100800 */
[----:B------:R-:W-:Y:S01]  /*69550*/  STL [R1+0x858], R23 ;  /* 0x0008581701007387 */ /* 0x000fe20000100800 */
[----:B--2---:R-:W-:-:S05]  /*69560*/  IADD3.X R28, R28, UR7, RZ, P3, !PT ;  /* 0x000000071c1c7c10 */ /* 0x004fca0009ffe4ff */
[----:B------:R1:W-:Y:S01]  /*69570*/  STL [R1+0x874], R28 ;  /* 0x0008741c01007387 */ /* 0x0003e20000100800 */
[----:B------:R-:W-:Y:S03]  /*69580*/  STL [R1+0x87c], R10 ;  /* 0x00087c0a01007387 */ /* 0x000fe60000100800 */
[----:B-1----:R-:W2:Y:S01]  /*69590*/  LDL.LU R28, [R1+0x18e4] ;  /* 0x0018e400011c7983 */ /* 0x002ea20000300800 */
[----:B------:R-:W-:Y:S02]  /*695a0*/  IADD3 R11, P2, R11, UR9, RZ ;  /* 0x000000090b0b7c10 */ /* 0x000fe4000ff5e0ff */
[----:B------:R-:W-:Y:S02]  /*695b0*/  IADD3 R5, P3, R5, UR9, RZ ;  /* 0x0000000905057c10 */ /* 0x000fe4000ff7e0ff */
        /* <DEDUP_REMOVED lines=12> */
[----:B------:R-:W-:Y:S02]  /*69680*/  STL [R1+0x85c], R19 ;  /* 0x00085c1301007387 */ /* 0x000fe40000100800 */
[----:B------:R-:W-:Y:S01]  /*69690*/  STL [R1+0x854], R24 ;  /* 0x0008541801007387 */ /* 0x000fe20000100800 */
[----:B------:R-:W-:-:S02]  /*696a0*/  IADD3.X R25, R25, UR7, RZ, P2, !PT ;  /* 0x0000000719197c10 */ /* 0x000fc400097fe4ff */
[----:B------:R-:W-:Y:S02]  /*696b0*/  IADD3.X R26, R26, UR7, RZ, P3, !PT ;  /* 0x000000071a1a7c10 */ /* 0x000fe40009ffe4ff */
[----:B------:R-:W-:Y:S02]  /*696c0*/  IADD3.X R27, R27, UR7, RZ, P5, !PT ;  /* 0x000000071b1b7c10 */ /* 0x000fe4000affe4ff */
[----:B--2---:R-:W-:-:S05]  /*696d0*/  IADD3.X R28, R28, UR7, RZ, P4, !PT ;  /* 0x000000071c1c7c10 */ /* 0x004fca000a7fe4ff */
[----:B------:R1:W-:Y:S01]  /*696e0*/  STL [R1+0x83c], R28 ;  /* 0x00083c1c01007387 */ /* 0x0003e20000100800 */
[----:B------:R0:W-:Y:S02]  /*696f0*/  STL [R1+0x84c], R25 ;  /* 0x00084c1901007387 */ /* 0x0001e40000100800 */
[----:B------:R0:W-:Y:S01]  /*69700*/  STL [R1+0x844], R26 ;  /* 0x0008441a01007387 */ /* 0x0001e20000100800 */
[----:B-1----:R-:W1:Y:S01]  /*69710*/  S2R R28, SR_TID.X ;  /* 0x00000000001c7919 */ /* 0x002e620000002100 */
[----:B------:R0:W-:Y:S01]  /*69720*/  STL [R1+0x834], R27 ;  /* 0x0008341b01007387 */ /* 0x0001e20000100800 */
[----:B-1----:R-:W-:-:S05]  /*69730*/  LOP3.LUT R28, R28, 0x7f, RZ, 0xc0, !PT ;  /* 0x0000007f1c1c7812 */ /* 0x002fca00078ec0ff */
[----:B------:R-:W-:Y:S01]  /*69740*/  IMAD.SHL.U32 R28, R28, 0x2, RZ ;  /* 0x000000021c1c7824 */ /* 0x000fe200078e00ff */
[----:B0-----:R-:W-:Y:S01]  /*69750*/  @!P0 CALL.REL.NOINC `(.L_x_2) ;  /* 0x0000001000008944 */ /* 0x001fe20003c00000 */
[----:B------:R-:W-:Y:S05]  /*69760*/  BRA `(.L_x_3) ;  /* 0xfffc8eb000007947 */ /* 0x000fea000383ffff */
.L_x_2:
[----:B------:R-:W-:-:S04]  /*69770*/  NOP ;  /* 0x0000000000007918 */ /* 0x000fc80000000000 */
[----:B------:R-:W2:Y:S04]  /*69780*/  LDL.LU R28, [R1+0x3e8] ;  /* 0x0003e800011c7983 */ /* 0x000ea80000300800 */
[----:B--2---:R0:W-:Y:S04]  /*69790*/  STL [R1+0x1978], R28 ;  /* 0x0019781c01007387 */ /* 0x0041e80000100800 */
[----:B0-----:R-:W2:Y:S04]  /*697a0*/  LDL.LU R28, [R1+0x3ac] ;  /* 0x0003ac00011c7983 */ /* 0x001ea80000300800 */
        /* <DEDUP_REMOVED lines=31> */
[----:B------:R-:W2:Y:S01]  /*699a0*/  LDL.LU R20, [R1+0x3f8] ;  /* 0x0003f80001147983 */ /* 0x000ea20000300800 */
[----:B0----5:R-:W-:-:S03]  /*699b0*/  IMAD.MOV.U32 R28, RZ, RZ, R14 ;  /* 0x000000ffff1c7224 */ /* 0x021fc600078e000e */
        /* <DEDUP_REMOVED lines=31> */
[----:B------:R-:W2:Y:S04]  /*69bb0*/  LDL.LU R21, [R1+0x408] ;  /* 0x0004080001157983 */ /* 0x000ea80000300800 */
[----:B------:R-:W3:Y:S01]  /*69bc0*/  LDL.LU R22, [R1+0x418] ;  /* 0x0004180001167983 */ /* 0x000ee20000300800 */
[----:B0-----:R-:W-:-:S03]  /*69bd0*/  IMAD.MOV.U32 R20, RZ, RZ, R4 ;  /* 0x000000ffff147224 */ /* 0x001fc600078e0004 */
[----:B------:R-:W3:Y:S04]  /*69be0*/  LDL.LU R23, [R1+0x428] ;  /* 0x0004280001177983 */ /* 0x000ee80000300800 */
[----:B------:R-:W4:Y:S04]  /*69bf0*/  LDL.LU R10, [R1+0x3a4] ;  /* 0x0003a400010a7983 */ /* 0x000f280000300800 */
[----:B------:R-:W4:Y:S04]  /*69c00*/  LDL.LU R11, [R1+0x3c4] ;  /* 0x0003c400010b7983 */ /* 0x000f280000300800 */
[----:B------:R-:W2:Y:S04]  /*69c10*/  LDL.LU R4, [R1+0x3d4] ;  /* 0x0003d40001047983 */ /* 0x000ea80000300800 */
        /* <DEDUP_REMOVED lines=17> */
[----:B------:R0:W-:Y:S01]  /*69d30*/  STL [R1+0x1904], R12 ;  /* 0x0019040c01007387 */ /* 0x0001e20000100800 */
[----:B------:R-:W-:-:S03]  /*69d40*/  F2FP.BF16.PACK_AB R28, R20, R28 ;  /* 0x0000001c141c723e */ /* 0x000fc600000010ff */
        /* <DEDUP_REMOVED lines=13> */
[----:B------:R-:W2:Y:S04]  /*69e20*/  LDL.LU R20, [R1+0x19f8] ;  /* 0x0019f80001147983 */ /* 0x000ea80000300800 */
[----:B------:R0:W-:Y:S04]  /*69e30*/  STL [R1+0x9c], R28 ;  /* 0x00009c1c01007387 */ /* 0x0001e80000100800 */
[----:B0-----:R-:W2:Y:S02]  /*69e40*/  LDL.LU R28, [R1+0x19f4] ;  /* 0x0019f400011c7983 */ /* 0x001ea40000300800 */
[----:B--2---:R-:W-:-:S02]  /*69e50*/  F2FP.BF16.PACK_AB R28, R20, R28 ;  /* 0x0000001c141c723e */ /* 0x004fc400000010ff */
        /* <DEDUP_REMOVED lines=61> */
[----:B------:R0:W-:Y:S02]  /*6a230*/  STL [R1+0x5c], R2 ;  /* 0x00005c0201007387 */ /* 0x0001e40000100800 */
[----:B0-----:R-:W-:Y:S02]  /*6a240*/  F2FP.BF16.PACK_AB R2, R0, R29 ;  /* 0x0000001d0002723e */ /* 0x001fe400000010ff */
[----:B------:R-:W-:Y:S02]  /*6a250*/  F2FP.BF16.PACK_AB R0, R3, R16 ;  /* 0x000000100300723e */ /* 0x000fe400000010ff */
[----:B------:R-:W-:Y:S01]  /*6a260*/  F2FP.BF16.PACK_AB R3, R17, R12 ;  /* 0x0000000c1103723e */ /* 0x000fe200000010ff */
[----:B------:R0:W-:Y:S04]  /*6a270*/  STL [R1+0x58], R2 ;  /* 0x0000580201007387 */ /* 0x0001e80000100800 */
[----:B------:R-:W-:Y:S04]  /*6a280*/  STL [R1+0x54], R0 ;  /* 0x0000540001007387 */ /* 0x000fe80000100800 */
[----:B------:R1:W-:Y:S01]  /*6a290*/  STL [R1+0x50], R3 ;  /* 0x0000500301007387 */ /* 0x0003e20000100800 */
[----:B0-----:R-:W-:-:S05]  /*6a2a0*/  F2FP.BF16.PACK_AB R2, R13, R8 ;  /* 0x000000080d02723e */ /* 0x001fca00000010ff */
[----:B------:R3:W-:Y:S01]  /*6a2b0*/  STL [R1+0x4c], R2 ;  /* 0x00004c0201007387 */ /* 0x0007e20000100800 */
[----:B-1----:R-:W-:Y:S02]  /*6a2c0*/  F2FP.BF16.PACK_AB R3, R20, R21 ;  /* 0x000000151403723e */ /* 0x002fe400000010ff */
[----:B---3--:R-:W-:Y:S02]  /*6a2d0*/  F2FP.BF16.PACK_AB R2, R22, R23 ;  /* 0x000000171602723e */ /* 0x008fe400000010ff */
[----:B--2---:R-:W-:-:S05]  /*6a2e0*/  F2FP.BF16.PACK_AB R0, R9, R28 ;  /* 0x0000001c0900723e */ /* 0x004fca00000010ff */
[----:B------:R4:W-:Y:S04]  /*6a2f0*/  STL [R1+0x48], R0 ;  /* 0x0000480001007387 */ /* 0x0009e80000100800 */
[----:B------:R0:W-:Y:S01]  /*6a300*/  STL [R1+0x44], R3 ;  /* 0x0000440301007387 */ /* 0x0001e20000100800 */
[----:B----4-:R-:W-:-:S03]  /*6a310*/  F2FP.BF16.PACK_AB R0, R10, R11 ;  /* 0x0000000b0a00723e */ /* 0x010fc600000010ff */
[----:B------:R1:W-:Y:S01]  /*6a320*/  STL [R1+0x40], R2 ;  /* 0x0000400201007387 */ /* 0x0003e20000100800 */
[----:B0-----:R-:W-:-:S03]  /*6a330*/  F2FP.BF16.PACK_AB R3, R4, R5 ;  /* 0x000000050403723e */ /* 0x001fc600000010ff */
[----:B------:R0:W-:Y:S04]  /*6a340*/  STL [R1+0x3c], R0 ;  /* 0x00003c0001007387 */ /* 0x0001e80000100800 */
[----:B------:R2:W-:Y:S01]  /*6a350*/  STL [R1+0x38], R3 ;  /* 0x0000380301007387 */ /* 0x0005e20000100800 */
[----:B-1----:R-:W-:Y:S02]  /*6a360*/  F2FP.BF16.PACK_AB R2, R6, R7 ;  /* 0x000000070602723e */ /* 0x002fe400000010ff */
[----:B0-----:R-:W-:-:S03]  /*6a370*/  F2FP.BF16.PACK_AB R0, R14, R15 ;  /* 0x0000000f0e00723e */ /* 0x001fc600000010ff */
[----:B------:R0:W-:Y:S01]  /*6a380*/  STL [R1+0x34], R2 ;  /* 0x0000340201007387 */ /* 0x0001e20000100800 */
[----:B--2---:R-:W-:-:S03]  /*6a390*/  F2FP.BF16.PACK_AB R3, R18, R19 ;  /* 0x000000131203723e */ /* 0x004fc600000010ff */
[----:B------:R1:W-:Y:S04]  /*6a3a0*/  STL [R1+0x30], R0 ;  /* 0x0000300001007387 */ /* 0x0003e80000100800 */
[----:B------:R-:W-:Y:S04]  /*6a3b0*/  STL [R1+0x2c], R3 ;  /* 0x00002c0301007387 */ /* 0x000fe80000100800 */
[----:B------:R-:W2:Y:S01]  /*6a3c0*/  LDL.LU R7, [R1+0x374] ;  /* 0x0003740001077983 */ /* 0x000ea20000300800 */
[----:B0-----:R-:W-:Y:S02]  /*6a3d0*/  F2FP.BF16.PACK_AB R2, R24, R25 ;  /* 0x000000191802723e */ /* 0x001fe400000010ff */
[----:B-1----:R-:W-:-:S03]  /*6a3e0*/  F2FP.BF16.PACK_AB R0, R26, R27 ;  /* 0x0000001b1a00723e */ /* 0x002fc600000010ff */
[----:B------:R-:W-:Y:S04]  /*6a3f0*/  STL [R1+0x28], R2 ;  /* 0x0000280201007387 */ /* 0x000fe80000100800 */
[----:B--2---:R0:W-:Y:S04]  /*6a400*/  STL [R1+0x1930], R7 ;  /* 0x0019300701007387 */ /* 0x0041e80000100800 */
[----:B------:R-:W-:Y:S04]  /*6a410*/  STL [R1+0x24], R0 ;  /* 0x0000240001007387 */ /* 0x000fe80000100800 */
        /* <DEDUP_REMOVED lines=17> */
[----:B------:R-:W3:Y:S04]  /*6a530*/  LDL.LU R6, [R1+0x394] ;  /* 0x0003940001067983 */ /* 0x000ee80000300800 */
[----:B---3--:R0:W-:Y:S04]  /*6a540*/  STL [R1+0x192c], R6 ;  /* 0x00192c0601007387 */ /* 0x0081e80000100800 */
[----:B0-----:R-:W3:Y:S04]  /*6a550*/  LDL.LU R6, [R1+0x364] ;  /* 0x0003640001067983 */ /* 0x001ee80000300800 */
        /* <DEDUP_REMOVED lines=17> */
[----:B0-----:R-:W2:Y:S04]  /*6a670*/  LDL.LU R6, [R1+0x410] ;  /* 0x0004100001067983 */ /* 0x001ea80000300800 */
[----:B------:R-:W3:Y:S04]  /*6a680*/  LDL.LU R5, [R1+0x434] ;  /* 0x0004340001057983 */ /* 0x000ee80000300800 */
[----:B---3--:R0:W-:Y:S04]  /*6a690*/  STL [R1+0x1928], R5 ;  /* 0x0019280501007387 */ /* 0x0081e80000100800 */
[----:B0-----:R-:W3:Y:S04]  /*6a6a0*/  LDL.LU R5, [R1+0x384] ;  /* 0x0003840001057983 */ /* 0x001ee80000300800 */
[----:B------:R-:W4:Y:S04]  /*6a6b0*/  LDL.LU R4, [R1+0x454] ;  /* 0x0004540001047983 */ /* 0x000f280000300800 */
[----:B----4-:R0:W-:Y:S04]  /*6a6c0*/  STL [R1+0x1924], R4 ;  /* 0x0019240401007387 */ /* 0x0101e80000100800 */
[----:B0-----:R-:W4:Y:S04]  /*6a6d0*/  LDL.LU R4, [R1+0x3b4] ;  /* 0x0003b40001047983 */ /* 0x001f280000300800 */
[----:B------:R-:W2:Y:S04]  /*6a6e0*/  LDL.LU R11, [R1+0x370] ;  /* 0x00037000010b7983 */ /* 0x000ea80000300800 */
[----:B--2---:R0:W-:Y:S04]  /*6a6f0*/  STL [R1+0x1920], R11 ;  /* 0x0019200b01007387 */ /* 0x0041e80000100800 */
[----:B0-----:R-:W2:Y:S04]  /*6a700*/  LDL.LU R11, [R1+0x444] ;  /* 0x00044400010b7983 */ /* 0x001ea80000300800 */
[----:B------:R-:W2:Y:S04]  /*6a710*/  LDL.LU R9, [R1+0x380] ;  /* 0x0003800001097983 */ /* 0x000ea80000300800 */
[----:B--2---:R0:W-:Y:S04]  /*6a720*/  STL [R1+0x191c], R9 ;  /* 0x00191c0901007387 */ /* 0x0041e80000100800 */
[----:B0-----:R-:W2:Y:S04]  /*6a730*/  LDL.LU R9, [R1+0x360] ;  /* 0x0003600001097983 */ /* 0x001ea80000300800 */
[----:B------:R-:W2:Y:S04]  /*6a740*/  LDL.LU R10, [R1+0x390] ;  /* 0x00039000010a7983 */ /* 0x000ea80000300800 */
[----:B------:R-:W2:Y:S04]  /*6a750*/  LDL.LU R8, [R1+0x3b0] ;  /* 0x0003b00001087983 */ /* 0x000ea80000300800 */
        /* <DEDUP_REMOVED lines=11> */
[----:B------:R-:W2:Y:S01]  /*6a810*/  LDL.LU R17, [R1+0x478] ;  /* 0x0004780001117983 */ /* 0x000ea20000300800 */
[----:B------:R-:W-:-:S03]  /*6a820*/  F2FP.BF16.PACK_AB R7, R6, R7 ;  /* 0x000000070607723e */ /* 0x000fc600000010ff */
[----:B--2---:R0:W-:Y:S04]  /*6a830*/  STL [R1+0x18fc], R17 ;  /* 0x0018fc1101007387 */ /* 0x0041e80000100800 */
[----:B0-----:R-:W2:Y:S04]  /*6a840*/  LDL.LU R17, [R1+0x4d8] ;  /* 0x0004d80001117983 */ /* 0x001ea80000300800 */
        /* <DEDUP_REMOVED lines=48> */
[----:B------:R0:W-:Y:S04]  /*6ab50*/  STL [R1], R7 ;  /* 0x0000000701007387 */ /* 0x0001e80000100800 */
[----:B0-----:R-:W2:Y:S02]  /*6ab60*/  LDL.LU R7, [R1+0x1930] ;  /* 0x0019300001077983 */ /* 0x001ea40000300800 */
[----:B--2---:R-:W-:-:S02]  /*6ab70*/  F2FP.BF16.PACK_AB R7, R6, R7 ;  /* 0x000000070607723e */ /* 0x004fc400000010ff */
[----:B------:R-:W3:Y:S02]  /*6ab80*/  LDL.LU R6, [R1+0x192c] ;  /* 0x00192c0001067983 */ /* 0x000ee40000300800 */
[----:B---3--:R-:W-:Y:S02]  /*6ab90*/  F2FP.BF16.PACK_AB R6, R5, R6 ;  /* 0x000000060506723e */ /* 0x008fe400000010ff */
[----:B------:R-:W4:Y:S02]  /*6aba0*/  LDL.LU R5, [R1+0x1928] ;  /* 0x0019280001057983 */ /* 0x000f240000300800 */
[----:B----4-:R-:W-:Y:S02]  /*6abb0*/  F2FP.BF16.PACK_AB R5, R4, R5 ;  /* 0x000000050405723e */ /* 0x010fe400000010ff */
[----:B------:R-:W2:Y:S02]  /*6abc0*/  LDL.LU R4, [R1+0x1924] ;  /* 0x0019240001047983 */ /* 0x000ea40000300800 */
[----:B--2---:R-:W-:-:S02]  /*6abd0*/  F2FP.BF16.PACK_AB R4, R11, R4 ;  /* 0x000000040b04723e */ /* 0x004fc400000010ff */
[----:B------:R-:W2:Y:S02]  /*6abe0*/  LDL.LU R11, [R1+0x1920] ;  /* 0x00192000010b7983 */ /* 0x000ea40000300800 */
[----:B--2---:R-:W-:Y:S02]  /*6abf0*/  F2FP.BF16.PACK_AB R11, R9, R11 ;  /* 0x0000000b090b723e */ /* 0x004fe400000010ff */
[----:B------:R-:W2:Y:S02]  /*6ac00*/  LDL.LU R9, [R1+0x191c] ;  /* 0x00191c0001097983 */ /* 0x000ea40000300800 */
[----:B--2---:R-:W-:Y:S02]  /*6ac10*/  F2FP.BF16.PACK_AB R10, R9, R10 ;  /* 0x0000000a090a723e */ /* 0x004fe400000010ff */
        /* <DEDUP_REMOVED lines=18> */
[----:B------:R-:W2:Y:S01]  /*6ad40*/  LDL.LU R16, [R1+0x18f4] ;  /* 0x0018f40001107983 */ /* 0x000ea20000300800 */
[----:B------:R-:W-:Y:S02]  /*6ad50*/  F2FP.BF16.PACK_AB R23, R29, R23 ;  /* 0x000000171d17723e */ /* 0x000fe400000010ff */
[----:B------:R-:W-:-:S02]  /*6ad60*/  F2FP.BF16.PACK_AB R22, R0, R22 ;  /* 0x000000160016723e */ /* 0x000fc400000010ff */
[----:B------:R-:W-:Y:S02]  /*6ad70*/  F2FP.BF16.PACK_AB R21, R2, R21 ;  /* 0x000000150215723e */ /* 0x000fe400000010ff */
[----:B--2---:R-:W-:Y:S02]  /*6ad80*/  F2FP.BF16.PACK_AB R16, R3, R16 ;  /* 0x000000100310723e */ /* 0x004fe400000010ff */
[----:B------:R-:W2:Y:S04]  /*6ad90*/  LDL.LU R3, [R1+0x18f0] ;  /* 0x0018f00001037983 */ /* 0x000ea80000300800 */
[----:B------:R-:W2:Y:S04]  /*6ada0*/  LDL.LU R29, [R1+0x18ec] ;  /* 0x0018ec00011d7983 */ /* 0x000ea80000300800 */
[----:B------:R-:W3:Y:S04]  /*6adb0*/  LDL.LU R0, [R1+0x18e8] ;  /* 0x0018e80001007983 */ /* 0x000ee80000300800 */
[----:B------:R-:W3:Y:S01]  /*6adc0*/  LDL.LU R2, [R1+0x18e4] ;  /* 0x0018e40001027983 */ /* 0x000ee20000300800 */
[----:B------:R-:W-:-:S02]  /*6add0*/  F2FP.BF16.PACK_AB R27, R24, R27 ;  /* 0x0000001b181b723e */ /* 0x000fc400000010ff */
[----:B------:R-:W-:Y:S02]  /*6ade0*/  F2FP.BF16.PACK_AB R26, R25, R26 ;  /* 0x0000001a191a723e */ /* 0x000fe400000010ff */
[----:B------:R-:W-:Y:S02]  /*6adf0*/  F2FP.BF16.PACK_AB R20, R28, R20 ;  /* 0x000000141c14723e */ /* 0x000fe400000010ff */
[----:B--2---:R-:W-:Y:S02]  /*6ae00*/  F2FP.BF16.PACK_AB R25, R29, R3 ;  /* 0x000000031d19723e */ /* 0x004fe400000010ff */
[----:B---3--:R-:W-:Y:S02]  /*6ae10*/  F2FP.BF16.PACK_AB R24, R2, R0 ;  /* 0x000000000218723e */ /* 0x008fe400000010ff */
.L_x_1:
[----:B------:R-:W2:Y:S04]  /*6ae20*/  LDL.LU R28, [R1+0x183c] ;  /* 0x00183c00011c7983 */ /* 0x000ea80000300800 */
[----:B------:R-:W1:Y:S02]  /*6ae30*/  S2R R29, SR_TID.X ;  /* 0x00000000001d7919 */ /* 0x000e640000002100 */
[----:B-1----:R-:W-:-:S02]  /*6ae40*/  IMAD.SHL.U32 R3, R29, 0x200, RZ ;  /* 0x000002001d037824 */ /* 0x002fc400078e00ff */
[C---:B0-----:R-:W-:Y:S02]  /*6ae50*/  IMAD.SHL.U32 R0, R29.reuse, 0x800, RZ ;  /* 0x000008001d007824 */ /* 0x041fe400078e00ff */
[----:B------:R-:W-:Y:S01]  /*6ae60*/  IMAD.SHL.U32 R2, R29, 0x10, RZ ;  /* 0x000000101d027824 */ /* 0x000fe200078e00ff */
[----:B------:R-:W-:Y:S02]  /*6ae70*/  LOP3.LUT R3, R3, 0x3000, RZ, 0xc0, !PT ;  /* 0x0000300003037812 */ /* 0x000fe400078ec0ff */
[----:B------:R-:W-:-:S04]  /*6ae80*/  LOP3.LUT R0, R0, 0x3000, RZ, 0xc0, !PT ;  /* 0x0000300000007812 */ /* 0x000fc800078ec0ff */
[----:B------:R-:W-:Y:S02]  /*6ae90*/  LOP3.LUT R0, R0, 0x3f0, R2, 0xf8, !PT ;  /* 0x000003f000007812 */ /* 0x000fe400078ef802 */
[----:B------:R-:W-:Y:S01]  /*6aea0*/  SHF.R.U32.HI R2, RZ, 0x1, R29 ;  /* 0x00000001ff027819 */ /* 0x000fe2000001161d */
[----:B------:R-:W-:Y:S01]  /*6aeb0*/  BAR.SYNC.DEFER_BLOCKING 0x0 ;  /* 0x0000000000007b1d */ /* 0x000fe20000010000 */
[----:B--2---:R-:W-:Y:S01]  /*6aec0*/  LOP3.LUT R3, R3, 0xc60, R28, 0xf8, !PT ;  /* 0x00000c6003037812 */ /* 0x004fe200078ef81c */
[----:B------:R-:W-:-:S05]  /*6aed0*/  IMAD.SHL.U32 R28, R29, 0x4, RZ ;  /* 0x000000041d1c7824 */ /* 0x000fca00078e00ff */
[----:B------:R-:W-:Y:S02]  /*6aee0*/  LOP3.LUT R3, R3, 0x70, R28, 0x78, !PT ;  /* 0x0000007003037812 */ /* 0x000fe400078e781c */
[----:B------:R-:W-:-:S03]  /*6aef0*/  LOP3.LUT R28, R0, 0x20, R2, 0x78, !PT ;  /* 0x00000020001c7812 */ /* 0x000fc600078e7802 */
[----:B------:R0:W-:Y:S04]  /*6af00*/  STS.128 [R3], R24 ;  /* 0x0000001803007388 */ /* 0x0001e80000000c00 */
[----:B0-----:R-:W2:Y:S04]  /*6af10*/  LDL.LU R24, [R1+0x344] ;  /* 0x0003440001187983 */ /* 0x001ea80000300800 */
[----:B------:R0:W-:Y:S04]  /*6af20*/  STS.128 [R3+0x80], R16 ;  /* 0x0000801003007388 */ /* 0x0001e80000000c00 */
[----:B------:R1:W-:Y:S04]  /*6af30*/  STS.128 [R3+0x280], R12 ;  /* 0x0002800c03007388 */ /* 0x0003e80000000c00 */
[----:B------:R3:W-:Y:S04]  /*6af40*/  STS.128 [R3+0x200], R20 ;  /* 0x0002001403007388 */ /* 0x0007e80000000c00 */
[----:B0-----:R-:W4:Y:S04]  /*6af50*/  LDL.LU R16, [R1+0x10] ;  /* 0x0000100001107983 */ /* 0x001f280000300800 */
[----:B------:R-:W4:Y:S04]  /*6af60*/  LDL.LU R17, [R1+0x14] ;  /* 0x0000140001117983 */ /* 0x000f280000300800 */
[----:B------:R-:W4:Y:S04]  /*6af70*/  LDL.LU R18, [R1+0x18] ;  /* 0x0000180001127983 */ /* 0x000f280000300800 */
[----:B------:R-:W4:Y:S04]  /*6af80*/  LDL.LU R19, [R1+0x1c] ;  /* 0x00001c0001137983 */ /* 0x000f280000300800 */
[----:B------:R-:W-:Y:S04]  /*6af90*/  STL [R1+0xb0], R28 ;  /* 0x0000b01c01007387 */ /* 0x000fe80000100800 */
[----:B-1----:R-:W5:Y:S04]  /*6afa0*/  LDL.LU R12, [R1] ;  /* 0x00000000010c7983 */ /* 0x002f680000300800 */
[----:B------:R-:W5:Y:S04]  /*6afb0*/  LDL.LU R13, [R1+0x4] ;  /* 0x00000400010d7983 */ /* 0x000f680000300800 */
[----:B------:R-:W5:Y:S04]  /*6afc0*/  LDL.LU R14, [R1+0x8] ;  /* 0x00000800010e7983 */ /* 0x000f680000300800 */
[----:B------:R-:W5:Y:S01]  /*6afd0*/  LDL.LU R15, [R1+0xc] ;  /* 0x00000c00010f7983 */ /* 0x000f620000300800 */
[----:B---3--:R-:W-:-:S03]  /*6afe0*/  SHF.R.U32.HI R23, RZ, 0x5, R29 ;  /* 0x00000005ff177819 */ /* 0x008fc6000001161d */
[----:B------:R0:W-:Y:S01]  /*6aff0*/  STS.128 [R3+0x300], R4 ;  /* 0x0003000403007388 */ /* 0x0001e20000000c00 */
[----:B------:R-:W-:-:S03]  /*6b000*/  SGXT.U32 R23, R23, 0x2 ;  /* 0x000000021717781a */ /* 0x000fc60000000000 */
[----:B------:R-:W-:Y:S01]  /*6b010*/  STS.128 [R3+0x100], R8 ;  /* 0x0001000803007388 */ /* 0x000fe20000000c00 */
[C-C-:B--2---:R-:W-:Y:S02]  /*6b020*/  LOP3.LUT R26, R24.reuse, 0x4, R23.reuse, 0xfe, !PT ;  /* 0x00000004181a7812 */ /* 0x144fe400078efe17 */
[C-C-:B------:R-:W-:Y:S02]  /*6b030*/  LOP3.LUT R27, R24.reuse, 0xc, R23.reuse, 0xfe, !PT ;  /* 0x0000000c181b7812 */ /* 0x140fe400078efe17 */
[C---:B------:R-:W-:Y:S02]  /*6b040*/  LOP3.LUT R25, R24.reuse, R23, RZ, 0xfc, !PT ;  /* 0x0000001718197212 */ /* 0x040fe400078efcff */
[C-C-:B0-----:R-:W-:Y:S01]  /*6b050*/  LOP3.LUT R4, R24.reuse, 0x10, R23.reuse, 0xfe, !PT ;  /* 0x0000001018047812 */ /* 0x141fe200078efe17 */
[----:B------:R-:W-:Y:S01]  /*6b060*/  STL.64 [R1+0x1988], R26 ;  /* 0x0019881a01007387 */ /* 0x000fe20000100a00 */
[C-C-:B------:R-:W-:Y:S02]  /*6b070*/  LOP3.LUT R0, R24.reuse, 0x14, R23.reuse, 0xfe, !PT ;  /* 0x0000001418007812 */ /* 0x140fe400078efe17 */
[C-C-:B------:R-:W-:Y:S01]  /*6b080*/  LOP3.LUT R2, R24.reuse, 0x18, R23.reuse, 0xfe, !PT ;  /* 0x0000001818027812 */ /* 0x140fe200078efe17 */
[----:B------:R-:W-:Y:S04]  /*6b090*/  STL [R1+0x1980], R25 ;  /* 0x0019801901007387 */ /* 0x000fe80000100800 */
[----:B----4-:R-:W-:Y:S04]  /*6b0a0*/  STS.128 [R3+0x380], R16 ;  /* 0x0003801003007388 */ /* 0x010fe80000000c00 */
[----:B-----5:R-:W-:Y:S01]  /*6b0b0*/  STS.128 [R3+0x180], R12 ;  /* 0x0001800c03007388 */ /* 0x020fe20000000c00 */
[----:B------:R-:W-:-:S02]  /*6b0c0*/  LOP3.LUT R5, R24, 0x1c8, R23, 0xfe, !PT ;  /* 0x000001c818057812 */ /* 0x000fc400078efe17 */
[C-C-:B------:R-:W-:Y:S01]  /*6b0d0*/  LOP3.LUT R6, R24.reuse, 0x1f4, R23.reuse, 0xfe, !PT ;  /* 0x000001f418067812 */ /* 0x140fe200078efe17 */
[----:B------:R0:W-:Y:S01]  /*6b0e0*/  STL [R1+0xb4], R4 ;  /* 0x0000b40401007387 */ /* 0x0001e20000100800 */
[----:B------:R-:W-:-:S03]  /*6b0f0*/  LOP3.LUT R29, R24, 0x8, R23, 0xfe, !PT ;  /* 0x00000008181d7812 */ /* 0x000fc600078efe17 */
[----:B------:R1:W-:Y:S04]  /*6b100*/  STL [R1+0xb8], R0 ;  /* 0x0000b80001007387 */ /* 0x0003e80000100800 */
[----:B------:R2:W-:Y:S01]  /*6b110*/  STL [R1+0xbc], R2 ;  /* 0x0000bc0201007387 */ /* 0x0005e20000100800 */
[----:B0-----:R-:W-:-:S03]  /*6b120*/  LOP3.LUT R4, R24, 0x1c, R23, 0xfe, !PT ;  /* 0x0000001c18047812 */ /* 0x001fc600078efe17 */
[----:B------:R-:W-:Y:S01]  /*6b130*/  BAR.SYNC.DEFER_BLOCKING 0x0 ;  /* 0x0000000000007b1d */ /* 0x000fe20000010000 */
[C-C-:B-1----:R-:W-:Y:S02]  /*6b140*/  LOP3.LUT R0, R24.reuse, 0x20, R23.reuse, 0xfe, !PT ;  /* 0x0000002018007812 */ /* 0x142fe400078efe17 */
[----:B--2---:R-:W-:-:S03]  /*6b150*/  LOP3.LUT R2, R24, 0x24, R23, 0xfe, !PT ;  /* 0x0000002418027812 */ /* 0x004fc600078efe17 */
[----:B------:R0:W-:Y:S04]  /*6b160*/  STL [R1+0xc0], R4 ;  /* 0x0000c00401007387 */ /* 0x0001e80000100800 */
[----:B------:R1:W-:Y:S04]  /*6b170*/  STL [R1+0xc4], R0 ;  /* 0x0000c40001007387 */ /* 0x0003e80000100800 */
[----:B------:R2:W-:Y:S01]  /*6b180*/  STL [R1+0xc8], R2 ;  /* 0x0000c80201007387 */ /* 0x0005e20000100800 */
[C-C-:B0-----:R-:W-:Y:S02]  /*6b190*/  LOP3.LUT R4, R24.reuse, 0x28, R23.reuse, 0xfe, !PT ;  /* 0x0000002818047812 */ /* 0x141fe400078efe17 */
[----:B-1----:R-:W-:-:S03]  /*6b1a0*/  LOP3.LUT R0, R24, 0x2c, R23, 0xfe, !PT ;  /* 0x0000002c18007812 */ /* 0x002fc600078efe17 */
[----:B------:R0:W-:Y:S01]  /*6b1b0*/  STL [R1+0xcc], R4 ;  /* 0x0000cc0401007387 */ /* 0x0001e20000100800 */
[----:B--2---:R-:W-:-:S03]  /*6b1c0*/  LOP3.LUT R2, R24, 0x30, R23, 0xfe, !PT ;  /* 0x0000003018027812 */ /* 0x004fc600078efe17 */
[----:B------:R1:W-:Y:S04]  /*6b1d0*/  STL [R1+0xd0], R0 ;  /* 0x0000d00001007387 */ /* 0x0003e80000100800 */
[----:B------:R2:W-:Y:S01]  /*6b1e0*/  STL [R1+0xd4], R2 ;  /* 0x0000d40201007387 */ /* 0x0005e20000100800 */
[----:B0-----:R-:W-:-:S03]  /*6b1f0*/  LOP3.LUT R4, R24, 0x34, R23, 0xfe, !PT ;  /* 0x0000003418047812 */ /* 0x001fc600078efe17 */
[----:B------:R-:W0:Y:S01]  /*6b200*/  LDS.128 R8, [R28] ;  /* 0x000000001c087984 */ /* 0x000e220000000c00 */
[----:B-1----:R-:W-:-:S03]  /*6b210*/  LOP3.LUT R0, R24, 0x38, R23, 0xfe, !PT ;  /* 0x0000003818007812 */ /* 0x002fc600078efe17 */
[----:B------:R1:W-:Y:S01]  /*6b220*/  STL [R1+0xd8], R4 ;  /* 0x0000d80401007387 */ /* 0x0003e20000100800 */
[----:B--2---:R-:W-:-:S03]  /*6b230*/  LOP3.LUT R2, R24, 0x3c, R23, 0xfe, !PT ;  /* 0x0000003c18027812 */ /* 0x004fc600078efe17 */
[----:B------:R2:W-:Y:S04]  /*6b240*/  STL [R1+0xdc], R0 ;  /* 0x0000dc0001007387 */ /* 0x0005e80000100800 */
[----:B------:R3:W-:Y:S01]  /*6b250*/  STL [R1+0xe0], R2 ;  /* 0x0000e00201007387 */ /* 0x0007e20000100800 */
[C-C-:B-1----:R-:W-:Y:S02]  /*6b260*/  LOP3.LUT R4, R24.reuse, 0x40, R23.reuse, 0xfe, !PT ;  /* 0x0000004018047812 */ /* 0x142fe400078efe17 */
[----:B--2---:R-:W-:-:S03]  /*6b270*/  LOP3.LUT R0, R24, 0x44, R23, 0xfe, !PT ;  /* 0x0000004418007812 */ /* 0x004fc600078efe17 */
[----:B------:R1:W-:Y:S01]  /*6b280*/  STL [R1+0xe4], R4 ;  /* 0x0000e40401007387 */ /* 0x0003e20000100800 */
[----:B---3--:R-:W-:-:S03]  /*6b290*/  LOP3.LUT R2, R24, 0x48, R23, 0xfe, !PT ;  /* 0x0000004818027812 */ /* 0x008fc600078efe17 */
        /* <DEDUP_REMOVED lines=189> */
[C-C-:B--2---:R-:W-:Y:S01]  /*6be70*/  LOP3.LUT R0, R24.reuse, 0x1c4, R23.reuse, 0xfe, !PT ;  /* 0x000001c418007812 */ /* 0x144fe200078efe17 */
[----:B---3--:R-:W2:Y:S04]  /*6be80*/  LDL.LU R2, [R1+0x1860] ;  /* 0x0018600001027983 */ /* 0x008ea80000300800 */
[----:B------:R1:W-:Y:S04]  /*6be90*/  STL [R1+0x26c], R4 ;  /* 0x00026c0401007387 */ /* 0x0003e80000100800 */
[----:B------:R3:W-:Y:S04]  /*6bea0*/  STL [R1+0x270], R0 ;  /* 0x0002700001007387 */ /* 0x0007e80000100800 */
[----:B------:R4:W-:Y:S01]  /*6beb0*/  STL [R1+0x274], R5 ;  /* 0x0002740501007387 */ /* 0x0009e20000100800 */
[----:B-1----:R-:W-:-:S02]  /*6bec0*/  LOP3.LUT R4, R24, 0x1cc, R23, 0xfe, !PT ;  /* 0x000001cc18047812 */ /* 0x002fc400078efe17 */
[----:B---3--:R-:W-:-:S03]  /*6bed0*/  LOP3.LUT R0, R24, 0x1d0, R23, 0xfe, !PT ;  /* 0x000001d018007812 */ /* 0x008fc600078efe17 */
[----:B------:R1:W-:Y:S01]  /*6bee0*/  STL [R1+0x278], R4 ;  /* 0x0002780401007387 */ /* 0x0003e20000100800 */
[----:B----4-:R-:W-:-:S03]  /*6bef0*/  LOP3.LUT R5, R24, 0x1d4, R23, 0xfe, !PT ;  /* 0x000001d418057812 */ /* 0x010fc600078efe17 */
[----:B------:R3:W-:Y:S04]  /*6bf00*/  STL [R1+0x27c], R0 ;  /* 0x00027c0001007387 */ /* 0x0007e80000100800 */
[----:B------:R4:W-:Y:S01]  /*6bf10*/  STL [R1+0x280], R5 ;  /* 0x0002800501007387 */ /* 0x0009e20000100800 */
[C-C-:B-1----:R-:W-:Y:S02]  /*6bf20*/  LOP3.LUT R4, R24.reuse, 0x1d8, R23.reuse, 0xfe, !PT ;  /* 0x000001d818047812 */ /* 0x142fe400078efe17 */
[----:B---3--:R-:W-:-:S03]  /*6bf30*/  LOP3.LUT R0, R24, 0x1dc, R23, 0xfe, !PT ;  /* 0x000001dc18007812 */ /* 0x008fc600078efe17 */
[----:B------:R1:W-:Y:S01]  /*6bf40*/  STL [R1+0x284], R4 ;  /* 0x0002840401007387 */ /* 0x0003e20000100800 */
[----:B----4-:R-:W-:-:S03]  /*6bf50*/  LOP3.LUT R5, R24, 0x1e0, R23, 0xfe, !PT ;  /* 0x000001e018057812 */ /* 0x010fc600078efe17 */
[----:B------:R3:W-:Y:S04]  /*6bf60*/  STL [R1+0x288], R0 ;  /* 0x0002880001007387 */ /* 0x0007e80000100800 */
[----:B0-----:R-:W-:Y:S01]  /*6bf70*/  STL.64 [R1+0x10], R8 ;  /* 0x0000100801007387 */ /* 0x001fe20000100a00 */
[----:B-1----:R-:W-:-:S03]  /*6bf80*/  LOP3.LUT R4, R24, 0x1e4, R23, 0xfe, !PT ;  /* 0x000001e418047812 */ /* 0x002fc600078efe17 */
[----:B------:R-:W-:Y:S01]  /*6bf90*/  STL.64 [R1+0x18], R10 ;  /* 0x0000180a01007387 */ /* 0x000fe20000100a00 */
[----:B---3--:R-:W-:-:S03]  /*6bfa0*/  LOP3.LUT R0, R24, 0x1e8, R23, 0xfe, !PT ;  /* 0x000001e818007812 */ /* 0x008fc600078efe17 */
[----:B------:R0:W-:Y:S04]  /*6bfb0*/  STL [R1+0x28c], R5 ;  /* 0x00028c0501007387 */ /* 0x0001e80000100800 */
[----:B------:R1:W-:Y:S04]  /*6bfc0*/  STL [R1+0x290], R4 ;  /* 0x0002900401007387 */ /* 0x0003e80000100800 */
[----:B------:R3:W-:Y:S01]  /*6bfd0*/  STL [R1+0x294], R0 ;  /* 0x0002940001007387 */ /* 0x0007e20000100800 */
[----:B0-----:R-:W-:-:S03]  /*6bfe0*/  LOP3.LUT R5, R24, 0x1ec, R23, 0xfe, !PT ;  /* 0x000001ec18057812 */ /* 0x001fc600078efe17 */
[----:B------:R-:W-:Y:S01]  /*6bff0*/  LDS.128 R8, [R28+0x400] ;  /* 0x000400001c087984 */ /* 0x000fe20000000c00 */
[----:B-1----:R-:W-:-:S03]  /*6c000*/  LOP3.LUT R4, R24, 0x1f0, R23, 0xfe, !PT ;  /* 0x000001f018047812 */ /* 0x002fc600078efe17 */
[----:B------:R0:W-:Y:S01]  /*6c010*/  STL [R1+0x298], R5 ;  /* 0x0002980501007387 */ /* 0x0001e20000100800 */
[----:B---3--:R-:W-:-:S03]  /*6c020*/  LOP3.LUT R0, R28, 0x40, RZ, 0x3c, !PT ;  /* 0x000000401c007812 */ /* 0x008fc600078e3cff */
[----:B------:R1:W-:Y:S04]  /*6c030*/  STL [R1+0x29c], R4 ;  /* 0x00029c0401007387 */ /* 0x0003e80000100800 */
[----:B------:R-:W-:Y:S01]  /*6c040*/  STL [R1+0x2a0], R6 ;  /* 0x0002a00601007387 */ /* 0x000fe20000100800 */
[----:B0-----:R-:W-:-:S03]  /*6c050*/  LOP3.LUT R5, R24, 0x1f8, R23, 0xfe, !PT ;  /* 0x000001f818057812 */ /* 0x001fc600078efe17 */
[----:B------:R-:W-:Y:S01]  /*6c060*/  STL [R1+0x1a4], R0 ;  /* 0x0001a40001007387 */ /* 0x000fe20000100800 */
[----:B-1----:R-:W-:-:S03]  /*6c070*/  LOP3.LUT R4, R24, 0x1fc, R23, 0xfe, !PT ;  /* 0x000001fc18047812 */ /* 0x002fc600078efe17 */
[----:B------:R-:W-:Y:S04]  /*6c080*/  STL [R1+0x2a4], R5 ;  /* 0x0002a40501007387 */ /* 0x000fe80000100800 */
[----:B------:R-:W-:Y:S04]  /*6c090*/  STL [R1+0x234], R4 ;  /* 0x0002340401007387 */ /* 0x000fe80000100800 */
[----:B------:R-:W0:Y:S04]  /*6c0a0*/  LDS.128 R4, [R0] ;  /* 0x0000000000047984 */ /* 0x000e280000000c00 */
[----:B------:R-:W1:Y:S04]  /*6c0b0*/  LDS.128 R20, [R28+0x800] ;  /* 0x000800001c147984 */ /* 0x000e680000000c00 */
[----:B------:R-:W-:Y:S04]  /*6c0c0*/  LDS.128 R12, [R0+0x400] ;  /* 0x00040000000c7984 */ /* 0x000fe80000000c00 */
[----:B------:R-:W-:Y:S04]  /*6c0d0*/  LDS.128 R16, [R0+0x800] ;  /* 0x0008000000107984 */ /* 0x000fe80000000c00 */
[----:B0-----:R-:W-:Y:S04]  /*6c0e0*/  STL [R1+0x1910], R5 ;  /* 0x0019100501007387 */ /* 0x001fe80000100800 */
[----:B------:R-:W-:Y:S04]  /*6c0f0*/  STL [R1+0x190c], R6 ;  /* 0x00190c0601007387 */ /* 0x000fe80000100800 */
[----:B------:R-:W-:Y:S04]  /*6c100*/  STL [R1+0x1908], R7 ;  /* 0x0019080701007387 */ /* 0x000fe80000100800 */
[----:B-1----:R0:W-:Y:S04]  /*6c110*/  STL [R1+0x1918], R22 ;  /* 0x0019181601007387 */ /* 0x0021e80000100800 */
[----:B------:R-:W-:Y:S04]  /*6c120*/  STL.64 [R1], R8 ;  /* 0x0000000801007387 */ /* 0x000fe80000100a00 */
[----:B------:R-:W-:Y:S04]  /*6c130*/  STL.64 [R1+0x8], R10 ;  /* 0x0000080a01007387 */ /* 0x000fe80000100a00 */
[----:B0-----:R-:W3:Y:S04]  /*6c140*/  LDL.LU R22, [R1+0x10] ;  /* 0x0000100001167983 */ /* 0x001ee80000300800 */
[----:B------:R-:W0:Y:S04]  /*6c150*/  LDS.128 R8, [R28+0xc00] ;  /* 0x000c00001c087984 */ /* 0x000e280000000c00 */
[----:B------:R-:W-:Y:S01]  /*6c160*/  STL [R1+0x1914], R23 ;  /* 0x0019141701007387 */ /* 0x000fe20000100800 */
[C---:B--2---:R-:W-:Y:S01]  /*6c170*/  ISETP.GE.AND P0, PT, R2.reuse, c[0x0][0x178], PT ;  /* 0x00005e0002007a0c */ /* 0x044fe20003f06270 */
[----:B------:R-:W-:-:S02]  /*6c180*/  IMAD R2, R2, c[0x0][0x194], RZ ;  /* 0x0000650002027a24 */ /* 0x000fc400078e02ff */
[----:B---3--:R-:W-:Y:S04]  /*6c190*/  STL [R1+0x1998], R22 ;  /* 0x0019981601007387 */ /* 0x008fe80000100800 */
[----:B------:R-:W-:Y:S04]  /*6c1a0*/  STL.64 [R1+0x1990], R20 ;  /* 0x0019901401007387 */ /* 0x000fe80000100a00 */
[----:B0-----:R-:W-:Y:S04]  /*6c1b0*/  STL.64 [R1+0x1928], R10 ;  /* 0x0019280a01007387 */ /* 0x001fe80000100a00 */
[----:B------:R0:W-:Y:S04]  /*6c1c0*/  STL.64 [R1+0x1920], R8 ;  /* 0x0019200801007387 */ /* 0x0001e80000100a00 */
[----:B0-----:R-:W2:Y:S04]  /*6c1d0*/  LDL.LU R8, [R1+0x90] ;  /* 0x0000900001087983 */ /* 0x001ea80000300800 */
[----:B------:R-:W2:Y:S04]  /*6c1e0*/  LDL.LU R9, [R1+0x94] ;  /* 0x0000940001097983 */ /* 0x000ea80000300800 */
[----:B------:R-:W3:Y:S04]  /*6c1f0*/  LDL.LU R10, [R1+0x98] ;  /* 0x00009800010a7983 */ /* 0x000ee80000300800 */
[----:B------:R-:W3:Y:S04]  /*6c200*/  LDL.LU R11, [R1+0x9c] ;  /* 0x00009c00010b7983 */ /* 0x000ee80000300800 */
[----:B---3--:R-:W-:Y:S04]  /*6c210*/  STL.64 [R1+0x1938], R10 ;  /* 0x0019380a01007387 */ /* 0x008fe80000100a00 */
[----:B--2---:R0:W-:Y:S04]  /*6c220*/  STL.64 [R1+0x1930], R8 ;  /* 0x0019300801007387 */ /* 0x0041e80000100a00 */
[----:B0-----:R-:W2:Y:S04]  /*6c230*/  LDL.LU R8, [R1+0x80] ;  /* 0x0000800001087983 */ /* 0x001ea80000300800 */
[----:B------:R-:W2:Y:S04]  /*6c240*/  LDL.LU R9, [R1+0x84] ;  /* 0x0000840001097983 */ /* 0x000ea80000300800 */
[----:B------:R-:W3:Y:S04]  /*6c250*/  LDL.LU R10, [R1+0x88] ;  /* 0x00008800010a7983 */ /* 0x000ee80000300800 */
[----:B------:R-:W3:Y:S04]  /*6c260*/  LDL.LU R11, [R1+0x8c] ;  /* 0x00008c00010b7983 */ /* 0x000ee80000300800 */
[----:B------:R-:W4:Y:S04]  /*6c270*/  LDL.LU R24, [R1+0x30] ;  /* 0x0000300001187983 */ /* 0x000f280000300800 */
[----:B------:R-:W4:Y:S04]  /*6c280*/  LDL.LU R25, [R1+0x34] ;  /* 0x0000340001197983 */ /* 0x000f280000300800 */
[----:B------:R-:W5:Y:S04]  /*6c290*/  LDL.LU R26, [R1+0x38] ;  /* 0x00003800011a7983 */ /* 0x000f680000300800 */
[----:B------:R-:W5:Y:S04]  /*6c2a0*/  LDL.LU R27, [R1+0x3c] ;  /* 0x00003c00011b7983 */ /* 0x000f680000300800 */
[----:B-----5:R-:W-:Y:S04]  /*6c2b0*/  STL.64 [R1+0x19a8], R26 ;  /* 0x0019a81a01007387 */ /* 0x020fe80000100a00 */
[----:B----4-:R-:W-:Y:S04]  /*6c2c0*/  STL.64 [R1+0x19a0], R24 ;  /* 0x0019a01801007387 */ /* 0x010fe80000100a00 */
[----:B------:R-:W4:Y:S04]  /*6c2d0*/  LDL.LU R20, [R1+0x20] ;  /* 0x0000200001147983 */ /* 0x000f280000300800 */
[----:B------:R-:W4:Y:S04]  /*6c2e0*/  LDL.LU R21, [R1+0x24] ;  /* 0x0000240001157983 */ /* 0x000f280000300800 */
[----:B------:R-:W4:Y:S04]  /*6c2f0*/  LDL.LU R22, [R1+0x28] ;  /* 0x0000280001167983 */ /* 0x000f280000300800 */
[----:B------:R-:W4:Y:S04]  /*6c300*/  LDL.LU R23, [R1+0x2c] ;  /* 0x00002c0001177983 */ /* 0x000f280000300800 */
[----:B---3--:R-:W-:Y:S04]  /*6c310*/  STL.64 [R1+0x1948], R10 ;  /* 0x0019480a01007387 */ /* 0x008fe80000100a00 */
[----:B--2---:R0:W-:Y:S04]  /*6c320*/  STL.64 [R1+0x1940], R8 ;  /* 0x0019400801007387 */ /* 0x0041e80000100a00 */
[----:B------:R-:W1:Y:S04]  /*6c330*/  LDS.128 R24, [R0+0xc00] ;  /* 0x000c000000187984 */ /* 0x000e680000000c00 */
[----:B------:R-:W-:Y:S06]  /*6c340*/  BAR.SYNC.DEFER_BLOCKING 0x0 ;  /* 0x0000000000007b1d */ /* 0x000fec0000010000 */
        /* <DEDUP_REMOVED lines=15> */
[----:B------:R-:W3:Y:S01]  /*6c440*/  LDL.LU R11, [R1+0x5c] ;  /* 0x00005c00010b7983 */ /* 0x000ee20000300800 */
[----:B-1----:R-:W-:-:S02]  /*6c450*/  IMAD.MOV.U32 R7, RZ, RZ, R26 ;  /* 0x000000ffff077224 */ /* 0x002fc400078e001a */
[----:B------:R-:W-:Y:S02]  /*6c460*/  IMAD.MOV.U32 R5, RZ, RZ, R24 ;  /* 0x000000ffff057224 */ /* 0x000fe400078e0018 */
[----:B------:R-:W-:Y:S01]  /*6c470*/  IMAD.MOV.U32 R6, RZ, RZ, R25 ;  /* 0x000000ffff067224 */ /* 0x000fe200078e0019 */
[----:B---3--:R-:W-:Y:S04]  /*6c480*/  STL.64 [R1+0x1978], R10 ;  /* 0x0019780a01007387 */ /* 0x008fe80000100a00 */
[----:B--2---:R0:W-:Y:S04]  /*6c490*/  STL.64 [R1+0x1970], R8 ;  /* 0x0019700801007387 */ /* 0x0041e80000100a00 */
[----:B0-----:R-:W2:Y:S04]  /*6c4a0*/  LDL.LU R8, [R1+0x40] ;  /* 0x0000400001087983 */ /* 0x001ea80000300800 */
[----:B------:R-:W2:Y:S04]  /*6c4b0*/  LDL.LU R9, [R1+0x44] ;  /* 0x0000440001097983 */ /* 0x000ea80000300800 */
[----:B------:R-:W2:Y:S04]  /*6c4c0*/  LDL.LU R10, [R1+0x48] ;  /* 0x00004800010a7983 */ /* 0x000ea80000300800 */
[----:B------:R-:W2:Y:S04]  /*6c4d0*/  LDL.LU R11, [R1+0x4c] ;  /* 0x00004c00010b7983 */ /* 0x000ea80000300800 */
[----:B------:R0:W-:Y:S04]  /*6c4e0*/  STL [R1+0xac], R27 ;  /* 0x0000ac1b01007387 */ /* 0x0001e80000100800 */
[----:B0-----:R-:W3:Y:S04]  /*6c4f0*/  LDL.LU.64 R26, [R1+0x19a8] ;  /* 0x0019a800011a7983 */ /* 0x001ee80000300a00 */
[----:B------:R-:W3:Y:S04]  /*6c500*/  LDL.LU.64 R24, [R1+0x19a0] ;  /* 0x0019a00001187983 */ /* 0x000ee80000300a00 */
[----:B----4-:R0:W-:Y:S04]  /*6c510*/  STS.128 [R3], R20 ;  /* 0x0000001403007388 */ /* 0x0101e80000000c00 */
[----:B0-----:R-:W4:Y:S04]  /*6c520*/  LDL.LU R22, [R1+0x1998] ;  /* 0x0019980001167983 */ /* 0x001f280000300800 */
[----:B------:R-:W5:Y:S04]  /*6c530*/  LDL.LU.64 R20, [R1+0x1990] ;  /* 0x0019900001147983 */ /* 0x000f680000300a00 */
[----:B--2---:R-:W-:Y:S04]  /*6c540*/  STS.128 [R3+0x80], R8 ;  /* 0x0000800803007388 */ /* 0x004fe80000000c00 */
[----:B---3--:R0:W-:Y:S04]  /*6c550*/  STS.128 [R3+0x200], R24 ;  /* 0x0002001803007388 */ /* 0x0081e80000000c00 */
[----:B0-----:R-:W2:Y:S04]  /*6c560*/  LDL.LU.64 R26, [R1+0x1988] ;  /* 0x00198800011a7983 */ /* 0x001ea80000300a00 */
[----:B------:R-:W3:Y:S04]  /*6c570*/  LDL.LU R25, [R1+0x1980] ;  /* 0x0019800001197983 */ /* 0x000ee80000300800 */
[----:B------:R-:W2:Y:S04]  /*6c580*/  LDL.LU R23, [R1] ;  /* 0x0000000001177983 */ /* 0x000ea80000300800 */
[----:B------:R-:W2:Y:S04]  /*6c590*/  LDL.LU.64 R10, [R1+0x1978] ;  /* 0x00197800010a7983 */ /* 0x000ea80000300a00 */
[----:B------:R-:W2:Y:S04]  /*6c5a0*/  LDL.LU.64 R8, [R1+0x1970] ;  /* 0x0019700001087983 */ /* 0x000ea80000300a00 */
[----:B--2---:R0:W-:Y:S04]  /*6c5b0*/  STS.128 [R3+0x280], R8 ;  /* 0x0002800803007388 */ /* 0x0041e80000000c00 */
[----:B0-----:R-:W2:Y:S04]  /*6c5c0*/  LDL.LU.64 R10, [R1+0x1968] ;  /* 0x00196800010a7983 */ /* 0x001ea80000300a00 */
        /* <DEDUP_REMOVED lines=9> */
[----:B------:R-:W2:Y:S01]  /*6c660*/  LDL.LU.64 R8, [R1+0x1930] ;  /* 0x0019300001087983 */ /* 0x000ea20000300a00 */
[C---:B---3--:R-:W-:Y:S01]  /*6c670*/  ISETP.LT.AND P1, PT, R25.reuse, c[0x0][0x17c], !P0 ;  /* 0x00005f0019007a0c */ /* 0x048fe20004721270 */
[----:B------:R-:W-:Y:S01]  /*6c680*/  IMAD R25, R25, c[0x0][0x198], RZ ;  /* 0x0000660019197a24 */ /* 0x000fe200078e02ff */
[----:B------:R-:W-:-:S04]  /*6c690*/  LEA R0, P2, R2, c[0x0][0x170], 0x1 ;  /* 0x00005c0002007a11 */ /* 0x000fc800078408ff */
[----:B------:R-:W-:Y:S02]  /*6c6a0*/  LEA.HI.X.SX32 R2, R2, c[0x0][0x174], 0x1, P2 ;  /* 0x00005d0002027a11 */ /* 0x000fe400010f0eff */
[C---:B------:R-:W-:Y:S02]  /*6c6b0*/  LEA R24, P2, R25.reuse, R0, 0x1 ;  /* 0x0000000019187211 */ /* 0x040fe400078408ff */
[C---:B------:R-:W-:Y:S02]  /*6c6c0*/  ISETP.LT.AND P3, PT, R26.reuse, c[0x0][0x17c], !P0 ;  /* 0x00005f001a007a0c */ /* 0x040fe40004761270 */
[----:B------:R-:W-:Y:S02]  /*6c6d0*/  LEA.HI.X.SX32 R25, R25, R2, 0x1, P2 ;  /* 0x0000000219197211 */ /* 0x000fe400010f0eff */
[----:B------:R-:W-:Y:S01]  /*6c6e0*/  ISETP.LT.AND P2, PT, R27, c[0x0][0x17c], !P0 ;  /* 0x00005f001b007a0c */ /* 0x000fe20004741270 */
[----:B--2---:R0:W-:Y:S04]  /*6c6f0*/  STS.128 [R3+0x380], R8 ;  /* 0x0003800803007388 */ /* 0x0041e80000000c00 */
[----:B------:R-:W-:Y:S01]  /*6c700*/  BAR.SYNC.DEFER_BLOCKING 0x0 ;  /* 0x0000000000007b1d */ /* 0x000fe20000010000 */
[----:B0-----:R-:W-:-:S05]  /*6c710*/  IMAD R3, R26, c[0x0][0x198], RZ ;  /* 0x000066001a037a24 */ /* 0x001fca00078e02ff */
[----:B------:R-:W2:Y:S04]  /*6c720*/  LDL.LU.64 R10, [R1+0x1928] ;  /* 0x00192800010a7983 */ /* 0x000ea80000300a00 */
[----:B------:R-:W3:Y:S04]  /*6c730*/  LDL.LU.64 R8, [R1+0x1920] ;  /* 0x0019200001087983 */ /* 0x000ee80000300a00 */
[----:B----4-:R0:W-:Y:S01]  /*6c740*/  @P1 STG.E.U16 [R24.64], R22 ;  /* 0x0000001618001986 */ /* 0x0101e2000c10150a */
[----:B------:R-:W-:-:S03]  /*6c750*/  LEA R26, P1, R3, R0, 0x1 ;  /* 0x00000000031a7211 */ /* 0x000fc600078208ff */
[----:B0-----:R-:W4:Y:S01]  /*6c760*/  LDL.LU R24, [R1+0xb4] ;  /* 0x0000b40001187983 */ /* 0x001f220000300800 */
[----:B------:R-:W-:Y:S01]  /*6c770*/  IMAD R25, R27, c[0x0][0x198], RZ ;  /* 0x000066001b197a24 */ /* 0x000fe200078e02ff */
[----:B------:R-:W-:-:S05]  /*6c780*/  LEA.HI.X.SX32 R27, R3, R2, 0x1, P1 ;  /* 0x00000002031b7211 */ /* 0x000fca00008f0eff */
[----:B------:R0:W-:Y:S04]  /*6c790*/  @P3 STG.E.U16 [R26.64], R4 ;  /* 0x000000041a003986 */ /* 0x0001e8000c10150a */
[----:B0-----:R-:W2:Y:S01]  /*6c7a0*/  LDL.LU R27, [R1+0xb8] ;  /* 0x0000b800011b7983 */ /* 0x001ea20000300800 */
[C---:B------:R-:W-:Y:S01]  /*6c7b0*/  ISETP.LT.AND P4, PT, R29.reuse, c[0x0][0x17c], !P0 ;  /* 0x00005f001d007a0c */ /* 0x040fe20004781270 */
[----:B------:R-:W-:-:S05]  /*6c7c0*/  IMAD R29, R29, c[0x0][0x198], RZ ;  /* 0x000066001d1d7a24 */ /* 0x000fca00078e02ff */
[----:B------:R-:W-:-:S04]  /*6c7d0*/  LEA R28, P5, R29, R0, 0x1 ;  /* 0x000000001d1c7211 */ /* 0x000fc800078a08ff */
[----:B------:R-:W-:-:S05]  /*6c7e0*/  LEA.HI.X.SX32 R29, R29, R2, 0x1, P5 ;  /* 0x000000021d1d7211 */ /* 0x000fca00028f0eff */
[----:B------:R0:W-:Y:S04]  /*6c7f0*/  @P4 STG.E.U16 [R28.64], R23 ;  /* 0x000000171c004986 */ /* 0x0001e8000c10150a */
[----:B0-----:R-:W3:Y:S01]  /*6c800*/  LDL.LU R29, [R1+0xc0] ;  /* 0x0000c000011d7983 */ /* 0x001ee20000300800 */
[C---:B----4-:R-:W-:Y:S01]  /*6c810*/  IMAD R3, R24.reuse, c[0x0][0x198], RZ ;  /* 0x0000660018037a24 */ /* 0x050fe200078e02ff */
[----:B------:R-:W-:Y:S02]  /*6c820*/  ISETP.LT.AND P1, PT, R24, c[0x0][0x17c], !P0 ;  /* 0x00005f0018007a0c */ /* 0x000fe40004721270 */
[-C--:B------:R-:W-:Y:S02]  /*6c830*/  LEA R24, P6, R25, R0.reuse, 0x1 ;  /* 0x0000000019187211 */ /* 0x080fe400078c08ff */
[----:B------:R-:W-:-:S02]  /*6c840*/  LEA R26, P5, R3, R0, 0x1 ;  /* 0x00000000031a7211 */ /* 0x000fc400078a08ff */
[----:B------:R-:W-:-:S05]  /*6c850*/  LEA.HI.X.SX32 R25, R25, R2, 0x1, P6 ;  /* 0x0000000219197211 */ /* 0x000fca00030f0eff */
[----:B------:R0:W-:Y:S01]  /*6c860*/  @P2 STG.E.U16 [R24.64], R12 ;  /* 0x0000000c18002986 */ /* 0x0001e2000c10150a */
[C---:B--2---:R-:W-:Y:S01]  /*6c870*/  ISETP.LT.AND P3, PT, R27.reuse, c[0x0][0x17c], !P0 ;  /* 0x00005f001b007a0c */ /* 0x044fe20004761270 */
[----:B------:R-:W-:Y:S01]  /*6c880*/  IMAD R28, R27, c[0x0][0x198], RZ ;  /* 0x000066001b1c7a24 */ /* 0x000fe200078e02ff */
[----:B------:R-:W-:Y:S02]  /*6c890*/  LEA.HI.X.SX32 R27, R3, R2, 0x1, P5 ;  /* 0x00000002031b7211 */ /* 0x000fe400028f0eff */
[----:B------:R-:W2:Y:S02]  /*6c8a0*/  LDL.LU R3, [R1+0xbc] ;  /* 0x0000bc0001037983 */ /* 0x000ea40000300800 */
[----:B0-----:R-:W-:-:S04]  /*6c8b0*/  LEA R24, P4, R28, R0, 0x1 ;  /* 0x000000001c187211 */ /* 0x001fc800078808ff */
[----:B------:R-:W-:Y:S02]  /*6c8c0*/  LEA.HI.X.SX32 R25, R28, R2, 0x1, P4 ;  /* 0x000000021c197211 */ /* 0x000fe400020f0eff */
[----:B------:R-:W4:Y:S04]  /*6c8d0*/  LDL.LU R28, [R1+0xc4] ;  /* 0x0000c400011c7983 */ /* 0x000f280000300800 */
[----:B-----5:R-:W-:Y:S04]  /*6c8e0*/  @P1 STG.E.U16 [R26.64], R20 ;  /* 0x000000141a001986 */ /* 0x020fe8000c10150a */
[----:B------:R0:W-:Y:S01]  /*6c8f0*/  @P3 STG.E.U16 [R24.64], R16 ;  /* 0x0000001018003986 */ /* 0x0001e2000c10150a */
[C---:B---3--:R-:W-:Y:S01]  /*6c900*/  ISETP.LT.AND P1, PT, R29.reuse, c[0x0][0x17c], !P0 ;  /* 0x00005f001d007a0c */ /* 0x048fe20004721270 */
[----:B------:R-:W-:-:S05]  /*6c910*/  IMAD R29, R29, c[0x0][0x198], RZ ;  /* 0x000066001d1d7a24 */ /* 0x000fca00078e02ff */
[----:B0-----:R-:W-:-:S04]  /*6c920*/  LEA R24, P3, R29, R0, 0x1 ;  /* 0x000000001d187211 */ /* 0x001fc800078608ff */
[----:B------:R-:W-:Y:S02]  /*6c930*/  LEA.HI.X.SX32 R25, R29, R2, 0x1, P3 ;  /* 0x000000021d197211 */ /* 0x000fe400018f0eff */
[----:B------:R-:W-:Y:S02]  /*6c940*/  PRMT R4, R22, 0x7632, R4 ;  /* 0x0000763216047816 */ /* 0x000fe40000000004 */
[C---:B--2---:R-:W-:Y:S01]  /*6c950*/  ISETP.LT.AND P2, PT, R3.reuse, c[0x0][0x17c], !P0 ;  /* 0x00005f0003007a0c */ /* 0x044fe20004741270 */
[----:B------:R-:W-:-:S05]  /*6c960*/  IMAD R3, R3, c[0x0][0x198], RZ ;  /* 0x0000660003037a24 */ /* 0x000fca00078e02ff */
[C---:B------:R-:W-:Y:S02]  /*6c970*/  LEA R26, P5, R3.reuse, R0, 0x1 ;  /* 0x00000000031a7211 */ /* 0x040fe400078a08ff */
[C---:B----4-:R-:W-:Y:S01]  /*6c980*/  ISETP.LT.AND P4, PT, R28.reuse, c[0x0][0x17c], !P0 ;  /* 0x00005f001c007a0c */ /* 0x050fe20004781270 */
[----:B------:R-:W-:Y:S01]  /*6c990*/  IMAD R28, R28, c[0x0][0x198], RZ ;  /* 0x000066001c1c7a24 */ /* 0x000fe200078e02ff */
[----:B------:R-:W-:Y:S02]  /*6c9a0*/  LEA.HI.X.SX32 R27, R3, R2, 0x1, P5 ;  /* 0x00000002031b7211 */ /* 0x000fe400028f0eff */
[----:B------:R-:W2:Y:S04]  /*6c9b0*/  LDL.LU R3, [R1+0xc8] ;  /* 0x0000c80001037983 */ /* 0x000ea80000300800 */
[----:B------:R0:W-:Y:S04]  /*6c9c0*/  @P2 STG.E.U16 [R26.64], R8 ;  /* 0x000000081a002986 */ /* 0x0001e8000c10150a */
[----:B------:R-:W3:Y:S01]  /*6c9d0*/  LDL.LU R29, [R1+0xd4] ;  /* 0x0000d400011d7983 */ /* 0x000ee20000300800 */
[----:B0-----:R-:W-:-:S03]  /*6c9e0*/  LEA R26, P5, R28, R0, 0x1 ;  /* 0x000000001c1a7211 */ /* 0x001fc600078a08ff */
[----:B------:R0:W-:Y:S01]  /*6c9f0*/  @P1 STG.E.U16 [R24.64], R5 ;  /* 0x0000000518001986 */ /* 0x0001e2000c10150a */
[----:B------:R-:W-:-:S03]  /*6ca00*/  LEA.HI.X.SX32 R27, R28, R2, 0x1, P5 ;  /* 0x000000021c1b7211 */ /* 0x000fc600028f0eff */
[----:B------:R-:W4:Y:S04]  /*6ca10*/  LDL.LU R28, [R1+0xd0] ;  /* 0x0000d000011c7983 */ /* 0x000f280000300800 */
[----:B------:R-:W5:Y:S04]  /*6ca20*/  LDL.LU R22, [R1+0x1918] ;  /* 0x0019180001167983 */ /* 0x000f680000300800 */
[----:B0-----:R-:W3:Y:S04]  /*6ca30*/  LDL.LU R25, [R1+0xcc] ;  /* 0x0000cc0001197983 */ /* 0x001ee80000300800 */
[----:B------:R0:W-:Y:S01]  /*6ca40*/  @P4 STG.E.U16 [R26.64], R4 ;  /* 0x000000041a004986 */ /* 0x0001e2000c10150a */
[----:B------:R-:W-:-:S03]  /*6ca50*/  PRMT R8, R23, 0x7632, R8 ;  /* 0x0000763217087816 */ /* 0x000fc60000000008 */
[----:B------:R-:W5:Y:S01]  /*6ca60*/  LDL.LU R23, [R1+0x1914] ;  /* 0x0019140001177983 */ /* 0x000f620000300800 */
[----:B0-----:R-:W-:Y:S02]  /*6ca70*/  PRMT R4, R4, 0x7632, R4 ;  /* 0x0000763204047816 */ /* 0x001fe40000000004 */
[----:B------:R-:W-:Y:S02]  /*6ca80*/  PRMT R12, R12, 0x7632, R12 ;  /* 0x000076320c0c7816 */ /* 0x000fe4000000000c */
[----:B------:R-:W-:Y:S02]  /*6ca90*/  PRMT R20, R20, 0x7632, R20 ;  /* 0x0000763214147816 */ /* 0x000fe40000000014 */
[C---:B--2---:R-:W-:Y:S01]  /*6caa0*/  ISETP.LT.AND P2, PT, R3.reuse, c[0x0][0x17c], !P0 ;  /* 0x00005f0003007a0c */ /* 0x044fe20004741270 */
[----:B------:R-:W-:-:S05]  /*6cab0*/  IMAD R3, R3, c[0x0][0x198], RZ ;  /* 0x0000660003037a24 */ /* 0x000fca00078e02ff */
[----:B------:R-:W-:Y:S01]  /*6cac0*/  LEA R24, P3, R3, R0, 0x1 ;  /* 0x0000000003187211 */ /* 0x000fe200078608ff */
[C---:B---3--:R-:W-:Y:S01]  /*6cad0*/  IMAD R27, R25.reuse, c[0x0][0x198], RZ ;  /* 0x00006600191b7a24 */ /* 0x048fe200078e02ff */
[----:B------:R-:W-:Y:S02]  /*6cae0*/  ISETP.LT.AND P1, PT, R25, c[0x0][0x17c], !P0 ;  /* 0x00005f0019007a0c */ /* 0x000fe40004721270 */
[----:B------:R-:W-:Y:S01]  /*6caf0*/  LEA.HI.X.SX32 R25, R3, R2, 0x1, P3 ;  /* 0x0000000203197211 */ /* 0x000fe200018f0eff */
[C---:B----4-:R-:W-:Y:S01]  /*6cb00*/  IMAD R3, R28.reuse, c[0x0][0x198], RZ ;  /* 0x000066001c037a24 */ /* 0x050fe200078e02ff */
[C---:B------:R-:W-:Y:S02]  /*6cb10*/  LEA R26, P4, R27.reuse, R0, 0x1 ;  /* 0x000000001b1a7211 */ /* 0x040fe400078808ff */
[----:B------:R-:W-:Y:S01]  /*6cb20*/  ISETP.LT.AND P3, PT, R28, c[0x0][0x17c], !P0 ;  /* 0x00005f001c007a0c */ /* 0x000fe20004761270 */
[----:B------:R0:W-:Y:S01]  /*6cb30*/  @P2 STG.E.U16 [R24.64], R4 ;  /* 0x0000000418002986 */ /* 0x0001e2000c10150a */
[----:B------:R-:W-:-:S02]  /*6cb40*/  LEA.HI.X.SX32 R27, R27, R2, 0x1, P4 ;  /* 0x000000021b1b7211 */ /* 0x000fc400020f0eff */
[----:B------:R-:W-:Y:S01]  /*6cb50*/  ISETP.LT.AND P2, PT, R29, c[0x0][0x17c], !P0 ;  /* 0x00005f001d007a0c */ /* 0x000fe20004741270 */
[----:B------:R-:W2:Y:S01]  /*6cb60*/  LDL.LU R28, [R1+0xe8] ;  /* 0x0000e800011c7983 */ /* 0x000ea20000300800 */
[----:B0-----:R-:W-:Y:S01]  /*6cb70*/  LEA R24, P5, R3, R0, 0x1 ;  /* 0x0000000003187211 */ /* 0x001fe200078a08ff */
[----:B------:R-:W-:Y:S02]  /*6cb80*/  IMAD R4, R29, c[0x0][0x198], RZ ;  /* 0x000066001d047a24 */ /* 0x000fe400078e02ff */
[----:B------:R0:W-:Y:S01]  /*6cb90*/  @P1 STG.E.U16 [R26.64], R8 ;  /* 0x000000081a001986 */ /* 0x0001e2000c10150a */
[----:B------:R-:W-:-:S03]  /*6cba0*/  LEA.HI.X.SX32 R25, R3, R2, 0x1, P5 ;  /* 0x0000000203197211 */ /* 0x000fc600028f0eff */
[----:B------:R-:W3:Y:S04]  /*6cbb0*/  LDL.LU R29, [R1+0xec] ;  /* 0x0000ec00011d7983 */ /* 0x000ee80000300800 */
[----:B------:R-:W4:Y:S01]  /*6cbc0*/  LDL.LU R3, [R1+0xd8] ;  /* 0x0000d80001037983 */ /* 0x000f220000300800 */
[----:B0-----:R-:W-:-:S03]  /*6cbd0*/  LEA R26, P4, R4, R0, 0x1 ;  /* 0x00000000041a7211 */ /* 0x001fc600078808ff */
[----:B------:R0:W-:Y:S01]  /*6cbe0*/  @P3 STG.E.U16 [R24.64], R12 ;  /* 0x0000000c18003986 */ /* 0x0001e2000c10150a */
[----:B------:R-:W-:-:S05]  /*6cbf0*/  LEA.HI.X.SX32 R27, R4, R2, 0x1, P4 ;  /* 0x00000002041b7211 */ /* 0x000fca00020f0eff */
[----:B------:R1:W-:Y:S04]  /*6cc00*/  @P2 STG.E.U16 [R26.64], R20 ;  /* 0x000000141a002986 */ /* 0x0003e8000c10150a */
[----:B0-----:R-:W2:Y:S04]  /*6cc10*/  LDL.LU R25, [R1+0xdc] ;  /* 0x0000dc0001197983 */ /* 0x001ea80000300800 */
[----:B------:R-:W3:Y:S04]  /*6cc20*/  LDL.LU R12, [R1+0xe4] ;  /* 0x0000e400010c7983 */ /* 0x000ee80000300800 */
[----:B-1----:R-:W3:Y:S01]  /*6cc30*/  LDL.LU R20, [R1+0xe0] ;  /* 0x0000e00001147983 */ /* 0x002ee20000300800 */
[----:B------:R-:W-:-:S02]  /*6cc40*/  PRMT R16, R16, 0x7632, R16 ;  /* 0x0000763210107816 */ /* 0x000fc40000000010 */
[----:B------:R-:W-:Y:S02]  /*6cc50*/  PRMT R8, R8, 0x7632, R8 ;  /* 0x0000763208087816 */ /* 0x000fe40000000008 */
[C---:B----4-:R-:W-:Y:S01]  /*6cc60*/  ISETP.LT.AND P1, PT, R3.reuse, c[0x0][0x17c], !P0 ;  /* 0x00005f0003007a0c */ /* 0x050fe20004721270 */
[----:B------:R-:W-:-:S05]  /*6cc70*/  IMAD R3, R3, c[0x0][0x198], RZ ;  /* 0x0000660003037a24 */ /* 0x000fca00078e02ff */
[----:B------:R-:W-:Y:S02]  /*6cc80*/  LEA R24, P3, R3, R0, 0x1 ;  /* 0x0000000003187211 */ /* 0x000fe400078608ff */
[C---:B--2---:R-:W-:Y:S01]  /*6cc90*/  ISETP.LT.AND P4, PT, R25.reuse, c[0x0][0x17c], !P0 ;  /* 0x00005f0019007a0c */ /* 0x044fe20004781270 */
[----:B------:R-:W-:Y:S01]  /*6cca0*/  IMAD R4, R25, c[0x0][0x198], RZ ;  /* 0x0000660019047a24 */ /* 0x000fe200078e02ff */
[----:B------:R-:W-:Y:S01]  /*6ccb0*/  LEA.HI.X.SX32 R25, R3, R2, 0x1, P3 ;  /* 0x0000000203197211 */ /* 0x000fe200018f0eff */
[C---:B---3--:R-:W-:Y:S01]  /*6ccc0*/  IMAD R3, R20.reuse, c[0x0][0x198], RZ ;  /* 0x0000660014037a24 */ /* 0x048fe200078e02ff */
[----:B------:R-:W-:-:S03]  /*6ccd0*/  ISETP.LT.AND P3, PT, R20, c[0x0][0x17c], !P0 ;  /* 0x00005f0014007a0c */ /* 0x000fc60004761270 */
[----:B------:R0:W-:Y:S01]  /*6cce0*/  @P1 STG.E.U16 [R24.64], R16 ;  /* 0x0000001018001986 */ /* 0x0001e2000c10150a */
[----:B------:R-:W-:-:S03]  /*6ccf0*/  LEA R26, P2, R4, R0, 0x1 ;  /* 0x00000000041a7211 */ /* 0x000fc600078408ff */
[----:B------:R-:W2:Y:S01]  /*6cd00*/  LDL.LU R20, [R1+0xf4] ;  /* 0x0000f40001147983 */ /* 0x000ea20000300800 */
[----:B------:R-:W-:Y:S02]  /*6cd10*/  LEA.HI.X.SX32 R27, R4, R2, 0x1, P2 ;  /* 0x00000002041b7211 */ /* 0x000fe400010f0eff */
[----:B------:R-:W-:Y:S02]  /*6cd20*/  PRMT R4, R5, 0x7632, R4 ;  /* 0x0000763205047816 */ /* 0x000fe40000000004 */
[----:B------:R-:W3:Y:S01]  /*6cd30*/  LDL.LU R5, [R1+0x1910] ;  /* 0x0019100001057983 */ /* 0x000ee20000300800 */
[----:B0-----:R-:W-:-:S04]  /*6cd40*/  LEA R24, P1, R3, R0, 0x1 ;  /* 0x0000000003187211 */ /* 0x001fc800078208ff */
[----:B------:R-:W-:Y:S01]  /*6cd50*/  LEA.HI.X.SX32 R25, R3, R2, 0x1, P1 ;  /* 0x0000000203197211 */ /* 0x000fe200008f0eff */
[----:B------:R-:W-:Y:S01]  /*6cd60*/  @P4 STG.E.U16 [R26.64], R8 ;  /* 0x000000081a004986 */ /* 0x000fe2000c10150a */
[C---:B------:R-:W-:Y:S01]  /*6cd70*/  ISETP.LT.AND P2, PT, R12.reuse, c[0x0][0x17c], !P0 ;  /* 0x00005f000c007a0c */ /* 0x040fe20004741270 */
[----:B------:R-:W-:Y:S02]  /*6cd80*/  IMAD R3, R12, c[0x0][0x198], RZ ;  /* 0x000066000c037a24 */ /* 0x000fe400078e02ff */
[----:B------:R-:W4:Y:S04]  /*6cd90*/  LDL.LU R12, [R1+0x100] ;  /* 0x00010000010c7983 */ /* 0x000f280000300800 */
[----:B------:R0:W-:Y:S04]  /*6cda0*/  @P3 STG.E.U16 [R24.64], R4 ;  /* 0x0000000418003986 */ /* 0x0001e8000c10150a */
[----:B0-----:R-:W2:Y:S01]  /*6cdb0*/  LDL.LU R25, [R1+0xf0] ;  /* 0x0000f00001197983 */ /* 0x001ea20000300800 */
[----:B------:R-:W-:Y:S01]  /*6cdc0*/  IMAD R8, R28, c[0x0][0x198], RZ ;  /* 0x000066001c087a24 */ /* 0x000fe200078e02ff */
[----:B------:R-:W-:-:S02]  /*6cdd0*/  LEA R26, P5, R3, R0, 0x1 ;  /* 0x00000000031a7211 */ /* 0x000fc400078a08ff */
[----:B------:R-:W-:Y:S02]  /*6cde0*/  ISETP.LT.AND P1, PT, R28, c[0x0][0x17c], !P0 ;  /* 0x00005f001c007a0c */ /* 0x000fe40004721270 */
[C---:B------:R-:W-:Y:S01]  /*6cdf0*/  LEA R28, P4, R8.reuse, R0, 0x1 ;  /* 0x00000000081c7211 */ /* 0x040fe200078808ff */
[----:B------:R-:W-:Y:S01]  /*6ce00*/  IMAD R4, R29, c[0x0][0x198], RZ ;  /* 0x000066001d047a24 */ /* 0x000fe200078e02ff */
[-C--:B------:R-:W-:Y:S02]  /*6ce10*/  LEA.HI.X.SX32 R27, R3, R2.reuse, 0x1, P5 ;  /* 0x00000002031b7211 */ /* 0x080fe400028f0eff */
[----:B------:R-:W-:Y:S02]  /*6ce20*/  ISETP.LT.AND P3, PT, R29, c[0x0][0x17c], !P0 ;  /* 0x00005f001d007a0c */ /* 0x000fe40004761270 */
[----:B------:R-:W-:Y:S02]  /*6ce30*/  LEA.HI.X.SX32 R29, R8, R2, 0x1, P4 ;  /* 0x00000002081d7211 */ /* 0x000fe400020f0eff */
[C---:B--2---:R-:W-:Y:S01]  /*6ce40*/  ISETP.LT.AND P5, PT, R25.reuse, c[0x0][0x17c], !P0 ;  /* 0x00005f0019007a0c */ /* 0x044fe200047a1270 */
[----:B------:R-:W-:-:S02]  /*6ce50*/  IMAD R3, R25, c[0x0][0x198], RZ ;  /* 0x0000660019037a24 */ /* 0x000fc400078e02ff */
[----:B------:R-:W2:Y:S04]  /*6ce60*/  LDL.LU R25, [R1+0x128] ;  /* 0x0001280001197983 */ /* 0x000ea80000300800 */
[----:B------:R-:W2:Y:S01]  /*6ce70*/  LDL.LU R8, [R1+0x14] ;  /* 0x0000140001087983 */ /* 0x000ea20000300800 */
[----:B------:R-:W-:-:S03]  /*6ce80*/  LEA R24, P6, R4, R0, 0x1 ;  /* 0x0000000004187211 */ /* 0x000fc600078c08ff */
[----:B--2---:R-:W-:Y:S04]  /*6ce90*/  @P2 STG.E.U16 [R26.64], R8 ;  /* 0x000000081a002986 */ /* 0x004fe8000c10150a */
[----:B---3--:R0:W-:Y:S04]  /*6cea0*/  @P1 STG.E.U16 [R28.64], R5 ;  /* 0x000000051c001986 */ /* 0x0081e8000c10150a */
[----:B0-----:R-:W2:Y:S04]  /*6ceb0*/  LDL.LU R28, [R1+0x104] ;  /* 0x00010400011c7983 */ /* 0x001ea80000300800 */
[----:B------:R-:W3:Y:S01]  /*6cec0*/  LDL.LU R29, [R1+0x4] ;  /* 0x00000400011d7983 */ /* 0x000ee20000300800 */
[----:B------:R-:W-:-:S02]  /*6ced0*/  LEA R26, P4, R3, R0, 0x1 ;  /* 0x00000000031a7211 */ /* 0x000fc400078808ff */
[----:B------:R-:W-:Y:S02]  /*6cee0*/  ISETP.LT.AND P2, PT, R25, c[0x0][0x17c], !P0 ;  /* 0x00005f0019007a0c */ /* 0x000fe40004741270 */
[-C--:B------:R-:W-:Y:S01]  /*6cef0*/  LEA.HI.X.SX32 R25, R4, R2.reuse, 0x1, P6 ;  /* 0x0000000204197211 */ /* 0x080fe200030f0eff */
[C---:B------:R-:W-:Y:S01]  /*6cf00*/  IMAD R4, R20.reuse, c[0x0][0x198], RZ ;  /* 0x0000660014047a24 */ /* 0x040fe200078e02ff */
[----:B------:R-:W-:Y:S02]  /*6cf10*/  ISETP.LT.AND P1, PT, R20, c[0x0][0x17c], !P0 ;  /* 0x00005f0014007a0c */ /* 0x000fe40004721270 */
[----:B------:R-:W2:Y:S01]  /*6cf20*/  LDL.LU R20, [R1+0x10c] ;  /* 0x00010c0001147983 */ /* 0x000ea20000300800 */
[----:B------:R-:W-:-:S03]  /*6cf30*/  LEA.HI.X.SX32 R27, R3, R2, 0x1, P4 ;  /* 0x00000002031b7211 */ /* 0x000fc600020f0eff */
[----:B------:R-:W2:Y:S04]  /*6cf40*/  LDL.LU R3, [R1+0xf8] ;  /* 0x0000f80001037983 */ /* 0x000ea80000300800 */
[----:B---3--:R0:W-:Y:S04]  /*6cf50*/  @P3 STG.E.U16 [R24.64], R29 ;  /* 0x0000001d18003986 */ /* 0x0081e8000c10150a */
[----:B0-----:R-:W3:Y:S01]  /*6cf60*/  LDL.LU R25, [R1+0xfc] ;  /* 0x0000fc0001197983 */ /* 0x001ee20000300800 */
[C---:B--2---:R-:W-:Y:S01]  /*6cf70*/  ISETP.LT.AND P3, PT, R3.reuse, c[0x0][0x17c], !P0 ;  /* 0x00005f0003007a0c */ /* 0x044fe20004761270 */
[----:B------:R-:W-:Y:S01]  /*6cf80*/  IMAD R3, R3, c[0x0][0x198], RZ ;  /* 0x0000660003037a24 */ /* 0x000fe200078e02ff */
[-C--:B------:R-:W-:Y:S01]  /*6cf90*/  LEA R24, P4, R4, R0.reuse, 0x1 ;  /* 0x0000000004187211 */ /* 0x080fe200078808ff */
[----:B------:R0:W-:Y:S03]  /*6cfa0*/  @P5 STG.E.U16 [R26.64], R13 ;  /* 0x0000000d1a005986 */ /* 0x0001e6000c10150a */
[----:B0-----:R-:W-:Y:S01]  /*6cfb0*/  LEA R26, P6, R3, R0, 0x1 ;  /* 0x00000000031a7211 */ /* 0x001fe200078c08ff */
[----:B---3--:R-:W-:Y:S01]  /*6cfc0*/  IMAD.MOV.U32 R27, RZ, RZ, R25 ;  /* 0x000000ffff1b7224 */ /* 0x008fe200078e0019 */
[----:B------:R-:W-:-:S02]  /*6cfd0*/  ISETP.LT.AND P5, PT, R25, c[0x0][0x17c], !P0 ;  /* 0x00005f0019007a0c */ /* 0x000fc400047a1270 */
[-C--:B------:R-:W-:Y:S01]  /*6cfe0*/  LEA.HI.X.SX32 R25, R4, R2.reuse, 0x1, P4 ;  /* 0x0000000204197211 */ /* 0x080fe200020f0eff */
[----:B------:R-:W-:Y:S01]  /*6cff0*/  IMAD R4, R27, c[0x0][0x198], RZ ;  /* 0x000066001b047a24 */ /* 0x000fe200078e02ff */
[----:B------:R-:W-:Y:S01]  /*6d000*/  LEA.HI.X.SX32 R27, R3, R2, 0x1, P6 ;  /* 0x00000002031b7211 */ /* 0x000fe200030f0eff */
[C---:B----4-:R-:W-:Y:S01]  /*6d010*/  IMAD R3, R12.reuse, c[0x0][0x198], RZ ;  /* 0x000066000c037a24 */ /* 0x050fe200078e02ff */
[----:B------:R-:W-:Y:S01]  /*6d020*/  ISETP.LT.AND P4, PT, R12, c[0x0][0x17c], !P0 ;  /* 0x00005f000c007a0c */ /* 0x000fe20004781270 */
[----:B------:R-:W-:Y:S04]  /*6d030*/  @P1 STG.E.U16 [R24.64], R21 ;  /* 0x0000001518001986 */ /* 0x000fe8000c10150a */
[----:B------:R-:W2:Y:S04]  /*6d040*/  LDL.LU R12, [R1+0x114] ;  /* 0x00011400010c7983 */ /* 0x000ea80000300800 */
[----:B------:R0:W-:Y:S04]  /*6d050*/  @P3 STG.E.U16 [R26.64], R17 ;  /* 0x000000111a003986 */ /* 0x0001e8000c10150a */
[----:B0-----:R-:W3:Y:S01]  /*6d060*/  LDL.LU R27, [R1+0x12c] ;  /* 0x00012c00011b7983 */ /* 0x001ee20000300800 */
[----:B------:R-:W-:-:S02]  /*6d070*/  LEA R24, P1, R4, R0, 0x1 ;  /* 0x0000000004187211 */ /* 0x000fc400078208ff */
[----:B------:R-:W-:Y:S02]  /*6d080*/  LEA R26, P6, R3, R0, 0x1 ;  /* 0x00000000031a7211 */ /* 0x000fe400078c08ff */
[----:B------:R-:W-:Y:S01]  /*6d090*/  LEA.HI.X.SX32 R25, R4, R2, 0x1, P1 ;  /* 0x0000000204197211 */ /* 0x000fe200008f0eff */
[C---:B------:R-:W-:Y:S01]  /*6d0a0*/  IMAD R4, R28.reuse, c[0x0][0x198], RZ ;  /* 0x000066001c047a24 */ /* 0x040fe200078e02ff */
[----:B------:R-:W-:Y:S02]  /*6d0b0*/  ISETP.LT.AND P3, PT, R28, c[0x0][0x17c], !P0 ;  /* 0x00005f001c007a0c */ /* 0x000fe40004761270 */
[----:B------:R-:W4:Y:S04]  /*6d0c0*/  LDL.LU R28, [R1+0x118] ;  /* 0x00011800011c7983 */ /* 0x000f280000300800 */
[----:B------:R0:W-:Y:S01]  /*6d0d0*/  @P5 STG.E.U16 [R24.64], R9 ;  /* 0x0000000918005986 */ /* 0x0001e2000c10150a */
[----:B------:R-:W-:Y:S01]  /*6d0e0*/  PRMT R5, R8, 0x7632, R5 ;  /* 0x0000763208057816 */ /* 0x000fe20000000005 */
[----:B------:R-:W-:Y:S01]  /*6d0f0*/  IMAD R8, R20, c[0x0][0x198], RZ ;  /* 0x0000660014087a24 */ /* 0x000fe200078e02ff */
[----:B---3--:R-:W-:-:S02]  /*6d100*/  ISETP.LT.AND P1, PT, R27, c[0x0][0x17c], !P0 ;  /* 0x00005f001b007a0c */ /* 0x008fc40004721270 */
[----:B------:R-:W-:Y:S02]  /*6d110*/  LEA.HI.X.SX32 R27, R3, R2, 0x1, P6 ;  /* 0x00000002031b7211 */ /* 0x000fe400030f0eff */
[----:B------:R-:W3:Y:S01]  /*6d120*/  LDL.LU R3, [R1+0x108] ;  /* 0x0001080001037983 */ /* 0x000ee20000300800 */
[----:B0-----:R-:W-:-:S04]  /*6d130*/  LEA R24, P6, R4, R0, 0x1 ;  /* 0x0000000004187211 */ /* 0x001fc800078c08ff */
[----:B------:R-:W-:Y:S01]  /*6d140*/  LEA.HI.X.SX32 R25, R4, R2, 0x1, P6 ;  /* 0x0000000204197211 */ /* 0x000fe200030f0eff */
[----:B------:R-:W-:Y:S01]  /*6d150*/  @P4 STG.E.U16 [R26.64], R6 ;  /* 0x000000061a004986 */ /* 0x000fe2000c10150a */
[----:B------:R-:W-:-:S03]  /*6d160*/  ISETP.LT.AND P6, PT, R20, c[0x0][0x17c], !P0 ;  /* 0x00005f0014007a0c */ /* 0x000fc600047c1270 */
[----:B------:R-:W2:Y:S04]  /*6d170*/  LDL.LU R20, [R1+0x120] ;  /* 0x0001200001147983 */ /* 0x000ea80000300800 */
[----:B------:R0:W-:Y:S04]  /*6d180*/  @P3 STG.E.U16 [R24.64], R5 ;  /* 0x0000000518003986 */ /* 0x0001e8000c10150a */
[----:B0-----:R-:W4:Y:S01]  /*6d190*/  LDL.LU R25, [R1+0x110] ;  /* 0x0001100001197983 */ /* 0x001f220000300800 */
[----:B------:R-:W-:-:S03]  /*6d1a0*/  LEA R4, P3, R8, R0, 0x1 ;  /* 0x0000000008047211 */ /* 0x000fc600078608ff */
[----:B------:R-:W5:Y:S01]  /*6d1b0*/  LDL.LU R24, [R1+0x11c] ;  /* 0x00011c0001187983 */ /* 0x000f620000300800 */
[----:B------:R-:W-:-:S03]  /*6d1c0*/  PRMT R9, R29, 0x7632, R9 ;  /* 0x000076321d097816 */ /* 0x000fc60000000009 */
[----:B------:R-:W5:Y:S01]  /*6d1d0*/  LDL.LU R29, [R1+0x124] ;  /* 0x00012400011d7983 */ /* 0x000f620000300800 */
[----:B------:R-:W-:Y:S02]  /*6d1e0*/  PRMT R21, R21, 0x7632, R21 ;  /* 0x0000763215157816 */ /* 0x000fe40000000015 */
[----:B------:R-:W-:Y:S02]  /*6d1f0*/  PRMT R17, R17, 0x7632, R17 ;  /* 0x0000763211117816 */ /* 0x000fe40000000011 */
[C---:B---3--:R-:W-:Y:S01]  /*6d200*/  ISETP.LT.AND P5, PT, R3.reuse, c[0x0][0x17c], !P0 ;  /* 0x00005f0003007a0c */ /* 0x048fe200047a1270 */
[----:B------:R-:W-:-:S05]  /*6d210*/  IMAD R3, R3, c[0x0][0x198], RZ ;  /* 0x0000660003037a24 */ /* 0x000fca00078e02ff */
[----:B------:R-:W-:-:S04]  /*6d220*/  LEA R26, P4, R3, R0, 0x1 ;  /* 0x00000000031a7211 */ /* 0x000fc800078808ff */
[-C--:B------:R-:W-:Y:S02]  /*6d230*/  LEA.HI.X.SX32 R27, R3, R2.reuse, 0x1, P4 ;  /* 0x00000002031b7211 */ /* 0x080fe400020f0eff */
[----:B------:R-:W-:Y:S02]  /*6d240*/  PRMT R3, R5, 0x7632, R3 ;  /* 0x0000763205037816 */ /* 0x000fe40000000003 */
[----:B------:R-:W-:-:S03]  /*6d250*/  LEA.HI.X.SX32 R5, R8, R2, 0x1, P3 ;  /* 0x0000000208057211 */ /* 0x000fc600018f0eff */
[----:B------:R0:W-:Y:S01]  /*6d260*/  @P5 STG.E.U16 [R26.64], R3 ;  /* 0x000000031a005986 */ /* 0x0001e2000c10150a */
[C---:B--2---:R-:W-:Y:S01]  /*6d270*/  ISETP.LT.AND P3, PT, R12.reuse, c[0x0][0x17c], !P0 ;  /* 0x00005f000c007a0c */ /* 0x044fe20004761270 */
[----:B------:R-:W-:Y:S01]  /*6d280*/  IMAD R8, R12, c[0x0][0x198], RZ ;  /* 0x000066000c087a24 */ /* 0x000fe200078e02ff */
[C---:B----4-:R-:W-:Y:S01]  /*6d290*/  ISETP.LT.AND P4, PT, R25.reuse, c[0x0][0x17c], !P0 ;  /* 0x00005f0019007a0c */ /* 0x050fe20004781270 */
[----:B0-----:R-:W-:Y:S01]  /*6d2a0*/  IMAD R3, R25, c[0x0][0x198], RZ ;  /* 0x0000660019037a24 */ /* 0x001fe200078e02ff */
[----:B------:R0:W-:Y:S04]  /*6d2b0*/  @P6 STG.E.U16 [R4.64], R9 ;  /* 0x0000000904006986 */ /* 0x0001e8000c10150a */
[----:B------:R-:W-:Y:S01]  /*6d2c0*/  LEA R12, P5, R3, R0, 0x1 ;  /* 0x00000000030c7211 */ /* 0x000fe200078a08ff */
[----:B------:R-:W2:Y:S01]  /*6d2d0*/  LDL.LU R25, [R1+0x130] ;  /* 0x0001300001197983 */ /* 0x000ea20000300800 */
[----:B0-----:R-:W-:-:S02]  /*6d2e0*/  PRMT R9, R13, 0x7632, R9 ;  /* 0x000076320d097816 */ /* 0x001fc40000000009 */
[----:B------:R-:W-:Y:S01]  /*6d2f0*/  LEA.HI.X.SX32 R13, R3, R2, 0x1, P5 ;  /* 0x00000002030d7211 */ /* 0x000fe200028f0eff */
[C---:B------:R-:W-:Y:S01]  /*6d300*/  IMAD R3, R28.reuse, c[0x0][0x198], RZ ;  /* 0x000066001c037a24 */ /* 0x040fe200078e02ff */
[----:B------:R-:W-:Y:S02]  /*6d310*/  ISETP.LT.AND P5, PT, R28, c[0x0][0x17c], !P0 ;  /* 0x00005f001c007a0c */ /* 0x000fe400047a1270 */
[C---:B------:R-:W-:Y:S01]  /*6d320*/  LEA R4, P6, R8.reuse, R0, 0x1 ;  /* 0x0000000008047211 */ /* 0x040fe200078c08ff */
[----:B------:R0:W-:Y:S03]  /*6d330*/  @P4 STG.E.U16 [R12.64], R9 ;  /* 0x000000090c004986 */ /* 0x0001e6000c10150a */
[----:B------:R-:W-:Y:S01]  /*6d340*/  LEA.HI.X.SX32 R5, R8, R2, 0x1, P6 ;  /* 0x0000000208057211 */ /* 0x000fe200030f0eff */
[----:B------:R-:W3:Y:S01]  /*6d350*/  LDL.LU R28, [R1+0x134] ;  /* 0x00013400011c7983 */ /* 0x000ee20000300800 */
[----:B0-----:R-:W-:-:S03]  /*6d360*/  LEA R12, P4, R3, R0, 0x1 ;  /* 0x00000000030c7211 */ /* 0x001fc600078808ff */
[----:B------:R0:W-:Y:S01]  /*6d370*/  @P3 STG.E.U16 [R4.64], R21 ;  /* 0x0000001504003986 */ /* 0x0001e2000c10150a */
[----:B------:R-:W-:Y:S01]  /*6d380*/  LEA.HI.X.SX32 R13, R3, R2, 0x1, P4 ;  /* 0x00000002030d7211 */ /* 0x000fe200020f0eff */
[C---:B------:R-:W-:Y:S01]  /*6d390*/  IMAD R3, R20.reuse, c[0x0][0x198], RZ ;  /* 0x0000660014037a24 */ /* 0x040fe200078e02ff */
[----:B------:R-:W-:-:S03]  /*6d3a0*/  ISETP.LT.AND P4, PT, R20, c[0x0][0x17c], !P0 ;  /* 0x00005f0014007a0c */ /* 0x000fc60004781270 */
[----:B------:R1:W-:Y:S04]  /*6d3b0*/  @P5 STG.E.U16 [R12.64], R17 ;  /* 0x000000110c005986 */ /* 0x0003e8000c10150a */
[----:B0-----:R-:W4:Y:S04]  /*6d3c0*/  LDL.LU R21, [R1+0x18] ;  /* 0x0000180001157983 */ /* 0x001f280000300800 */
[----:B------:R-:W4:Y:S04]  /*6d3d0*/  LDL.LU R26, [R1+0x138] ;  /* 0x00013800011a7983 */ /* 0x000f280000300800 */
[----:B------:R-:W4:Y:S01]  /*6d3e0*/  LDL.LU R20, [R1+0x13c] ;  /* 0x00013c0001147983 */ /* 0x000f220000300800 */
[----:B-1----:R-:W-:-:S03]  /*6d3f0*/  PRMT R12, R6, 0x7632, R12 ;  /* 0x00007632060c7816 */ /* 0x002fc6000000000c */
[----:B------:R-:W4:Y:S04]  /*6d400*/  LDL.LU R27, [R1+0x8] ;  /* 0x00000800011b7983 */ /* 0x000f280000300800 */
[----:B------:R-:W4:Y:S01]  /*6d410*/  LDL.LU R6, [R1+0x190c] ;  /* 0x00190c0001067983 */ /* 0x000f220000300800 */
[C---:B-----5:R-:W-:Y:S01]  /*6d420*/  IMAD R5, R24.reuse, c[0x0][0x198], RZ ;  /* 0x0000660018057a24 */ /* 0x060fe200078e02ff */
[----:B------:R-:W-:Y:S01]  /*6d430*/  ISETP.LT.AND P6, PT, R24, c[0x0][0x17c], !P0 ;  /* 0x00005f0018007a0c */ /* 0x000fe200047c1270 */
[----:B------:R-:W-:Y:S01]  /*6d440*/  IMAD R13, R29, c[0x0][0x198], RZ ;  /* 0x000066001d0d7a24 */ /* 0x000fe200078e02ff */
[----:B------:R-:W-:Y:S01]  /*6d450*/  PRMT R16, R9, 0x7632, R16 ;  /* 0x0000763209107816 */ /* 0x000fe20000000010 */
[----:B------:R-:W5:Y:S01]  /*6d460*/  LDL.LU R24, [R1+0x144] ;  /* 0x0001440001187983 */ /* 0x000f620000300800 */
[----:B------:R-:W-:-:S02]  /*6d470*/  LEA R4, P3, R5, R0, 0x1 ;  /* 0x0000000005047211 */ /* 0x000fc400078608ff */
[----:B------:R-:W-:Y:S02]  /*6d480*/  LEA R8, P5, R3, R0, 0x1 ;  /* 0x0000000003087211 */ /* 0x000fe400078a08ff */
[-C--:B------:R-:W-:Y:S02]  /*6d490*/  LEA.HI.X.SX32 R5, R5, R2.reuse, 0x1, P3 ;  /* 0x0000000205057211 */ /* 0x080fe400018f0eff */
[----:B------:R-:W-:Y:S01]  /*6d4a0*/  ISETP.LT.AND P3, PT, R29, c[0x0][0x17c], !P0 ;  /* 0x00005f001d007a0c */ /* 0x000fe20004761270 */
[----:B------:R-:W-:Y:S01]  /*6d4b0*/  IMAD.MOV.U32 R29, RZ, RZ, c[0x0][0x198] ;  /* 0x00006600ff1d7624 */ /* 0x000fe200078e00ff */
[----:B------:R-:W-:Y:S01]  /*6d4c0*/  LEA.HI.X.SX32 R9, R3, R2, 0x1, P5 ;  /* 0x0000000203097211 */ /* 0x000fe200028f0eff */
[----:B------:R0:W-:Y:S02]  /*6d4d0*/  @P6 STG.E.U16 [R4.64], R16 ;  /* 0x0000001004006986 */ /* 0x0001e4000c10150a */
[----:B------:R-:W-:Y:S02]  /*6d4e0*/  IMAD R3, R29, 0x4, R13 ;  /* 0x000000041d037824 */ /* 0x000fe400078e020d */
[----:B------:R1:W-:Y:S01]  /*6d4f0*/  @P4 STG.E.U16 [R8.64], R12 ;  /* 0x0000000c08004986 */ /* 0x0003e2000c10150a */
[----:B0-----:R-:W-:-:S03]  /*6d500*/  LEA R4, P5, R13, R0, 0x1 ;  /* 0x000000000d047211 */ /* 0x001fc600078a08ff */
[----:B------:R-:W5:Y:S01]  /*6d510*/  LDL.LU R16, [R1+0x140] ;  /* 0x0001400001107983 */ /* 0x000f620000300800 */
[----:B------:R-:W-:Y:S01]  /*6d520*/  LEA.HI.X.SX32 R5, R13, R2, 0x1, P5 ;  /* 0x000000020d057211 */ /* 0x000fe200028f0eff */
[----:B-1----:R-:W-:Y:S01]  /*6d530*/  IMAD R12, R29, 0x4, R3 ;  /* 0x000000041d0c7824 */ /* 0x002fe200078e0203 */
[C---:B------:R-:W-:Y:S01]  /*6d540*/  LEA R8, P6, R3.reuse, R0, 0x1 ;  /* 0x0000000003087211 */ /* 0x040fe200078c08ff */
[----:B------:R-:W5:Y:S03]  /*6d550*/  LDL.LU R17, [R1+0x148] ;  /* 0x0001480001117983 */ /* 0x000f660000300800 */
[----:B------:R-:W-:Y:S02]  /*6d560*/  LEA.HI.X.SX32 R9, R3, R2, 0x1, P6 ;  /* 0x0000000203097211 */ /* 0x000fe400030f0eff */
[----:B--2---:R-:W-:Y:S02]  /*6d570*/  ISETP.LT.AND P4, PT, R25, c[0x0][0x17c], !P0 ;  /* 0x00005f0019007a0c */ /* 0x004fe40004781270 */
[----:B------:R-:W2:Y:S01]  /*6d580*/  LDL.LU R25, [R1+0x14c] ;  /* 0x00014c0001197983 */ /* 0x000ea20000300800 */
[----:B---3--:R-:W-:-:S03]  /*6d590*/  ISETP.LT.AND P5, PT, R28, c[0x0][0x17c], !P0 ;  /* 0x00005f001c007a0c */ /* 0x008fc600047a1270 */
[----:B------:R-:W3:Y:S04]  /*6d5a0*/  LDL.LU R28, [R1+0x150] ;  /* 0x00015000011c7983 */ /* 0x000ee80000300800 */
[----:B----4-:R0:W-:Y:S02]  /*6d5b0*/  @P3 STG.E.U16 [R4.64], R21 ;  /* 0x0000001504003986 */ /* 0x0101e4000c10150a */
[C---:B0-----:R-:W-:Y:S02]  /*6d5c0*/  LEA R4, P3, R12.reuse, R0, 0x1 ;  /* 0x000000000c047211 */ /* 0x041fe400078608ff */
[----:B------:R0:W-:Y:S02]  /*6d5d0*/  @P2 STG.E.U16 [R8.64], R6 ;  /* 0x0000000608002986 */ /* 0x0001e4000c10150a */
[----:B------:R-:W-:-:S02]  /*6d5e0*/  LEA.HI.X.SX32 R5, R12, R2, 0x1, P3 ;  /* 0x000000020c057211 */ /* 0x000fc400018f0eff */
[----:B------:R-:W-:Y:S02]  /*6d5f0*/  ISETP.LT.AND P2, PT, R26, c[0x0][0x17c], !P0 ;  /* 0x00005f001a007a0c */ /* 0x000fe40004741270 */
[----:B------:R-:W-:Y:S01]  /*6d600*/  ISETP.LT.AND P3, PT, R20, c[0x0][0x17c], !P0 ;  /* 0x00005f0014007a0c */ /* 0x000fe20004761270 */
[----:B------:R-:W4:Y:S04]  /*6d610*/  LDL.LU R26, [R1+0x154] ;  /* 0x00015400011a7983 */ /* 0x000f280000300800 */
[----:B------:R-:W4:Y:S01]  /*6d620*/  LDL.LU R20, [R1+0x158] ;  /* 0x0001580001147983 */ /* 0x000f220000300800 */
[----:B------:R-:W-:-:S04]  /*6d630*/  IMAD R3, R29, 0x4, R12 ;  /* 0x000000041d037824 */ /* 0x000fc800078e020c */
[----:B------:R-:W-:Y:S01]  /*6d640*/  IMAD R12, R29, 0x4, R3 ;  /* 0x000000041d0c7824 */ /* 0x000fe200078e0203 */
[C---:B0-----:R-:W-:Y:S01]  /*6d650*/  LEA R8, P6, R3.reuse, R0, 0x1 ;  /* 0x0000000003087211 */ /* 0x041fe200078c08ff */
[----:B------:R0:W-:Y:S03]  /*6d660*/  @P1 STG.E.U16 [R4.64], R27 ;  /* 0x0000001b04001986 */ /* 0x0001e6000c10150a */
[----:B------:R-:W-:Y:S01]  /*6d670*/  LEA.HI.X.SX32 R9, R3, R2, 0x1, P6 ;  /* 0x0000000203097211 */ /* 0x000fe200030f0eff */
[----:B------:R-:W-:-:S04]  /*6d680*/  IMAD R3, R29, 0x4, R12 ;  /* 0x000000041d037824 */ /* 0x000fc800078e020c */
[----:B------:R1:W-:Y:S01]  /*6d690*/  @P4 STG.E.U16 [R8.64], R14 ;  /* 0x0000000e08004986 */ /* 0x0003e2000c10150a */
[----:B0-----:R-:W-:-:S04]  /*6d6a0*/  LEA R4, P1, R12, R0, 0x1 ;  /* 0x000000000c047211 */ /* 0x001fc800078208ff */
[----:B------:R-:W-:Y:S01]  /*6d6b0*/  LEA.HI.X.SX32 R5, R12, R2, 0x1, P1 ;  /* 0x000000020c057211 */ /* 0x000fe200008f0eff */
[----:B------:R-:W-:Y:S01]  /*6d6c0*/  IMAD R12, R29, 0x4, R3 ;  /* 0x000000041d0c7824 */ /* 0x000fe200078e0203 */
[----:B-1----:R-:W-:-:S03]  /*6d6d0*/  LEA R8, P1, R3, R0, 0x1 ;  /* 0x0000000003087211 */ /* 0x002fc600078208ff */
[----:B------:R0:W-:Y:S01]  /*6d6e0*/  @P5 STG.E.U16 [R4.64], R22 ;  /* 0x0000001604005986 */ /* 0x0001e2000c10150a */
[----:B------:R-:W-:Y:S01]  /*6d6f0*/  LEA.HI.X.SX32 R9, R3, R2, 0x1, P1 ;  /* 0x0000000203097211 */ /* 0x000fe200008f0eff */
[C---:B------:R-:W-:Y:S01]  /*6d700*/  IMAD R3, R29.reuse, 0x4, R12 ;  /* 0x000000041d037824 */ /* 0x040fe200078e020c */
[----:B-----5:R-:W-:Y:S02]  /*6d710*/  ISETP.LT.AND P6, PT, R16, c[0x0][0x17c], !P0 ;  /* 0x00005f0010007a0c */ /* 0x020fe400047c1270 */
[----:B0-----:R-:W-:Y:S02]  /*6d720*/  LEA R4, P1, R12, R0, 0x1 ;  /* 0x000000000c047211 */ /* 0x001fe400078208ff */
[----:B------:R-:W-:Y:S02]  /*6d730*/  ISETP.LT.AND P4, PT, R24, c[0x0][0x17c], !P0 ;  /* 0x00005f0018007a0c */ /* 0x000fe40004781270 */
[----:B------:R-:W-:Y:S01]  /*6d740*/  LEA.HI.X.SX32 R5, R12, R2, 0x1, P1 ;  /* 0x000000020c057211 */ /* 0x000fe200008f0eff */
[----:B------:R-:W-:Y:S01]  /*6d750*/  IMAD R12, R29, 0x4, R3 ;  /* 0x000000041d0c7824 */ /* 0x000fe200078e0203 */
[----:B------:R0:W-:Y:S04]  /*6d760*/  @P2 STG.E.U16 [R8.64], R18 ;  /* 0x0000001208002986 */ /* 0x0001e8000c10150a */
[----:B------:R1:W-:Y:S04]  /*6d770*/  @P3 STG.E.U16 [R4.64], R10 ;  /* 0x0000000a04003986 */ /* 0x0003e8000c10150a */
[----:B------:R-:W5:Y:S01]  /*6d780*/  LDL.LU R24, [R1+0x15c] ;  /* 0x00015c0001187983 */ /* 0x000f620000300800 */
[----:B0-----:R-:W-:-:S02]  /*6d790*/  LEA R8, P1, R3, R0, 0x1 ;  /* 0x0000000003087211 */ /* 0x001fc400078208ff */
[C---:B-1----:R-:W-:Y:S02]  /*6d7a0*/  LEA R4, P3, R12.reuse, R0, 0x1 ;  /* 0x000000000c047211 */ /* 0x042fe400078608ff */
[-C--:B------:R-:W-:Y:S02]  /*6d7b0*/  LEA.HI.X.SX32 R9, R3, R2.reuse, 0x1, P1 ;  /* 0x0000000203097211 */ /* 0x080fe400008f0eff */
[----:B------:R-:W-:Y:S02]  /*6d7c0*/  LEA.HI.X.SX32 R5, R12, R2, 0x1, P3 ;  /* 0x000000020c057211 */ /* 0x000fe400018f0eff */
[----:B------:R-:W-:Y:S01]  /*6d7d0*/  PRMT R6, R21, 0x7632, R6 ;  /* 0x0000763215067816 */ /* 0x000fe20000000006 */
[----:B------:R0:W-:Y:S04]  /*6d7e0*/  @P6 STG.E.U16 [R8.64], R7 ;  /* 0x0000000708006986 */ /* 0x0001e8000c10150a */
[----:B------:R1:W-:Y:S01]  /*6d7f0*/  @P4 STG.E.U16 [R4.64], R6 ;  /* 0x0000000604004986 */ /* 0x0003e2000c10150a */
[----:B--2---:R-:W-:-:S03]  /*6d800*/  ISETP.LT.AND P5, PT, R25, c[0x0][0x17c], !P0 ;  /* 0x00005f0019007a0c */ /* 0x004fc600047a1270 */
[----:B------:R-:W2:Y:S01]  /*6d810*/  LDL.LU R25, [R1+0x160] ;  /* 0x0001600001197983 */ /* 0x000ea20000300800 */
[----:B---3--:R-:W-:-:S03]  /*6d820*/  ISETP.LT.AND P1, PT, R28, c[0x0][0x17c], !P0 ;  /* 0x00005f001c007a0c */ /* 0x008fc60004721270 */
[----:B------:R-:W3:Y:S01]  /*6d830*/  LDL.LU R28, [R1+0x164] ;  /* 0x00016400011c7983 */ /* 0x000ee20000300800 */
[----:B----4-:R-:W-:-:S03]  /*6d840*/  ISETP.LT.AND P4, PT, R20, c[0x0][0x17c], !P0 ;  /* 0x00005f0014007a0c */ /* 0x010fc60004781270 */
[----:B------:R-:W4:Y:S01]  /*6d850*/  LDL.LU R20, [R1+0x168] ;  /* 0x0001680001147983 */ /* 0x000f220000300800 */
[----:B------:R-:W-:Y:S01]  /*6d860*/  IMAD R3, R29, 0x4, R12 ;  /* 0x000000041d037824 */ /* 0x000fe200078e020c */
[----:B------:R-:W-:-:S03]  /*6d870*/  ISETP.LT.AND P2, PT, R17, c[0x0][0x17c], !P0 ;  /* 0x00005f0011007a0c */ /* 0x000fc60004741270 */
[----:B------:R-:W-:Y:S01]  /*6d880*/  IMAD R12, R29, 0x4, R3 ;  /* 0x000000041d0c7824 */ /* 0x000fe200078e0203 */
[----:B0-----:R-:W-:-:S04]  /*6d890*/  LEA R8, P6, R3, R0, 0x1 ;  /* 0x0000000003087211 */ /* 0x001fc800078c08ff */
[----:B------:R-:W-:Y:S02]  /*6d8a0*/  LEA.HI.X.SX32 R9, R3, R2, 0x1, P6 ;  /* 0x0000000203097211 */ /* 0x000fe400030f0eff */
[----:B-1----:R-:W-:Y:S02]  /*6d8b0*/  LEA R4, P6, R12, R0, 0x1 ;  /* 0x000000000c047211 */ /* 0x002fe400078c08ff */
[----:B------:R-:W-:Y:S01]  /*6d8c0*/  PRMT R10, R6, 0x7632, R10 ;  /* 0x00007632060a7816 */ /* 0x000fe2000000000a */
[----:B------:R-:W-:Y:S01]  /*6d8d0*/  IMAD R3, R29, 0x4, R12 ;  /* 0x000000041d037824 */ /* 0x000fe200078e020c */
[----:B------:R-:W-:Y:S02]  /*6d8e0*/  PRMT R6, R27, 0x7632, R6 ;  /* 0x000076321b067816 */ /* 0x000fe40000000006 */
[----:B------:R-:W-:Y:S01]  /*6d8f0*/  LEA.HI.X.SX32 R5, R12, R2, 0x1, P6 ;  /* 0x000000020c057211 */ /* 0x000fe200030f0eff */
[----:B------:R0:W-:Y:S01]  /*6d900*/  @P2 STG.E.U16 [R8.64], R10 ;  /* 0x0000000a08002986 */ /* 0x0001e2000c10150a */
[----:B------:R-:W-:-:S03]  /*6d910*/  ISETP.LT.AND P3, PT, R26, c[0x0][0x17c], !P0 ;  /* 0x00005f001a007a0c */ /* 0x000fc60004761270 */
[----:B------:R1:W-:Y:S01]  /*6d920*/  @P5 STG.E.U16 [R4.64], R6 ;  /* 0x0000000604005986 */ /* 0x0003e2000c10150a */
[----:B------:R-:W-:Y:S02]  /*6d930*/  PRMT R14, R14, 0x7632, R14 ;  /* 0x000076320e0e7816 */ /* 0x000fe4000000000e */
[----:B------:R-:W-:Y:S01]  /*6d940*/  PRMT R22, R22, 0x7632, R22 ;  /* 0x0000763216167816 */ /* 0x000fe20000000016 */
[----:B------:R-:W4:Y:S01]  /*6d950*/  LDL.LU R26, [R1+0x16c] ;  /* 0x00016c00011a7983 */ /* 0x000f220000300800 */
[----:B0-----:R-:W-:Y:S01]  /*6d960*/  LEA R8, P6, R3, R0, 0x1 ;  /* 0x0000000003087211 */ /* 0x001fe200078c08ff */
[----:B-1----:R-:W-:-:S03]  /*6d970*/  IMAD R5, R29, 0x4, R3 ;  /* 0x000000041d057824 */ /* 0x002fc600078e0203 */
[----:B------:R-:W-:Y:S01]  /*6d980*/  LEA.HI.X.SX32 R9, R3, R2, 0x1, P6 ;  /* 0x0000000203097211 */ /* 0x000fe200030f0eff */
[----:B------:R-:W-:Y:S01]  /*6d990*/  IMAD R3, R29, 0x4, R5 ;  /* 0x000000041d037824 */ /* 0x000fe200078e0205 */
[----:B------:R-:W-:-:S03]  /*6d9a0*/  LEA R4, P6, R5, R0, 0x1 ;  /* 0x0000000005047211 */ /* 0x000fc600078c08ff */
[----:B------:R0:W-:Y:S01]  /*6d9b0*/  @P1 STG.E.U16 [R8.64], R14 ;  /* 0x0000000e08001986 */ /* 0x0001e2000c10150a */
[----:B------:R-:W-:Y:S01]  /*6d9c0*/  IMAD R6, R29, 0x4, R3 ;  /* 0x000000041d067824 */ /* 0x000fe200078e0203 */
[----:B------:R-:W-:-:S05]  /*6d9d0*/  LEA.HI.X.SX32 R5, R5, R2, 0x1, P6 ;  /* 0x0000000205057211 */ /* 0x000fca00030f0eff */
[----:B------:R1:W-:Y:S01]  /*6d9e0*/  @P3 STG.E.U16 [R4.64], R22 ;  /* 0x0000001604003986 */ /* 0x0003e2000c10150a */
[----:B-----5:R-:W-:Y:S02]  /*6d9f0*/  ISETP.LT.AND P2, PT, R24, c[0x0][0x17c], !P0 ;  /* 0x00005f0018007a0c */ /* 0x020fe40004741270 */
[C---:B0-----:R-:W-:Y:S01]  /*6da00*/  LEA R8, P6, R3.reuse, R0, 0x1 ;  /* 0x0000000003087211 */ /* 0x041fe200078c08ff */
[----:B------:R-:W5:Y:S03]  /*6da10*/  LDL.LU R24, [R1+0x170] ;  /* 0x0001700001187983 */ /* 0x000f660000300800 */
[----:B------:R-:W-:Y:S01]  /*6da20*/  LEA.HI.X.SX32 R9, R3, R2, 0x1, P6 ;  /* 0x0000000203097211 */ /* 0x000fe200030f0eff */
[----:B------:R-:W5:Y:S01]  /*6da30*/  LDL.LU R27, [R1+0x1c] ;  /* 0x00001c00011b7983 */ /* 0x000f620000300800 */
[----:B-1----:R-:W-:Y:S02]  /*6da40*/  LEA R4, P6, R6, R0, 0x1 ;  /* 0x0000000006047211 */ /* 0x002fe400078c08ff */
[----:B------:R-:W-:-:S02]  /*6da50*/  PRMT R18, R18, 0x7632, R18 ;  /* 0x0000763212127816 */ /* 0x000fc40000000012 */
[----:B------:R-:W-:Y:S02]  /*6da60*/  LEA.HI.X.SX32 R5, R6, R2, 0x1, P6 ;  /* 0x0000000206057211 */ /* 0x000fe400030f0eff */
[----:B------:R-:W-:Y:S01]  /*6da70*/  PRMT R10, R10, 0x7632, R10 ;  /* 0x000076320a0a7816 */ /* 0x000fe2000000000a */
[----:B------:R-:W-:Y:S04]  /*6da80*/  @P4 STG.E.U16 [R8.64], R18 ;  /* 0x0000001208004986 */ /* 0x000fe8000c10150a */
[----:B------:R0:W-:Y:S02]  /*6da90*/  @P2 STG.E.U16 [R4.64], R10 ;  /* 0x0000000a04002986 */ /* 0x0001e4000c10150a */
[----:B0-----:R-:W-:Y:S02]  /*6daa0*/  PRMT R10, R7, 0x7632, R10 ;  /* 0x00007632070a7816 */ /* 0x001fe4000000000a */
[----:B--2---:R-:W-:-:S02]  /*6dab0*/  ISETP.LT.AND P5, PT, R25, c[0x0][0x17c], !P0 ;  /* 0x00005f0019007a0c */ /* 0x004fc400047a1270 */
[----:B------:R-:W2:Y:S01]  /*6dac0*/  LDL.LU R25, [R1+0x174] ;  /* 0x0001740001197983 */ /* 0x000ea20000300800 */
[----:B---3--:R-:W-:-:S03]  /*6dad0*/  ISETP.LT.AND P1, PT, R28, c[0x0][0x17c], !P0 ;  /* 0x00005f001c007a0c */ /* 0x008fc60004721270 */
[----:B------:R-:W3:Y:S01]  /*6dae0*/  LDL.LU R28, [R1+0x178] ;  /* 0x00017800011c7983 */ /* 0x000ee20000300800 */
[----:B----4-:R-:W-:-:S03]  /*6daf0*/  ISETP.LT.AND P3, PT, R20, c[0x0][0x17c], !P0 ;  /* 0x00005f0014007a0c */ /* 0x010fc60004761270 */
[----:B------:R-:W4:Y:S04]  /*6db00*/  LDL.LU R20, [R1+0x17c] ;  /* 0x00017c0001147983 */ /* 0x000f280000300800 */
[----:B------:R-:W4:Y:S04]  /*6db10*/  LDL.LU R21, [R1+0xc] ;  /* 0x00000c0001157983 */ /* 0x000f280000300800 */
[----:B------:R-:W4:Y:S04]  /*6db20*/  LDL.LU R17, [R1+0x180] ;  /* 0x0001800001117983 */ /* 0x000f280000300800 */
[----:B------:R-:W4:Y:S01]  /*6db30*/  LDL.LU R7, [R1+0x1908] ;  /* 0x0019080001077983 */ /* 0x000f220000300800 */
[----:B------:R-:W-:-:S04]  /*6db40*/  IMAD R3, R29, 0x4, R6 ;  /* 0x000000041d037824 */ /* 0x000fc800078e0206 */
[----:B------:R-:W-:Y:S01]  /*6db50*/  IMAD R6, R29, 0x4, R3 ;  /* 0x000000041d067824 */ /* 0x000fe200078e0203 */
[----:B------:R-:W-:-:S04]  /*6db60*/  LEA R8, P6, R3, R0, 0x1 ;  /* 0x0000000003087211 */ /* 0x000fc800078c08ff */
[----:B------:R-:W-:Y:S01]  /*6db70*/  LEA.HI.X.SX32 R9, R3, R2, 0x1, P6 ;  /* 0x0000000203097211 */ /* 0x000fe200030f0eff */
[----:B------:R-:W-:Y:S01]  /*6db80*/  IMAD R3, R29, 0x4, R6 ;  /* 0x000000041d037824 */ /* 0x000fe200078e0206 */
[----:B------:R-:W-:-:S03]  /*6db90*/  LEA R4, P6, R6, R0, 0x1 ;  /* 0x0000000006047211 */ /* 0x000fc600078c08ff */
[----:B------:R0:W-:Y:S01]  /*6dba0*/  @P5 STG.E.U16 [R8.64], R10 ;  /* 0x0000000a08005986 */ /* 0x0001e2000c10150a */
[----:B------:R-:W-:Y:S01]  /*6dbb0*/  LEA.HI.X.SX32 R5, R6, R2, 0x1, P6 ;  /* 0x0000000206057211 */ /* 0x000fe200030f0eff */
[----:B------:R-:W-:Y:S01]  /*6dbc0*/  IMAD R6, R29, 0x4, R3 ;  /* 0x000000041d067824 */ /* 0x000fe200078e0203 */
[----:B------:R-:W-:Y:S02]  /*6dbd0*/  ISETP.LT.AND P4, PT, R26, c[0x0][0x17c], !P0 ;  /* 0x00005f001a007a0c */ /* 0x000fe40004781270 */
[----:B------:R-:W4:Y:S01]  /*6dbe0*/  LDL.LU R26, [R1+0x184] ;  /* 0x00018400011a7983 */ /* 0x000f220000300800 */
[----:B0-----:R-:W-:-:S04]  /*6dbf0*/  LEA R8, P6, R3, R0, 0x1 ;  /* 0x0000000003087211 */ /* 0x001fc800078c08ff */
[----:B------:R-:W-:Y:S01]  /*6dc00*/  LEA.HI.X.SX32 R9, R3, R2, 0x1, P6 ;  /* 0x0000000203097211 */ /* 0x000fe200030f0eff */
[----:B-----5:R0:W-:Y:S01]  /*6dc10*/  @P1 STG.E.U16 [R4.64], R27 ;  /* 0x0000001b04001986 */ /* 0x0201e2000c10150a */
[----:B------:R-:W-:-:S03]  /*6dc20*/  ISETP.LT.AND P2, PT, R24, c[0x0][0x17c], !P0 ;  /* 0x00005f0018007a0c */ /* 0x000fc60004741270 */
[----:B------:R-:W5:Y:S01]  /*6dc30*/  LDL.LU R24, [R1+0x188] ;  /* 0x0001880001187983 */ /* 0x000f620000300800 */
[----:B0-----:R-:W-:-:S04]  /*6dc40*/  LEA R4, P6, R6, R0, 0x1 ;  /* 0x0000000006047211 */ /* 0x001fc800078c08ff */
[----:B------:R-:W-:Y:S02]  /*6dc50*/  LEA.HI.X.SX32 R5, R6, R2, 0x1, P6 ;  /* 0x0000000206057211 */ /* 0x000fe400030f0eff */
[----:B--2---:R-:W-:Y:S02]  /*6dc60*/  ISETP.LT.AND P5, PT, R25, c[0x0][0x17c], !P0 ;  /* 0x00005f0019007a0c */ /* 0x004fe400047a1270 */
[----:B------:R-:W2:Y:S01]  /*6dc70*/  LDL.LU R25, [R1+0x18c] ;  /* 0x00018c0001197983 */ /* 0x000ea20000300800 */
[----:B---3--:R-:W-:-:S03]  /*6dc80*/  ISETP.LT.AND P1, PT, R28, c[0x0][0x17c], !P0 ;  /* 0x00005f001c007a0c */ /* 0x008fc60004721270 */
[----:B------:R-:W3:Y:S04]  /*6dc90*/  LDL.LU R28, [R1+0x190] ;  /* 0x00019000011c7983 */ /* 0x000ee80000300800 */
[----:B----4-:R0:W-:Y:S01]  /*6dca0*/  @P3 STG.E.U16 [R8.64], R7 ;  /* 0x0000000708003986 */ /* 0x0101e2000c10150a */
[----:B------:R-:W-:-:S03]  /*6dcb0*/  ISETP.LT.AND P3, PT, R20, c[0x0][0x17c], !P0 ;  /* 0x00005f0014007a0c */ /* 0x000fc60004761270 */
[----:B------:R1:W-:Y:S01]  /*6dcc0*/  @P4 STG.E.U16 [R4.64], R21 ;  /* 0x0000001504004986 */ /* 0x0003e2000c10150a */
[----:B------:R-:W-:-:S03]  /*6dcd0*/  ISETP.LT.AND P4, PT, R17, c[0x0][0x17c], !P0 ;  /* 0x00005f0011007a0c */ /* 0x000fc60004781270 */
[----:B------:R-:W4:Y:S04]  /*6dce0*/  LDL.LU R20, [R1+0xac] ;  /* 0x0000ac0001147983 */ /* 0x000f280000300800 */
[----:B------:R-:W4:Y:S01]  /*6dcf0*/  LDL.LU R17, [R1+0x194] ;  /* 0x0001940001117983 */ /* 0x000f220000300800 */
[----:B------:R-:W-:-:S03]  /*6dd00*/  IMAD R3, R29, 0x4, R6 ;  /* 0x000000041d037824 */ /* 0x000fc600078e0206 */
[----:B------:R-:W4:Y:S01]  /*6dd10*/  LDL.LU R16, [R1+0x198] ;  /* 0x0001980001107983 */ /* 0x000f220000300800 */
[----:B------:R-:W-:Y:S01]  /*6dd20*/  IMAD R6, R29, 0x4, R3 ;  /* 0x000000041d067824 */ /* 0x000fe200078e0203 */
[----:B0-----:R-:W-:-:S04]  /*6dd30*/  LEA R8, P6, R3, R0, 0x1 ;  /* 0x0000000003087211 */ /* 0x001fc800078c08ff */
[----:B------:R-:W-:Y:S01]  /*6dd40*/  LEA.HI.X.SX32 R9, R3, R2, 0x1, P6 ;  /* 0x0000000203097211 */ /* 0x000fe200030f0eff */
[----:B------:R-:W-:Y:S01]  /*6dd50*/  IMAD R3, R29, 0x4, R6 ;  /* 0x000000041d037824 */ /* 0x000fe200078e0206 */
[----:B-1----:R-:W-:-:S03]  /*6dd60*/  LEA R4, P6, R6, R0, 0x1 ;  /* 0x0000000006047211 */ /* 0x002fc600078c08ff */
[----:B------:R0:W-:Y:S01]  /*6dd70*/  @P2 STG.E.U16 [R8.64], R15 ;  /* 0x0000000f08002986 */ /* 0x0001e2000c10150a */
        /* <DEDUP_REMOVED lines=8> */
[----:B------:R-:W-:Y:S02]  /*6de00*/  LEA.HI.X.SX32 R5, R6, R2, 0x1, P6 ;  /* 0x0000000206057211 */ /* 0x000fe400030f0eff */
[----:B------:R-:W-:Y:S02]  /*6de10*/  ISETP.LT.AND P2, PT, R26, c[0x0][0x17c], !P0 ;  /* 0x00005f001a007a0c */ /* 0x000fe40004741270 */
[----:B-----5:R-:W-:Y:S01]  /*6de20*/  ISETP.LT.AND P5, PT, R24, c[0x0][0x17c], !P0 ;  /* 0x00005f0018007a0c */ /* 0x020fe200047a1270 */
[----:B------:R-:W5:Y:S01]  /*6de30*/  LDL.LU R26, [R1+0x19c] ;  /* 0x00019c00011a7983 */ /* 0x000f620000300800 */
[----:B------:R-:W-:-:S03]  /*6de40*/  PRMT R7, R27, 0x7632, R7 ;  /* 0x000076321b077816 */ /* 0x000fc60000000007 */
[----:B------:R-:W5:Y:S01]  /*6de50*/  LDL.LU R24, [R1+0x1a0] ;  /* 0x0001a00001187983 */ /* 0x000f620000300800 */
[----:B0-----:R-:W-:-:S04]  /*6de60*/  LEA R8, P6, R3, R0, 0x1 ;  /* 0x0000000003087211 */ /* 0x001fc800078c08ff */
[----:B------:R-:W-:Y:S01]  /*6de70*/  LEA.HI.X.SX32 R9, R3, R2, 0x1, P6 ;  /* 0x0000000203097211 */ /* 0x000fe200030f0eff */
[----:B------:R0:W-:Y:S01]  /*6de80*/  @P3 STG.E.U16 [R4.64], R11 ;  /* 0x0000000b04003986 */ /* 0x0001e2000c10150a */
[----:B--2---:R-:W-:-:S03]  /*6de90*/  ISETP.LT.AND P1, PT, R25, c[0x0][0x17c], !P0 ;  /* 0x00005f0019007a0c */ /* 0x004fc60004721270 */
[----:B------:R-:W2:Y:S01]  /*6dea0*/  LDL.LU R25, [R1+0xb0] ;  /* 0x0000b00001197983 */ /* 0x000ea20000300800 */
[----:B---3--:R-:W-:-:S03]  /*6deb0*/  ISETP.LT.AND P3, PT, R28, c[0x0][0x17c], !P0 ;  /* 0x00005f001c007a0c */ /* 0x008fc60004761270 */
[----:B------:R-:W3:Y:S04]  /*6dec0*/  LDL.LU R28, [R1+0x1a4] ;  /* 0x0001a400011c7983 */ /* 0x000ee80000300800 */
[----:B------:R-:W2:Y:S04]  /*6ded0*/  LDL.LU R27, [R1+0x1a8] ;  /* 0x0001a800011b7983 */ /* 0x000ea80000300800 */
[----:B----4-:R1:W-:Y:S01]  /*6dee0*/  @P4 STG.E.U16 [R8.64], R20 ;  /* 0x0000001408004986 */ /* 0x0103e2000c10150a */
[----:B------:R-:W-:-:S03]  /*6def0*/  ISETP.LT.AND P4, PT, R17, c[0x0][0x17c], !P0 ;  /* 0x00005f0011007a0c */ /* 0x000fc60004781270 */
[----:B------:R-:W4:Y:S01]  /*6df00*/  LDL.LU R17, [R1+0x1ac] ;  /* 0x0001ac0001117983 */ /* 0x000f220000300800 */
[----:B------:R-:W-:-:S04]  /*6df10*/  IMAD R6, R29, 0x4, R3 ;  /* 0x000000041d067824 */ /* 0x000fc800078e0203 */
[----:B------:R-:W-:Y:S01]  /*6df20*/  IMAD R3, R29, 0x4, R6 ;  /* 0x000000041d037824 */ /* 0x000fe200078e0206 */
[----:B0-----:R-:W-:-:S04]  /*6df30*/  LEA R4, P6, R6, R0, 0x1 ;  /* 0x0000000006047211 */ /* 0x001fc800078c08ff */
[----:B------:R-:W-:Y:S02]  /*6df40*/  LEA.HI.X.SX32 R5, R6, R2, 0x1, P6 ;  /* 0x0000000206057211 */ /* 0x000fe400030f0eff */
[----:B-1----:R-:W-:Y:S01]  /*6df50*/  LEA R8, P6, R3, R0, 0x1 ;  /* 0x0000000003087211 */ /* 0x002fe200078c08ff */
[----:B------:R-:W-:Y:S01]  /*6df60*/  STL.64 [R1+0x1900], R18 ;  /* 0x0019001201007387 */ /* 0x000fe20000100a00 */
[--C-:B------:R-:W-:Y:S02]  /*6df70*/  IMAD R6, R29, 0x4, R3.reuse ;  /* 0x000000041d067824 */ /* 0x100fe400078e0203 */
[----:B------:R-:W-:Y:S02]  /*6df80*/  LEA.HI.X.SX32 R9, R3, R2, 0x1, P6 ;  /* 0x0000000203097211 */ /* 0x000fe400030f0eff */
[----:B------:R-:W-:Y:S01]  /*6df90*/  PRMT R3, R21, 0x7632, R3 ;  /* 0x0000763215037816 */ /* 0x000fe20000000003 */
[----:B------:R0:W-:Y:S02]  /*6dfa0*/  @P2 STG.E.U16 [R4.64], R7 ;  /* 0x0000000704002986 */ /* 0x0001e4000c10150a */
[----:B0-----:R-:W-:-:S02]  /*6dfb0*/  LEA R4, P6, R6, R0, 0x1 ;  /* 0x0000000006047211 */ /* 0x001fc400078c08ff */
[----:B------:R-:W-:Y:S02]  /*6dfc0*/  PRMT R7, R7, 0x7632, R7 ;  /* 0x0000763207077816 */ /* 0x000fe40000000007 */
[----:B------:R-:W-:Y:S01]  /*6dfd0*/  LEA.HI.X.SX32 R5, R6, R2, 0x1, P6 ;  /* 0x0000000206057211 */ /* 0x000fe200030f0eff */
[----:B------:R-:W-:Y:S02]  /*6dfe0*/  IMAD R6, R29, 0x4, R6 ;  /* 0x000000041d067824 */ /* 0x000fe400078e0206 */
[----:B------:R-:W-:Y:S04]  /*6dff0*/  @P5 STG.E.U16 [R8.64], R7 ;  /* 0x0000000708005986 */ /* 0x000fe8000c10150a */
[----:B------:R0:W-:Y:S01]  /*6e000*/  @P1 STG.E.U16 [R4.64], R3 ;  /* 0x0000000304001986 */ /* 0x0001e2000c10150a */
[----:B------:R-:W-:-:S02]  /*6e010*/  ISETP.LT.AND P2, PT, R16, c[0x0][0x17c], !P0 ;  /* 0x00005f0010007a0c */ /* 0x000fc40004741270 */
[----:B------:R-:W-:Y:S01]  /*6e020*/  PRMT R15, R15, 0x7632, R15 ;  /* 0x000076320f0f7816 */ /* 0x000fe2000000000f */
[----:B----4-:R-:W-:Y:S04]  /*6e030*/  STL [R1+0x18f8], R17 ;  /* 0x0018f81101007387 */ /* 0x010fe80000100800 */
[----:B------:R-:W4:Y:S01]  /*6e040*/  LDL.LU R21, [R1+0x1b0] ;  /* 0x0001b00001157983 */ /* 0x000f220000300800 */
[----:B0-----:R-:W-:-:S03]  /*6e050*/  LEA R4, P6, R6, R0, 0x1 ;  /* 0x0000000006047211 */ /* 0x001fc600078c08ff */
[----:B--2---:R-:W0:Y:S01]  /*6e060*/  LDS.128 R16, [R25] ;  /* 0x0000000019107984 */ /* 0x004e220000000c00 */
[----:B------:R-:W-:-:S05]  /*6e070*/  LEA.HI.X.SX32 R5, R6, R2, 0x1, P6 ;  /* 0x0000000206057211 */ /* 0x000fca00030f0eff */
[----:B------:R-:W-:Y:S04]  /*6e080*/  @P3 STG.E.U16 [R4.64], R15 ;  /* 0x0000000f04003986 */ /* 0x000fe8000c10150a */
[----:B---3--:R-:W1:Y:S01]  /*6e090*/  LDS.128 R12, [R28] ;  /* 0x000000001c0c7984 */ /* 0x008e620000000c00 */
[----:B------:R-:W-:Y:S01]  /*6e0a0*/  IMAD R7, R29, 0x4, R6 ;  /* 0x000000041d077824 */ /* 0x000fe200078e0206 */
[----:B-----5:R-:W-:Y:S02]  /*6e0b0*/  ISETP.LT.AND P5, PT, R26, c[0x0][0x17c], !P0 ;  /* 0x00005f001a007a0c */ /* 0x020fe400047a1270 */
[----:B------:R-:W2:Y:S02]  /*6e0c0*/  LDL.LU R26, [R1+0x1b4] ;  /* 0x0001b400011a7983 */ /* 0x000ea40000300800 */
[----:B------:R-:W-:Y:S01]  /*6e0d0*/  LEA R6, P6, R7, R0, 0x1 ;  /* 0x0000000007067211 */ /* 0x000fe200078c08ff */
[----:B------:R-:W-:Y:S01]  /*6e0e0*/  IMAD R3, R29, 0x4, R7 ;  /* 0x000000041d037824 */ /* 0x000fe200078e0207 */
[----:B------:R-:W-:-:S02]  /*6e0f0*/  PRMT R23, R23, 0x7632, R23 ;  /* 0x0000763217177816 */ /* 0x000fc40000000017 */
[----:B------:R-:W-:Y:S02]  /*6e100*/  LEA.HI.X.SX32 R7, R7, R2, 0x1, P6 ;  /* 0x0000000207077211 */ /* 0x000fe400030f0eff */
[----:B------:R-:W-:-:S03]  /*6e110*/  ISETP.LT.AND P3, PT, R27, c[0x0][0x17c], !P0 ;  /* 0x00005f001b007a0c */ /* 0x000fc60004761270 */
[----:B------:R-:W-:Y:S04]  /*6e120*/  @P4 STG.E.U16 [R6.64], R23 ;  /* 0x0000001706004986 */ /* 0x000fe8000c10150a */
[----:B0-----:R-:W-:Y:S04]  /*6e130*/  STL.64 [R1+0x20], R16 ;  /* 0x0000201001007387 */ /* 0x001fe80000100a00 */
[----:B------:R0:W-:Y:S04]  /*6e140*/  STL.64 [R1+0x28], R18 ;  /* 0x0000281201007387 */ /* 0x0001e80000100a00 */
[----:B0-----:R-:W3:Y:S04]  /*6e150*/  LDL.LU.64 R18, [R1+0x1900] ;  /* 0x0019000001127983 */ /* 0x001ee80000300a00 */
[----:B------:R-:W5:Y:S04]  /*6e160*/  LDL.LU R17, [R1+0x18f8] ;  /* 0x0018f80001117983 */ /* 0x000f680000300800 */
[----:B------:R-:W2:Y:S04]  /*6e170*/  LDL.LU R27, [R1+0x1b8] ;  /* 0x0001b800011b7983 */ /* 0x000ea80000300800 */
[----:B-1----:R-:W-:Y:S04]  /*6e180*/  STL.64 [R1+0x10], R12 ;  /* 0x0000100c01007387 */ /* 0x002fe80000100a00 */
[----:B------:R-:W-:Y:S04]  /*6e190*/  STL.64 [R1+0x18], R14 ;  /* 0x0000180e01007387 */ /* 0x000fe80000100a00 */
[----:B----4-:R-:W-:Y:S04]  /*6e1a0*/  STL.64 [R1+0x18f0], R20 ;  /* 0x0018f01401007387 */ /* 0x010fe80000100a00 */
[----:B------:R-:W0:Y:S04]  /*6e1b0*/  LDS.128 R20, [R25+0x400] ;  /* 0x0004000019147984 */ /* 0x000e280000000c00 */
[----:B0-----:R0:W-:Y:S04]  /*6e1c0*/  STL.64 [R1], R20 ;  /* 0x0000001401007387 */ /* 0x0011e80000100a00 */
[----:B------:R1:W-:Y:S04]  /*6e1d0*/  STL.64 [R1+0x8], R22 ;  /* 0x0000081601007387 */ /* 0x0003e80000100a00 */
[----:B0-----:R-:W4:Y:S01]  /*6e1e0*/  LDL.LU.64 R20, [R1+0x18f0] ;  /* 0x0018f00001147983 */ /* 0x001f220000300a00 */
[----:B------:R-:W-:-:S02]  /*6e1f0*/  LEA R4, P6, R3, R0, 0x1 ;  /* 0x0000000003047211 */ /* 0x000fc400078c08ff */
[----:B---3--:R-:W-:Y:S02]  /*6e200*/  PRMT R19, R19, 0x7632, R19 ;  /* 0x0000763213137816 */ /* 0x008fe40000000013 */
[----:B------:R-:W-:-:S05]  /*6e210*/  LEA.HI.X.SX32 R5, R3, R2, 0x1, P6 ;  /* 0x0000000203057211 */ /* 0x000fca00030f0eff */
[----:B------:R-:W-:Y:S04]  /*6e220*/  @P2 STG.E.U16 [R4.64], R19 ;  /* 0x0000001304002986 */ /* 0x000fe8000c10150a */
[----:B------:R-:W0:Y:S01]  /*6e230*/  LDS.128 R4, [R28+0x400] ;  /* 0x000400001c047984 */ /* 0x000e220000000c00 */
[----:B------:R-:W-:-:S05]  /*6e240*/  IMAD R12, R29, 0x4, R3 ;  /* 0x000000041d0c7824 */ /* 0x000fca00078e0203 */
[----:B------:R-:W-:-:S04]  /*6e250*/  LEA R8, P6, R12, R0, 0x1 ;  /* 0x000000000c087211 */ /* 0x000fc800078c08ff */
[----:B------:R-:W-:Y:S01]  /*6e260*/  LEA.HI.X.SX32 R9, R12, R2, 0x1, P6 ;  /* 0x000000020c097211 */ /* 0x000fe200030f0eff */
[C---:B------:R-:W-:Y:S01]  /*6e270*/  IMAD R12, R29.reuse, 0x4, R12 ;  /* 0x000000041d0c7824 */ /* 0x040fe200078e020c */
[----:B------:R-:W-:Y:S01]  /*6e280*/  ISETP.LT.AND P1, PT, R24, c[0x0][0x17c], !P0 ;  /* 0x00005f0018007a0c */ /* 0x000fe20004721270 */
[----:B------:R-:W-:Y:S02]  /*6e290*/  IMAD.MOV.U32 R24, RZ, RZ, R16 ;  /* 0x000000ffff187224 */ /* 0x000fe400078e0010 */
[----:B------:R-:W-:Y:S01]  /*6e2a0*/  IMAD R3, R29, 0x4, R12 ;  /* 0x000000041d037824 */ /* 0x000fe200078e020c */
[C---:B------:R-:W-:Y:S02]  /*6e2b0*/  LEA R16, P6, R12.reuse, R0, 0x1 ;  /* 0x000000000c107211 */ /* 0x040fe400078c08ff */
[----:B-----5:R-:W-:Y:S02]  /*6e2c0*/  ISETP.LT.AND P4, PT, R17, c[0x0][0x17c], !P0 ;  /* 0x00005f0011007a0c */ /* 0x020fe40004781270 */
[----:B------:R-:W-:Y:S01]  /*6e2d0*/  LEA.HI.X.SX32 R17, R12, R2, 0x1, P6 ;  /* 0x000000020c117211 */ /* 0x000fe200030f0eff */
[----:B-1----:R-:W-:Y:S01]  /*6e2e0*/  IMAD R22, R29, 0x4, R3 ;  /* 0x000000041d167824 */ /* 0x002fe200078e0203 */
[----:B------:R-:W-:Y:S01]  /*6e2f0*/  PRMT R11, R11, 0x7632, R11 ;  /* 0x000076320b0b7816 */ /* 0x000fe2000000000b */
[----:B------:R-:W-:Y:S04]  /*6e300*/  LDS.128 R12, [R28+0x800] ;  /* 0x000800001c0c7984 */ /* 0x000fe80000000c00 */
[----:B------:R-:W-:Y:S01]  /*6e310*/  @P5 STG.E.U16 [R8.64], R11 ;  /* 0x0000000b08005986 */ /* 0x000fe2000c10150a */
[----:B--2---:R-:W-:-:S03]  /*6e320*/  ISETP.LT.AND P5, PT, R26, c[0x0][0x17c], !P0 ;  /* 0x00005f001a007a0c */ /* 0x004fc600047a1270 */
[----:B------:R-:W1:Y:S04]  /*6e330*/  LDS.128 R8, [R25+0x800] ;  /* 0x0008000019087984 */ /* 0x000e680000000c00 */
[----:B0-----:R0:W-:Y:S04]  /*6e340*/  STL [R1+0x18e8], R6 ;  /* 0x0018e80601007387 */ /* 0x0011e80000100800 */
[----:B0-----:R-:W2:Y:S04]  /*6e350*/  LDL.LU R6, [R1+0x10] ;  /* 0x0000100001067983 */ /* 0x001ea80000300800 */
[----:B------:R0:W-:Y:S04]  /*6e360*/  STL [R1+0x18e4], R7 ;  /* 0x0018e40701007387 */ /* 0x0001e80000100800 */
[----:B0-----:R-:W3:Y:S01]  /*6e370*/  LDL.LU R7, [R1+0x1c0] ;  /* 0x0001c00001077983 */ /* 0x001ee20000300800 */
[----:B----4-:R-:W-:-:S02]  /*6e380*/  PRMT R18, R20, 0x7632, R18 ;  /* 0x0000763214127816 */ /* 0x010fc40000000012 */
[----:B------:R-:W-:Y:S02]  /*6e390*/  LEA R20, P6, R3, R0, 0x1 ;  /* 0x0000000003147211 */ /* 0x000fe400078c08ff */
[----:B------:R-:W-:Y:S02]  /*6e3a0*/  ISETP.LT.AND P2, PT, R21, c[0x0][0x17c], !P0 ;  /* 0x00005f0015007a0c */ /* 0x000fe40004741270 */
[----:B------:R-:W-:Y:S01]  /*6e3b0*/  LEA.HI.X.SX32 R21, R3, R2, 0x1, P6 ;  /* 0x0000000203157211 */ /* 0x000fe200030f0eff */
[----:B------:R-:W-:Y:S01]  /*6e3c0*/  IMAD R3, R29, 0x4, R22 ;  /* 0x000000041d037824 */ /* 0x000fe200078e0216 */
[----:B------:R-:W-:Y:S01]  /*6e3d0*/  @P1 STG.E.U16 [R16.64], R18 ;  /* 0x0000001210001986 */ /* 0x000fe2000c10150a */
[----:B------:R-:W-:-:S03]  /*6e3e0*/  LEA R26, P6, R22, R0, 0x1 ;  /* 0x00000000161a7211 */ /* 0x000fc600078c08ff */
[----:B------:R0:W-:Y:S01]  /*6e3f0*/  @P3 STG.E.U16 [R20.64], R24 ;  /* 0x0000001814003986 */ /* 0x0001e2000c10150a */
[----:B------:R-:W-:Y:S02]  /*6e400*/  ISETP.LT.AND P1, PT, R27, c[0x0][0x17c], !P0 ;  /* 0x00005f001b007a0c */ /* 0x000fe40004721270 */
[----:B------:R-:W-:Y:S01]  /*6e410*/  LEA.HI.X.SX32 R27, R22, R2, 0x1, P6 ;  /* 0x00000002161b7211 */ /* 0x000fe200030f0eff */
[----:B------:R-:W4:Y:S04]  /*6e420*/  LDS.128 R16, [R25+0xc00] ;  /* 0x000c000019107984 */ /* 0x000f280000000c00 */
[----:B------:R5:W1:Y:S01]  /*6e430*/  LDS.128 R20, [R28+0xc00] ;  /* 0x000c00001c147984 */ /* 0x000a620000000c00 */
[----:B0-----:R-:W-:Y:S01]  /*6e440*/  LEA R24, P3, R3, R0, 0x1 ;  /* 0x0000000003187211 */ /* 0x001fe200078608ff */
[----:B-----5:R-:W-:-:S03]  /*6e450*/  IMAD R28, R29, 0x4, R3 ;  /* 0x000000041d1c7824 */ /* 0x020fc600078e0203 */
[----:B------:R-:W-:Y:S02]  /*6e460*/  LEA.HI.X.SX32 R25, R3, R2, 0x1, P3 ;  /* 0x0000000203197211 */ /* 0x000fe400018f0eff */
[----:B------:R-:W5:Y:S04]  /*6e470*/  LDL.LU R3, [R1+0x1bc] ;  /* 0x0001bc0001037983 */ /* 0x000f680000300800 */
[----:B--2---:R0:W-:Y:S02]  /*6e480*/  @P4 STG.E.U16 [R26.64], R6 ;  /* 0x000000061a004986 */ /* 0x0041e4000c10150a */
[----:B0-----:R-:W-:Y:S02]  /*6e490*/  LEA R26, P6, R28, R0, 0x1 ;  /* 0x000000001c1a7211 */ /* 0x001fe400078c08ff */
[----:B---3--:R-:W-:-:S02]  /*6e4a0*/  ISETP.LT.AND P4, PT, R7, c[0x0][0x17c], !P0 ;  /* 0x00005f0007007a0c */ /* 0x008fc40004781270 */
[----:B------:R-:W2:Y:S01]  /*6e4b0*/  LDL.LU R7, [R1+0x1d8] ;  /* 0x0001d80001077983 */ /* 0x000ea20000300800 */
[----:B------:R-:W-:Y:S02]  /*6e4c0*/  LEA.HI.X.SX32 R27, R28, R2, 0x1, P6 ;  /* 0x000000021c1b7211 */ /* 0x000fe400030f0eff */
[----:B-----5:R-:W-:Y:S01]  /*6e4d0*/  ISETP.LT.AND P3, PT, R3, c[0x0][0x17c], !P0 ;  /* 0x00005f0003007a0c */ /* 0x020fe20004761270 */
[----:B------:R-:W-:Y:S02]  /*6e4e0*/  IMAD R3, R29, 0x4, R28 ;  /* 0x000000041d037824 */ /* 0x000fe400078e021c */
[----:B------:R-:W3:Y:S04]  /*6e4f0*/  LDL R28, [R1] ;  /* 0x00000000011c7983 */ /* 0x000ee80000100800 */
[----:B---3--:R0:W-:Y:S04]  /*6e500*/  @P2 STG.E.U16 [R24.64], R28 ;  /* 0x0000001c18002986 */ /* 0x0081e8000c10150a */
[----:B------:R3:W-:Y:S01]  /*6e510*/  @P5 STG.E.U16 [R26.64], R4 ;  /* 0x000000041a005986 */ /* 0x0007e2000c10150a */
[----:B0-----:R-:W-:Y:S01]  /*6e520*/  LEA R24, P2, R3, R0, 0x1 ;  /* 0x0000000003187211 */ /* 0x001fe200078408ff */
[----:B------:R-:W-:-:S03]  /*6e530*/  IMAD R28, R29, 0x4, R3 ;  /* 0x000000041d1c7824 */ /* 0x000fc600078e0203 */
[----:B------:R-:W-:Y:S02]  /*6e540*/  LEA.HI.X.SX32 R25, R3, R2, 0x1, P2 ;  /* 0x0000000203197211 */ /* 0x000fe400010f0eff */
[----:B------:R-:W5:Y:S04]  /*6e550*/  LDL.LU R3, [R1+0x1c8] ;  /* 0x0001c80001037983 */ /* 0x000f680000300800 */
[----:B---3--:R-:W3:Y:S01]  /*6e560*/  LDL.LU R27, [R1+0x1c4] ;  /* 0x0001c400011b7983 */ /* 0x008ee20000300800 */
[----:B------:R-:W-:-:S03]  /*6e570*/  LEA R26, P6, R28, R0, 0x1 ;  /* 0x000000001c1a7211 */ /* 0x000fc600078c08ff */
[----:B-1----:R-:W-:Y:S01]  /*6e580*/  @P1 STG.E.U16 [R24.64], R8 ;  /* 0x0000000818001986 */ /* 0x002fe2000c10150a */
[----:B-----5:R-:W-:Y:S02]  /*6e590*/  ISETP.LT.AND P5, PT, R3, c[0x0][0x17c], !P0 ;  /* 0x00005f0003007a0c */ /* 0x020fe400047a1270 */
[----:B---3--:R-:W-:Y:S02]  /*6e5a0*/  ISETP.LT.AND P2, PT, R27, c[0x0][0x17c], !P0 ;  /* 0x00005f001b007a0c */ /* 0x008fe40004741270 */
[----:B------:R-:W-:Y:S01]  /*6e5b0*/  LEA.HI.X.SX32 R27, R28, R2, 0x1, P6 ;  /* 0x000000021c1b7211 */ /* 0x000fe200030f0eff */
[----:B------:R-:W-:Y:S02]  /*6e5c0*/  IMAD R3, R29, 0x4, R28 ;  /* 0x000000041d037824 */ /* 0x000fe400078e021c */
[----:B------:R-:W3:Y:S04]  /*6e5d0*/  LDL.LU R28, [R1+0x1d0] ;  /* 0x0001d000011c7983 */ /* 0x000ee80000300800 */
[----:B------:R0:W-:Y:S04]  /*6e5e0*/  @P3 STG.E.U16 [R26.64], R12 ;  /* 0x0000000c1a003986 */ /* 0x0001e8000c10150a */
[----:B0-----:R-:W5:Y:S01]  /*6e5f0*/  LDL.LU R27, [R1+0x1cc] ;  /* 0x0001cc00011b7983 */ /* 0x001f620000300800 */
[----:B------:R-:W-:Y:S01]  /*6e600*/  LEA R24, P1, R3, R0, 0x1 ;  /* 0x0000000003187211 */ /* 0x000fe200078208ff */
[----:B------:R-:W-:-:S03]  /*6e610*/  IMAD R29, R29, 0x4, R3 ;  /* 0x000000041d1d7824 */ /* 0x000fc600078e0203 */
[----:B------:R-:W-:Y:S01]  /*6e620*/  LEA.HI.X.SX32 R25, R3, R2, 0x1, P1 ;  /* 0x0000000203197211 */ /* 0x000fe200008f0eff */
[----:B------:R-:W-:Y:S01]  /*6e630*/  IMAD.MOV.U32 R3, RZ, RZ, c[0x0][0x198] ;  /* 0x00006600ff037624 */ /* 0x000fe200078e00ff */
[----:B------:R-:W-:-:S03]  /*6e640*/  LEA R26, P6, R29, R0, 0x1 ;  /* 0x000000001d1a7211 */ /* 0x000fc600078c08ff */
[----:B----4-:R0:W-:Y:S01]  /*6e650*/  @P4 STG.E.U16 [R24.64], R16 ;  /* 0x0000001018004986 */ /* 0x0101e2000c10150a */
[----:B---3--:R-:W-:Y:S01]  /*6e660*/  ISETP.LT.AND P1, PT, R28, c[0x0][0x17c], !P0 ;  /* 0x00005f001c007a0c */ /* 0x008fe20004721270 */
[----:B------:R-:W-:Y:S01]  /*6e670*/  IMAD R28, R3, 0x4, R29 ;  /* 0x00000004031c7824 */ /* 0x000fe200078e021d */
[----:B-----5:R-:W-:Y:S02]  /*6e680*/  ISETP.LT.AND P3, PT, R27, c[0x0][0x17c], !P0 ;  /* 0x00005f001b007a0c */ /* 0x020fe40004761270 */
[----:B------:R-:W-:Y:S02]  /*6e690*/  LEA.HI.X.SX32 R27, R29, R2, 0x1, P6 ;  /* 0x000000021d1b7211 */ /* 0x000fe400030f0eff */
[----:B------:R-:W3:Y:S04]  /*6e6a0*/  LDL.LU R29, [R1+0x20] ;  /* 0x00002000011d7983 */ /* 0x000ee80000300800 */
[----:B0-----:R-:W4:Y:S01]  /*6e6b0*/  LDL.LU R25, [R1+0x1d4] ;  /* 0x0001d40001197983 */ /* 0x001f220000300800 */
[----:B------:R-:W-:-:S03]  /*6e6c0*/  LEA R24, P6, R28, R0, 0x1 ;  /* 0x000000001c187211 */ /* 0x000fc600078c08ff */
[----:B------:R0:W-:Y:S01]  /*6e6d0*/  @P2 STG.E.U16 [R26.64], R20 ;  /* 0x000000141a002986 */ /* 0x0001e2000c10150a */
[----:B--2---:R-:W-:-:S03]  /*6e6e0*/  ISETP.LT.AND P2, PT, R7, c[0x0][0x17c], !P0 ;  /* 0x00005f0007007a0c */ /* 0x004fc60004741270 */
[----:B------:R-:W2:Y:S04]  /*6e6f0*/  LDL.LU R7, [R1+0x1ec] ;  /* 0x0001ec0001077983 */ /* 0x000ea80000300800 */
[----:B0-----:R-:W5:Y:S01]  /*6e700*/  LDL.LU R27, [R1+0x1dc] ;  /* 0x0001dc00011b7983 */ /* 0x001f620000300800 */
[----:B---3--:R-:W-:Y:S02]  /*6e710*/  PRMT R4, R29, 0x7632, R4 ;  /* 0x000076321d047816 */ /* 0x008fe40000000004 */
[----:B----4-:R-:W-:Y:S02]  /*6e720*/  ISETP.LT.AND P4, PT, R25, c[0x0][0x17c], !P0 ;  /* 0x00005f0019007a0c */ /* 0x010fe40004781270 */
[----:B------:R-:W-:-:S05]  /*6e730*/  LEA.HI.X.SX32 R25, R28, R2, 0x1, P6 ;  /* 0x000000021c197211 */ /* 0x000fca00030f0eff */
[----:B------:R0:W-:Y:S04]  /*6e740*/  @P5 STG.E.U16 [R24.64], R4 ;  /* 0x0000000418005986 */ /* 0x0001e8000c10150a */
[----:B0-----:R-:W3:Y:S01]  /*6e750*/  LDL.LU R25, [R1] ;  /* 0x0000000001197983 */ /* 0x001ee20000300800 */
[----:B------:R-:W-:Y:S02]  /*6e760*/  IMAD R3, R3, 0x4, R28 ;  /* 0x0000000403037824 */ /* 0x000fe400078e021c */
[----:B------:R-:W-:-:S03]  /*6e770*/  IMAD.MOV.U32 R28, RZ, RZ, c[0x0][0x198] ;  /* 0x00006600ff1c7624 */ /* 0x000fc600078e00ff */
[----:B------:R-:W-:Y:S01]  /*6e780*/  LEA R26, P6, R3, R0, 0x1 ;  /* 0x00000000031a7211 */ /* 0x000fe200078c08ff */
[--C-:B------:R-:W-:Y:S01]  /*6e790*/  IMAD R29, R28, 0x4, R3.reuse ;  /* 0x000000041c1d7824 */ /* 0x100fe200078e0203 */
[----:B-----5:R-:W-:Y:S02]  /*6e7a0*/  ISETP.LT.AND P5, PT, R27, c[0x0][0x17c], !P0 ;  /* 0x00005f001b007a0c */ /* 0x020fe400047a1270 */
[----:B------:R-:W-:Y:S02]  /*6e7b0*/  LEA.HI.X.SX32 R27, R3, R2, 0x1, P6 ;  /* 0x00000002031b7211 */ /* 0x000fe400030f0eff */
[----:B------:R-:W-:Y:S02]  /*6e7c0*/  LEA R24, P6, R29, R0, 0x1 ;  /* 0x000000001d187211 */ /* 0x000fe400078c08ff */
[----:B------:R-:W-:Y:S01]  /*6e7d0*/  PRMT R3, R6, 0x7632, R3 ;  /* 0x0000763206037816 */ /* 0x000fe20000000003 */
[----:B------:R-:W-:Y:S01]  /*6e7e0*/  IMAD R28, R28, 0x4, R29 ;  /* 0x000000041c1c7824 */ /* 0x000fe200078e021d */
[----:B------:R-:W4:Y:S04]  /*6e7f0*/  LDL.LU R6, [R1+0x18e8] ;  /* 0x0018e80001067983 */ /* 0x000f280000300800 */
[----:B------:R0:W-:Y:S01]  /*6e800*/  @P3 STG.E.U16 [R26.64], R3 ;  /* 0x000000031a003986 */ /* 0x0001e2000c10150a */
[----:B---3--:R-:W-:-:S02]  /*6e810*/  PRMT R4, R25, 0x7632, R4 ;  /* 0x0000763219047816 */ /* 0x008fc40000000004 */
[----:B------:R-:W-:Y:S02]  /*6e820*/  LEA.HI.X.SX32 R25, R29, R2, 0x1, P6 ;  /* 0x000000021d197211 */ /* 0x000fe400030f0eff */
[----:B------:R-:W3:Y:S04]  /*6e830*/  LDL.LU R29, [R1+0x1e8] ;  /* 0x0001e800011d7983 */ /* 0x000ee80000300800 */
[----:B0-----:R-:W5:Y:S04]  /*6e840*/  LDL.LU R27, [R1+0x1e0] ;  /* 0x0001e000011b7983 */ /* 0x001f680000300800 */
[----:B------:R0:W-:Y:S04]  /*6e850*/  @P1 STG.E.U16 [R24.64], R4 ;  /* 0x0000000418001986 */ /* 0x0001e8000c10150a */
[----:B0-----:R-:W2:Y:S01]  /*6e860*/  LDL.LU R24, [R1+0x1e4] ;  /* 0x0001e40001187983 */ /* 0x001ea20000300800 */
[----:B------:R-:W-:Y:S01]  /*6e870*/  IMAD.MOV.U32 R25, RZ, RZ, c[0x0][0x198] ;  /* 0x00006600ff197624 */ /* 0x000fe200078e00ff */
[----:B------:R-:W-:-:S03]  /*6e880*/  LEA R26, P6, R28, R0, 0x1 ;  /* 0x000000001c1a7211 */ /* 0x000fc600078c08ff */
[----:B------:R-:W-:Y:S01]  /*6e890*/  IMAD R3, R25, 0x4, R28 ;  /* 0x0000000419037824 */ /* 0x000fe200078e021c */
[----:B------:R-:W-:-:S03]  /*6e8a0*/  PRMT R8, R4, 0x7632, R8 ;  /* 0x0000763204087816 */ /* 0x000fc60000000008 */
[----:B------:R-:W-:Y:S01]  /*6e8b0*/  IMAD R4, R25, 0x4, R3 ;  /* 0x0000000419047824 */ /* 0x000fe200078e0203 */
[----:B------:R-:W-:Y:S02]  /*6e8c0*/  PRMT R12, R12, 0x7632, R12 ;  /* 0x000076320c0c7816 */ /* 0x000fe4000000000c */
[----:B-----5:R-:W-:Y:S02]  /*6e8d0*/  ISETP.LT.AND P3, PT, R27, c[0x0][0x17c], !P0 ;  /* 0x00005f001b007a0c */ /* 0x020fe40004761270 */
[----:B------:R-:W-:Y:S02]  /*6e8e0*/  LEA.HI.X.SX32 R27, R28, R2, 0x1, P6 ;  /* 0x000000021c1b7211 */ /* 0x000fe400030f0eff */
[----:B------:R-:W5:Y:S04]  /*6e8f0*/  LDL R28, [R1+0x24] ;  /* 0x00002400011c7983 */ /* 0x000f680000100800 */
[----:B------:R0:W-:Y:S01]  /*6e900*/  @P4 STG.E.U16 [R26.64], R8 ;  /* 0x000000081a004986 */ /* 0x0001e2000c10150a */
[----:B--2---:R-:W-:-:S02]  /*6e910*/  ISETP.LT.AND P1, PT, R24, c[0x0][0x17c], !P0 ;  /* 0x00005f0018007a0c */ /* 0x004fc40004721270 */
[----:B------:R-:W-:-:S04]  /*6e920*/  LEA R24, P6, R3, R0, 0x1 ;  /* 0x0000000003187211 */ /* 0x000fc800078c08ff */
[----:B------:R-:W-:Y:S02]  /*6e930*/  LEA.HI.X.SX32 R25, R3, R2, 0x1, P6 ;  /* 0x0000000203197211 */ /* 0x000fe400030f0eff */
[----:B0-----:R-:W-:Y:S02]  /*6e940*/  LEA R26, P6, R4, R0, 0x1 ;  /* 0x00000000041a7211 */ /* 0x001fe400078c08ff */
[----:B------:R-:W-:Y:S02]  /*6e950*/  PRMT R8, R8, 0x7632, R8 ;  /* 0x0000763208087816 */ /* 0x000fe40000000008 */
[----:B------:R-:W-:Y:S02]  /*6e960*/  LEA.HI.X.SX32 R27, R4, R2, 0x1, P6 ;  /* 0x00000002041b7211 */ /* 0x000fe400030f0eff */
[----:B---3--:R-:W-:Y:S01]  /*6e970*/  ISETP.LT.AND P4, PT, R29, c[0x0][0x17c], !P0 ;  /* 0x00005f001d007a0c */ /* 0x008fe20004781270 */
[----:B------:R-:W-:Y:S01]  /*6e980*/  @P2 STG.E.U16 [R24.64], R8 ;  /* 0x0000000818002986 */ /* 0x000fe2000c10150a */
[----:B------:R-:W-:-:S03]  /*6e990*/  ISETP.LT.AND P2, PT, R7, c[0x0][0x17c], !P0 ;  /* 0x00005f0007007a0c */ /* 0x000fc60004741270 */
[----:B------:R-:W2:Y:S04]  /*6e9a0*/  LDL.LU R29, [R1+0x14] ;  /* 0x00001400011d7983 */ /* 0x000ea80000300800 */
[----:B------:R-:W3:Y:S04]  /*6e9b0*/  LDL R7, [R1+0x4] ;  /* 0x0000040001077983 */ /* 0x000ee80000100800 */
[----:B------:R0:W-:Y:S04]  /*6e9c0*/  @P5 STG.E.U16 [R26.64], R12 ;  /* 0x0000000c1a005986 */ /* 0x0001e8000c10150a */
[----:B0-----:R-:W2:Y:S01]  /*6e9d0*/  LDL.LU R27, [R1+0x1f0] ;  /* 0x0001f000011b7983 */ /* 0x001ea20000300800 */
[----:B------:R-:W-:-:S04]  /*6e9e0*/  IMAD.MOV.U32 R3, RZ, RZ, c[0x0][0x198] ;  /* 0x00006600ff037624 */ /* 0x000fc800078e00ff */
[----:B------:R-:W-:Y:S02]  /*6e9f0*/  IMAD R3, R3, 0x4, R4 ;  /* 0x0000000403037824 */ /* 0x000fe400078e0204 */
[----:B------:R-:W-:-:S03]  /*6ea00*/  IMAD.MOV.U32 R4, RZ, RZ, c[0x0][0x198] ;  /* 0x00006600ff047624 */ /* 0x000fc600078e00ff */
[----:B------:R-:W-:Y:S01]  /*6ea10*/  LEA R24, P6, R3, R0, 0x1 ;  /* 0x0000000003187211 */ /* 0x000fe200078c08ff */
[----:B------:R-:W-:-:S03]  /*6ea20*/  IMAD R4, R4, 0x4, R3 ;  /* 0x0000000404047824 */ /* 0x000fc600078e0203 */
[----:B------:R-:W-:Y:S01]  /*6ea30*/  LEA.HI.X.SX32 R25, R3, R2, 0x1, P6 ;  /* 0x0000000203197211 */ /* 0x000fe200030f0eff */
[----:B------:R-:W-:Y:S01]  /*6ea40*/  IMAD.MOV.U32 R3, RZ, RZ, c[0x0][0x198] ;  /* 0x00006600ff037624 */ /* 0x000fe200078e00ff */
[----:B------:R-:W-:-:S03]  /*6ea50*/  LEA R26, P6, R4, R0, 0x1 ;  /* 0x00000000041a7211 */ /* 0x000fc600078c08ff */
[----:B------:R-:W-:Y:S01]  /*6ea60*/  IMAD R3, R3, 0x4, R4 ;  /* 0x0000000403037824 */ /* 0x000fe200078e0204 */
[----:B--2---:R-:W-:Y:S02]  /*6ea70*/  ISETP.LT.AND P5, PT, R27, c[0x0][0x17c], !P0 ;  /* 0x00005f001b007a0c */ /* 0x004fe400047a1270 */
[----:B------:R-:W-:Y:S02]  /*6ea80*/  LEA.HI.X.SX32 R27, R4, R2, 0x1, P6 ;  /* 0x00000002041b7211 */ /* 0x000fe400030f0eff */
[----:B------:R-:W2:Y:S01]  /*6ea90*/  LDL.LU R4, [R1+0x1f4] ;  /* 0x0001f40001047983 */ /* 0x000ea20000300800 */
[----:B------:R-:W-:-:S05]  /*6eaa0*/  PRMT R16, R16, 0x7632, R16 ;  /* 0x0000763210107816 */ /* 0x000fca0000000010 */
[----:B------:R0:W-:Y:S02]  /*6eab0*/  @P3 STG.E.U16 [R24.64], R16 ;  /* 0x0000001018003986 */ /* 0x0001e4000c10150a */
[----:B0-----:R-:W-:Y:S01]  /*6eac0*/  IMAD.MOV.U32 R16, RZ, RZ, c[0x0][0x198] ;  /* 0x00006600ff107624 */ /* 0x001fe200078e00ff */
[----:B------:R-:W-:-:S04]  /*6ead0*/  LEA R24, P6, R3, R0, 0x1 ;  /* 0x0000000003187211 */ /* 0x000fc800078c08ff */
[----:B------:R-:W-:Y:S02]  /*6eae0*/  LEA.HI.X.SX32 R25, R3, R2, 0x1, P6 ;  /* 0x0000000203197211 */ /* 0x000fe400030f0eff */
[----:B--2---:R-:W-:Y:S01]  /*6eaf0*/  ISETP.LT.AND P3, PT, R4, c[0x0][0x17c], !P0 ;  /* 0x00005f0004007a0c */ /* 0x004fe20004761270 */
[----:B------:R-:W-:Y:S02]  /*6eb00*/  IMAD R4, R16, 0x4, R3 ;  /* 0x0000000410047824 */ /* 0x000fe400078e0203 */
[----:B------:R-:W2:Y:S01]  /*6eb10*/  LDL.LU R3, [R1+0x1f8] ;  /* 0x0001f80001037983 */ /* 0x000ea20000300800 */
[----:B------:R-:W-:-:S05]  /*6eb20*/  PRMT R20, R20, 0x7632, R20 ;  /* 0x0000763214147816 */ /* 0x000fca0000000014 */
[----:B------:R0:W-:Y:S02]  /*6eb30*/  @P1 STG.E.U16 [R26.64], R20 ;  /* 0x000000141a001986 */ /* 0x0001e4000c10150a */
[C---:B0-----:R-:W-:Y:S02]  /*6eb40*/  LEA R26, P6, R4.reuse, R0, 0x1 ;  /* 0x00000000041a7211 */ /* 0x041fe400078c08ff */
[----:B------:R-:W3:Y:S02]  /*6eb50*/  LDL.LU R20, [R1+0x20c] ;  /* 0x00020c0001147983 */ /* 0x000ee40000300800 */
[----:B------:R-:W-:Y:S02]  /*6eb60*/  LEA.HI.X.SX32 R27, R4, R2, 0x1, P6 ;  /* 0x00000002041b7211 */ /* 0x000fe400030f0eff */
[----:B--2---:R-:W-:Y:S01]  /*6eb70*/  ISETP.LT.AND P1, PT, R3, c[0x0][0x17c], !P0 ;  /* 0x00005f0003007a0c */ /* 0x004fe20004721270 */
[----:B------:R-:W-:Y:S02]  /*6eb80*/  IMAD R3, R16, 0x4, R4 ;  /* 0x0000000410037824 */ /* 0x000fe400078e0204 */
[----:B------:R-:W2:Y:S04]  /*6eb90*/  LDL.LU R4, [R1+0x1fc] ;  /* 0x0001fc0001047983 */ /* 0x000ea80000300800 */
[----:B-----5:R0:W-:Y:S02]  /*6eba0*/  @P4 STG.E.U16 [R24.64], R28 ;  /* 0x0000001c18004986 */ /* 0x0201e4000c10150a */
[----:B0-----:R-:W-:-:S02]  /*6ebb0*/  LEA R24, P6, R3, R0, 0x1 ;  /* 0x0000000003187211 */ /* 0x001fc400078c08ff */
[----:B------:R-:W5:Y:S02]  /*6ebc0*/  LDL.LU R28, [R1+0x214] ;  /* 0x00021400011c7983 */ /* 0x000f640000300800 */
[----:B------:R-:W-:Y:S02]  /*6ebd0*/  LEA.HI.X.SX32 R25, R3, R2, 0x1, P6 ;  /* 0x0000000203197211 */ /* 0x000fe400030f0eff */
[----:B--2---:R-:W-:Y:S01]  /*6ebe0*/  ISETP.LT.AND P4, PT, R4, c[0x0][0x17c], !P0 ;  /* 0x00005f0004007a0c */ /* 0x004fe20004781270 */
[----:B------:R-:W-:Y:S02]  /*6ebf0*/  IMAD R4, R16, 0x4, R3 ;  /* 0x0000000410047824 */ /* 0x000fe400078e0203 */
[----:B------:R-:W2:Y:S04]  /*6ec00*/  LDL.LU R3, [R1+0x200] ;  /* 0x0002000001037983 */ /* 0x000ea80000300800 */
[----:B------:R0:W-:Y:S02]  /*6ec10*/  @P2 STG.E.U16 [R26.64], R29 ;  /* 0x0000001d1a002986 */ /* 0x0001e4000c10150a */
[----:B0-----:R-:W-:-:S04]  /*6ec20*/  LEA R26, P6, R4, R0, 0x1 ;  /* 0x00000000041a7211 */ /* 0x001fc800078c08ff */
[----:B------:R-:W-:Y:S02]  /*6ec30*/  LEA.HI.X.SX32 R27, R4, R2, 0x1, P6 ;  /* 0x00000002041b7211 */ /* 0x000fe400030f0eff */
[----:B--2---:R-:W-:Y:S01]  /*6ec40*/  ISETP.LT.AND P2, PT, R3, c[0x0][0x17c], !P0 ;  /* 0x00005f0003007a0c */ /* 0x004fe20004741270 */
[----:B------:R-:W-:Y:S02]  /*6ec50*/  IMAD R3, R16, 0x4, R4 ;  /* 0x0000000410037824 */ /* 0x000fe400078e0204 */
[----:B------:R-:W2:Y:S04]  /*6ec60*/  LDL.LU R4, [R1+0x204] ;  /* 0x0002040001047983 */ /* 0x000ea80000300800 */
[----:B---3--:R0:W-:Y:S02]  /*6ec70*/  @P5 STG.E.U16 [R24.64], R7 ;  /* 0x0000000718005986 */ /* 0x0081e4000c10150a */
[----:B0-----:R-:W-:-:S02]  /*6ec80*/  LEA R24, P6, R3, R0, 0x1 ;  /* 0x0000000003187211 */ /* 0x001fc400078c08ff */
[----:B------:R-:W3:Y:S02]  /*6ec90*/  LDL.LU R7, [R1+0x18e4] ;  /* 0x0018e40001077983 */ /* 0x000ee40000300800 */
[----:B------:R-:W-:Y:S02]  /*6eca0*/  LEA.HI.X.SX32 R25, R3, R2, 0x1, P6 ;  /* 0x0000000203197211 */ /* 0x000fe400030f0eff */
[----:B--2---:R-:W-:Y:S01]  /*6ecb0*/  ISETP.LT.AND P5, PT, R4, c[0x0][0x17c], !P0 ;  /* 0x00005f0004007a0c */ /* 0x004fe200047a1270 */
[----:B------:R-:W-:Y:S02]  /*6ecc0*/  IMAD R4, R16, 0x4, R3 ;  /* 0x0000000410047824 */ /* 0x000fe400078e0203 */
[----:B------:R-:W2:Y:S04]  /*6ecd0*/  LDL.LU R3, [R1+0x208] ;  /* 0x0002080001037983 */ /* 0x000ea80000300800 */
[----:B------:R0:W-:Y:S04]  /*6ece0*/  @P3 STG.E.U16 [R26.64], R5 ;  /* 0x000000051a003986 */ /* 0x0001e8000c10150a */
[----:B------:R1:W-:Y:S01]  /*6ecf0*/  @P1 STG.E.U16 [R24.64], R9 ;  /* 0x0000000918001986 */ /* 0x0003e2000c10150a */
[----:B0-----:R-:W-:-:S04]  /*6ed00*/  LEA R26, P6, R4, R0, 0x1 ;  /* 0x00000000041a7211 */ /* 0x001fc800078c08ff */
[----:B------:R-:W-:Y:S02]  /*6ed10*/  LEA.HI.X.SX32 R27, R4, R2, 0x1, P6 ;  /* 0x00000002041b7211 */ /* 0x000fe400030f0eff */
[----:B------:R-:W-:Y:S02]  /*6ed20*/  ISETP.LT.AND P1, PT, R20, c[0x0][0x17c], !P0 ;  /* 0x00005f0014007a0c */ /* 0x000fe40004721270 */
[----:B------:R-:W3:Y:S04]  /*6ed30*/  LDL.LU R20, [R1+0x224] ;  /* 0x0002240001147983 */ /* 0x000ee80000300800 */
[----:B------:R-:W-:Y:S01]  /*6ed40*/  @P4 STG.E.U16 [R26.64], R13 ;  /* 0x0000000d1a004986 */ /* 0x000fe2000c10150a */
[----:B--2---:R-:W-:Y:S01]  /*6ed50*/  ISETP.LT.AND P3, PT, R3, c[0x0][0x17c], !P0 ;  /* 0x00005f0003007a0c */ /* 0x004fe20004761270 */
[----:B------:R-:W-:-:S05]  /*6ed60*/  IMAD R3, R16, 0x4, R4 ;  /* 0x0000000410037824 */ /* 0x000fca00078e0204 */
[----:B-1----:R-:W-:Y:S01]  /*6ed70*/  LEA R24, P6, R3, R0, 0x1 ;  /* 0x0000000003187211 */ /* 0x002fe200078c08ff */
[----:B------:R-:W-:-:S03]  /*6ed80*/  IMAD R4, R16, 0x4, R3 ;  /* 0x0000000410047824 */ /* 0x000fc600078e0203 */
[----:B------:R-:W-:Y:S02]  /*6ed90*/  LEA.HI.X.SX32 R25, R3, R2, 0x1, P6 ;  /* 0x0000000203197211 */ /* 0x000fe400030f0eff */
[----:B------:R-:W2:Y:S04]  /*6eda0*/  LDL.LU R3, [R1+0x210] ;  /* 0x0002100001037983 */ /* 0x000ea80000300800 */
[----:B------:R0:W-:Y:S01]  /*6edb0*/  @P2 STG.E.U16 [R24.64], R17 ;  /* 0x0000001118002986 */ /* 0x0001e2000c10150a */
[----:B-----5:R-:W-:-:S03]  /*6edc0*/  ISETP.LT.AND P2, PT, R28, c[0x0][0x17c], !P0 ;  /* 0x00005f001c007a0c */ /* 0x020fc60004741270 */
[----:B------:R-:W5:Y:S04]  /*6edd0*/  LDL.LU R28, [R1+0x228] ;  /* 0x00022800011c7983 */ /* 0x000f680000300800 */
[----:B0-----:R-:W3:Y:S01]  /*6ede0*/  LDL.LU R25, [R1+0x218] ;  /* 0x0002180001197983 */ /* 0x001ee20000300800 */
[----:B------:R-:W-:-:S04]  /*6edf0*/  LEA R26, P6, R4, R0, 0x1 ;  /* 0x00000000041a7211 */ /* 0x000fc800078c08ff */
[----:B------:R-:W-:-:S05]  /*6ee00*/  LEA.HI.X.SX32 R27, R4, R2, 0x1, P6 ;  /* 0x00000002041b7211 */ /* 0x000fca00030f0eff */
[----:B------:R0:W-:Y:S01]  /*6ee10*/  @P5 STG.E.U16 [R26.64], R21 ;  /* 0x000000151a005986 */ /* 0x0001e2000c10150a */
[----:B--2---:R-:W-:Y:S01]  /*6ee20*/  ISETP.LT.AND P4, PT, R3, c[0x0][0x17c], !P0 ;  /* 0x00005f0003007a0c */ /* 0x004fe20004781270 */
[----:B------:R-:W-:-:S05]  /*6ee30*/  IMAD R3, R16, 0x4, R4 ;  /* 0x0000000410037824 */ /* 0x000fca00078e0204 */
[----:B------:R-:W-:Y:S01]  /*6ee40*/  LEA R24, P6, R3, R0, 0x1 ;  /* 0x0000000003187211 */ /* 0x000fe200078c08ff */
[----:B------:R-:W-:Y:S01]  /*6ee50*/  IMAD R4, R16, 0x4, R3 ;  /* 0x0000000410047824 */ /* 0x000fe200078e0203 */
[----:B---3--:R-:W-:Y:S02]  /*6ee60*/  ISETP.LT.AND P5, PT, R25, c[0x0][0x17c], !P0 ;  /* 0x00005f0019007a0c */ /* 0x008fe400047a1270 */
[----:B------:R-:W-:Y:S02]  /*6ee70*/  LEA.HI.X.SX32 R25, R3, R2, 0x1, P6 ;  /* 0x0000000203197211 */ /* 0x000fe400030f0eff */
[----:B------:R-:W2:Y:S01]  /*6ee80*/  LDL.LU R3, [R1+0x24] ;  /* 0x0000240001037983 */ /* 0x000ea20000300800 */
[C---:B0-----:R-:W-:Y:S02]  /*6ee90*/  LEA R26, P6, R4.reuse, R0, 0x1 ;  /* 0x00000000041a7211 */ /* 0x041fe400078c08ff */
[----:B------:R-:W-:Y:S02]  /*6eea0*/  PRMT R5, R29, 0x7632, R5 ;  /* 0x000076321d057816 */ /* 0x000fe40000000005 */
[----:B------:R-:W3:Y:S01]  /*6eeb0*/  LDL.LU R29, [R1+0x22c] ;  /* 0x00022c00011d7983 */ /* 0x000ee20000300800 */
[----:B------:R-:W-:-:S02]  /*6eec0*/  LEA.HI.X.SX32 R27, R4, R2, 0x1, P6 ;  /* 0x00000002041b7211 */ /* 0x000fc400030f0eff */
[----:B--2---:R-:W-:Y:S01]  /*6eed0*/  PRMT R8, R3, 0x7632, R8 ;  /* 0x0000763203087816 */ /* 0x004fe20000000008 */
[----:B------:R-:W-:Y:S02]  /*6eee0*/  IMAD R3, R16, 0x4, R4 ;  /* 0x0000000410037824 */ /* 0x000fe400078e0204 */
[----:B------:R-:W2:Y:S04]  /*6eef0*/  LDL.LU R4, [R1+0x21c] ;  /* 0x00021c0001047983 */ /* 0x000ea80000300800 */
[----:B------:R-:W-:Y:S04]  /*6ef00*/  @P3 STG.E.U16 [R24.64], R8 ;  /* 0x0000000818003986 */ /* 0x000fe8000c10150a */
[----:B------:R0:W-:Y:S04]  /*6ef10*/  @P1 STG.E.U16 [R26.64], R5 ;  /* 0x000000051a001986 */ /* 0x0001e8000c10150a */
[----:B0-----:R-:W3:Y:S04]  /*6ef20*/  LDL.LU R26, [R1+0x4] ;  /* 0x00000400011a7983 */ /* 0x001ee80000300800 */
[----:B------:R-:W4:Y:S01]  /*6ef30*/  LDL.LU R27, [R1+0x220] ;  /* 0x00022000011b7983 */ /* 0x000f220000300800 */
[----:B------:R-:W-:-:S04]  /*6ef40*/  LEA R24, P6, R3, R0, 0x1 ;  /* 0x0000000003187211 */ /* 0x000fc800078c08ff */
[----:B------:R-:W-:Y:S02]  /*6ef50*/  LEA.HI.X.SX32 R25, R3, R2, 0x1, P6 ;  /* 0x0000000203197211 */ /* 0x000fe400030f0eff */
[----:B--2---:R-:W-:Y:S01]  /*6ef60*/  ISETP.LT.AND P3, PT, R4, c[0x0][0x17c], !P0 ;  /* 0x00005f0004007a0c */ /* 0x004fe20004761270 */
[----:B------:R-:W-:Y:S01]  /*6ef70*/  IMAD R4, R16, 0x4, R3 ;  /* 0x0000000410047824 */ /* 0x000fe200078e0203 */
[----:B---3--:R-:W-:-:S04]  /*6ef80*/  PRMT R5, R26, 0x7632, R5 ;  /* 0x000076321a057816 */ /* 0x008fc80000000005 */
[C---:B------:R-:W-:Y:S02]  /*6ef90*/  LEA R26, P6, R4.reuse, R0, 0x1 ;  /* 0x00000000041a7211 */ /* 0x040fe400078c08ff */
[----:B----4-:R-:W-:Y:S02]  /*6efa0*/  ISETP.LT.AND P1, PT, R27, c[0x0][0x17c], !P0 ;  /* 0x00005f001b007a0c */ /* 0x010fe40004721270 */
[----:B------:R-:W-:Y:S02]  /*6efb0*/  LEA.HI.X.SX32 R27, R4, R2, 0x1, P6 ;  /* 0x00000002041b7211 */ /* 0x000fe400030f0eff */
[----:B------:R-:W-:Y:S01]  /*6efc0*/  PRMT R8, R5, 0x7632, R8 ;  /* 0x0000763205087816 */ /* 0x000fe20000000008 */
[----:B------:R0:W-:Y:S01]  /*6efd0*/  @P4 STG.E.U16 [R24.64], R5 ;  /* 0x0000000518004986 */ /* 0x0001e2000c10150a */
[----:B------:R-:W-:-:S03]  /*6efe0*/  ISETP.LT.AND P4, PT, R20, c[0x0][0x17c], !P0 ;  /* 0x00005f0014007a0c */ /* 0x000fc60004781270 */
[----:B------:R1:W-:Y:S01]  /*6eff0*/  @P2 STG.E.U16 [R26.64], R8 ;  /* 0x000000081a002986 */ /* 0x0003e2000c10150a */
[----:B-----5:R-:W-:-:S03]  /*6f000*/  ISETP.LT.AND P2, PT, R28, c[0x0][0x17c], !P0 ;  /* 0x00005f001c007a0c */ /* 0x020fc60004741270 */
[----:B0-----:R-:W2:Y:S04]  /*6f010*/  LDL.LU R25, [R1+0x230] ;  /* 0x0002300001197983 */ /* 0x001ea80000300800 */
[----:B------:R-:W3:Y:S04]  /*6f020*/  LDL.LU R20, [R1+0x238] ;  /* 0x0002380001147983 */ /* 0x000ee80000300800 */
[----:B------:R-:W4:Y:S01]  /*6f030*/  LDL.LU R28, [R1+0x23c] ;  /* 0x00023c00011c7983 */ /* 0x000f220000300800 */
[----:B------:R-:W-:Y:S01]  /*6f040*/  IMAD R3, R16, 0x4, R4 ;  /* 0x0000000410037824 */ /* 0x000fe200078e0204 */
[----:B------:R-:W-:-:S02]  /*6f050*/  PRMT R12, R9, 0x7632, R12 ;  /* 0x00007632090c7816 */ /* 0x000fc4000000000c */
[----:B------:R-:W-:Y:S01]  /*6f060*/  PRMT R13, R13, 0x7632, R13 ;  /* 0x000076320d0d7816 */ /* 0x000fe2000000000d */
[C---:B------:R-:W-:Y:S01]  /*6f070*/  IMAD R9, R16.reuse, 0x4, R3 ;  /* 0x0000000410097824 */ /* 0x040fe200078e0203 */
[C---:B------:R-:W-:Y:S01]  /*6f080*/  LEA R4, P6, R3.reuse, R0, 0x1 ;  /* 0x0000000003047211 */ /* 0x040fe200078c08ff */
[----:B-1----:R-:W5:Y:S03]  /*6f090*/  LDL.LU R27, [R1+0x18] ;  /* 0x00001800011b7983 */ /* 0x002f660000300800 */
[----:B------:R-:W-:Y:S01]  /*6f0a0*/  LEA.HI.X.SX32 R5, R3, R2, 0x1, P6 ;  /* 0x0000000203057211 */ /* 0x000fe200030f0eff */
[----:B------:R-:W5:Y:S01]  /*6f0b0*/  LDL.LU R26, [R1+0x240] ;  /* 0x00024000011a7983 */ /* 0x000f620000300800 */
[----:B------:R-:W-:Y:S01]  /*6f0c0*/  LEA R8, P6, R9, R0, 0x1 ;  /* 0x0000000009087211 */ /* 0x000fe200078c08ff */
[----:B------:R-:W-:-:S03]  /*6f0d0*/  IMAD R3, R16, 0x4, R9 ;  /* 0x0000000410037824 */ /* 0x000fc600078e0209 */
[----:B------:R-:W-:Y:S01]  /*6f0e0*/  LEA.HI.X.SX32 R9, R9, R2, 0x1, P6 ;  /* 0x0000000209097211 */ /* 0x000fe200030f0eff */
[----:B------:R-:W-:Y:S01]  /*6f0f0*/  @P5 STG.E.U16 [R4.64], R12 ;  /* 0x0000000c04005986 */ /* 0x000fe2000c10150a */
[----:B------:R-:W-:-:S03]  /*6f100*/  ISETP.LT.AND P5, PT, R29, c[0x0][0x17c], !P0 ;  /* 0x00005f001d007a0c */ /* 0x000fc600047a1270 */
[----:B------:R-:W5:Y:S04]  /*6f110*/  LDL.LU R29, [R1+0x244] ;  /* 0x00024400011d7983 */ /* 0x000f680000300800 */
[----:B------:R-:W5:Y:S04]  /*6f120*/  LDL.LU R24, [R1+0x8] ;  /* 0x0000080001187983 */ /* 0x000f680000300800 */
[----:B------:R0:W-:Y:S04]  /*6f130*/  @P3 STG.E.U16 [R8.64], R13 ;  /* 0x0000000d08003986 */ /* 0x0001e8000c10150a */
[----:B0-----:R-:W5:Y:S01]  /*6f140*/  LDL.LU R13, [R1+0x28] ;  /* 0x00002800010d7983 */ /* 0x001f620000300800 */
[----:B------:R-:W-:Y:S01]  /*6f150*/  IMAD R12, R16, 0x4, R3 ;  /* 0x00000004100c7824 */ /* 0x000fe200078e0203 */
[----:B------:R-:W-:-:S02]  /*6f160*/  LEA R4, P6, R3, R0, 0x1 ;  /* 0x0000000003047211 */ /* 0x000fc400078c08ff */
[----:B------:R-:W-:Y:S02]  /*6f170*/  PRMT R17, R17, 0x7632, R17 ;  /* 0x0000763211117816 */ /* 0x000fe40000000011 */
[----:B------:R-:W-:Y:S02]  /*6f180*/  LEA.HI.X.SX32 R5, R3, R2, 0x1, P6 ;  /* 0x0000000203057211 */ /* 0x000fe400030f0eff */
[----:B------:R-:W-:Y:S01]  /*6f190*/  LEA R8, P6, R12, R0, 0x1 ;  /* 0x000000000c087211 */ /* 0x000fe200078c08ff */
[----:B------:R-:W-:Y:S01]  /*6f1a0*/  IMAD R3, R16, 0x4, R12 ;  /* 0x0000000410037824 */ /* 0x000fe200078e020c */
[----:B------:R-:W-:Y:S02]  /*6f1b0*/  PRMT R21, R21, 0x7632, R21 ;  /* 0x0000763215157816 */ /* 0x000fe40000000015 */
[----:B------:R-:W-:Y:S01]  /*6f1c0*/  LEA.HI.X.SX32 R9, R12, R2, 0x1, P6 ;  /* 0x000000020c097211 */ /* 0x000fe200030f0eff */
[----:B------:R0:W-:Y:S04]  /*6f1d0*/  @P1 STG.E.U16 [R4.64], R17 ;  /* 0x0000001104001986 */ /* 0x0001e8000c10150a */
[----:B------:R1:W-:Y:S01]  /*6f1e0*/  @P4 STG.E.U16 [R8.64], R21 ;  /* 0x0000001508004986 */ /* 0x0003e2000c10150a */
[----:B0-----:R-:W-:-:S04]  /*6f1f0*/  LEA R4, P1, R3, R0, 0x1 ;  /* 0x0000000003047211 */ /* 0x001fc800078208ff */
[----:B------:R-:W-:Y:S02]  /*6f200*/  LEA.HI.X.SX32 R5, R3, R2, 0x1, P1 ;  /* 0x0000000203057211 */ /* 0x000fe400008f0eff */
[----:B--2---:R-:W-:Y:S02]  /*6f210*/  ISETP.LT.AND P3, PT, R25, c[0x0][0x17c], !P0 ;  /* 0x00005f0019007a0c */ /* 0x004fe40004761270 */
[----:B------:R-:W2:Y:S01]  /*6f220*/  LDL.LU R25, [R1+0x24c] ;  /* 0x00024c0001197983 */ /* 0x000ea20000300800 */
[----:B---3--:R-:W-:-:S03]  /*6f230*/  ISETP.LT.AND P4, PT, R20, c[0x0][0x17c], !P0 ;  /* 0x00005f0014007a0c */ /* 0x008fc60004781270 */
[----:B-1----:R-:W3:Y:S01]  /*6f240*/  LDL.LU R21, [R1+0x248] ;  /* 0x0002480001157983 */ /* 0x002ee20000300800 */
[----:B----4-:R-:W-:-:S03]  /*6f250*/  ISETP.LT.AND P1, PT, R28, c[0x0][0x17c], !P0 ;  /* 0x00005f001c007a0c */ /* 0x010fc60004721270 */
[----:B------:R-:W4:Y:S04]  /*6f260*/  LDL.LU R17, [R1+0x250] ;  /* 0x0002500001117983 */ /* 0x000f280000300800 */
[----:B------:R-:W3:Y:S04]  /*6f270*/  LDL.LU R20, [R1+0x254] ;  /* 0x0002540001147983 */ /* 0x000ee80000300800 */
[----:B------:R-:W4:Y:S01]  /*6f280*/  LDL.LU R28, [R1+0x258] ;  /* 0x00025800011c7983 */ /* 0x000f220000300800 */
[----:B------:R-:W-:-:S04]  /*6f290*/  IMAD R12, R16, 0x4, R3 ;  /* 0x00000004100c7824 */ /* 0x000fc800078e0203 */
[----:B------:R-:W-:Y:S01]  /*6f2a0*/  IMAD R3, R16, 0x4, R12 ;  /* 0x0000000410037824 */ /* 0x000fe200078e020c */
[----:B------:R-:W-:-:S04]  /*6f2b0*/  LEA R8, P6, R12, R0, 0x1 ;  /* 0x000000000c087211 */ /* 0x000fc800078c08ff */
[----:B------:R-:W-:Y:S01]  /*6f2c0*/  LEA.HI.X.SX32 R9, R12, R2, 0x1, P6 ;  /* 0x000000020c097211 */ /* 0x000fe200030f0eff */
[----:B------:R-:W-:Y:S01]  /*6f2d0*/  IMAD R12, R16, 0x4, R3 ;  /* 0x00000004100c7824 */ /* 0x000fe200078e0203 */
[----:B-----5:R0:W-:Y:S04]  /*6f2e0*/  @P2 STG.E.U16 [R4.64], R13 ;  /* 0x0000000d04002986 */ /* 0x0201e8000c10150a */
[----:B------:R1:W-:Y:S01]  /*6f2f0*/  @P5 STG.E.U16 [R8.64], R27 ;  /* 0x0000001b08005986 */ /* 0x0003e2000c10150a */
[----:B0-----:R-:W-:-:S04]  /*6f300*/  LEA R4, P2, R3, R0, 0x1 ;  /* 0x0000000003047211 */ /* 0x001fc800078408ff */
[----:B------:R-:W-:Y:S01]  /*6f310*/  LEA.HI.X.SX32 R5, R3, R2, 0x1, P2 ;  /* 0x0000000203057211 */ /* 0x000fe200010f0eff */
[----:B------:R-:W-:Y:S01]  /*6f320*/  IMAD R3, R16, 0x4, R12 ;  /* 0x0000000410037824 */ /* 0x000fe200078e020c */
[----:B-1----:R-:W-:-:S03]  /*6f330*/  LEA R8, P6, R12, R0, 0x1 ;  /* 0x000000000c087211 */ /* 0x002fc600078c08ff */
[----:B------:R0:W-:Y:S01]  /*6f340*/  @P3 STG.E.U16 [R4.64], R24 ;  /* 0x0000001804003986 */ /* 0x0001e2000c10150a */
[----:B------:R-:W-:Y:S01]  /*6f350*/  LEA.HI.X.SX32 R9, R12, R2, 0x1, P6 ;  /* 0x000000020c097211 */ /* 0x000fe200030f0eff */
[----:B------:R-:W-:Y:S01]  /*6f360*/  IMAD R12, R16, 0x4, R3 ;  /* 0x00000004100c7824 */ /* 0x000fe200078e0203 */
[----:B------:R-:W-:Y:S02]  /*6f370*/  ISETP.LT.AND P2, PT, R26, c[0x0][0x17c], !P0 ;  /* 0x00005f001a007a0c */ /* 0x000fe40004741270 */
[----:B------:R-:W-:Y:S01]  /*6f380*/  ISETP.LT.AND P5, PT, R29, c[0x0][0x17c], !P0 ;  /* 0x00005f001d007a0c */ /* 0x000fe200047a1270 */
[----:B------:R-:W5:Y:S04]  /*6f390*/  LDL.LU R26, [R1+0x25c] ;  /* 0x00025c00011a7983 */ /* 0x000f680000300800 */
[----:B------:R-:W5:Y:S01]  /*6f3a0*/  LDL.LU R29, [R1+0x260] ;  /* 0x00026000011d7983 */ /* 0x000f620000300800 */
[----:B0-----:R-:W-:-:S04]  /*6f3b0*/  LEA R4, P3, R3, R0, 0x1 ;  /* 0x0000000003047211 */ /* 0x001fc800078608ff */
[----:B------:R-:W-:Y:S01]  /*6f3c0*/  LEA.HI.X.SX32 R5, R3, R2, 0x1, P3 ;  /* 0x0000000203057211 */ /* 0x000fe200018f0eff */
[----:B------:R-:W-:Y:S01]  /*6f3d0*/  IMAD R3, R16, 0x4, R12 ;  /* 0x0000000410037824 */ /* 0x000fe200078e020c */
[----:B------:R0:W-:Y:S04]  /*6f3e0*/  @P4 STG.E.U16 [R8.64], R6 ;  /* 0x0000000608004986 */ /* 0x0001e8000c10150a */
[----:B------:R1:W-:Y:S01]  /*6f3f0*/  @P1 STG.E.U16 [R4.64], R10 ;  /* 0x0000000a04001986 */ /* 0x0003e2000c10150a */
[CC--:B0-----:R-:W-:Y:S02]  /*6f400*/  LEA R8, P6, R12.reuse, R0.reuse, 0x1 ;  /* 0x000000000c087211 */ /* 0x0c1fe400078c08ff */
[----:B-1----:R-:W-:Y:S02]  /*6f410*/  LEA R4, P1, R3, R0, 0x1 ;  /* 0x0000000003047211 */ /* 0x002fe400078208ff */
[----:B------:R-:W-:-:S02]  /*6f420*/  LEA.HI.X.SX32 R9, R12, R2, 0x1, P6 ;  /* 0x000000020c097211 */ /* 0x000fc400030f0eff */
[----:B------:R-:W-:-:S03]  /*6f430*/  LEA.HI.X.SX32 R5, R3, R2, 0x1, P1 ;  /* 0x0000000203057211 */ /* 0x000fc600008f0eff */
        /* <DEDUP_REMOVED lines=9> */
[----:B------:R-:W-:-:S04]  /*6f4d0*/  ISETP.LT.AND P4, PT, R21, c[0x0][0x17c], !P0 ;  /* 0x00005f0015007a0c */ /* 0x000fc80004781270 */
[----:B0-----:R-:W-:Y:S01]  /*6f4e0*/  LEA R8, P6, R12, R0, 0x1 ;  /* 0x000000000c087211 */ /* 0x001fe200078c08ff */
[----:B------:R-:W-:-:S03]  /*6f4f0*/  IMAD R3, R16, 0x4, R12 ;  /* 0x0000000410037824 */ /* 0x000fc600078e020c */
[----:B------:R-:W-:Y:S02]  /*6f500*/  LEA.HI.X.SX32 R9, R12, R2, 0x1, P6 ;  /* 0x000000020c097211 */ /* 0x000fe400030f0eff */
[----:B-1----:R-:W-:-:S03]  /*6f510*/  LEA R4, P6, R3, R0, 0x1 ;  /* 0x0000000003047211 */ /* 0x002fc600078c08ff */
[----:B------:R0:W-:Y:S01]  /*6f520*/  @P4 STG.E.U16 [R8.64], R22 ;  /* 0x0000001608004986 */ /* 0x0001e2000c10150a */
[----:B------:R-:W-:Y:S02]  /*6f530*/  ISETP.LT.AND P1, PT, R17, c[0x0][0x17c], !P0 ;  /* 0x00005f0011007a0c */ /* 0x000fe40004721270 */
[----:B------:R-:W-:Y:S02]  /*6f540*/  LEA.HI.X.SX32 R5, R3, R2, 0x1, P6 ;  /* 0x0000000203057211 */ /* 0x000fe400030f0eff */
[----:B------:R-:W-:Y:S01]  /*6f550*/  PRMT R6, R13, 0x7632, R6 ;  /* 0x000076320d067816 */ /* 0x000fe20000000006 */
[----:B0-----:R-:W-:-:S04]  /*6f560*/  IMAD R9, R16, 0x4, R3 ;  /* 0x0000000410097824 */ /* 0x001fc800078e0203 */
[C---:B------:R-:W-:Y:S01]  /*6f570*/  IMAD R3, R16.reuse, 0x4, R9 ;  /* 0x0000000410037824 */ /* 0x040fe200078e0209 */
[----:B------:R-:W-:Y:S01]  /*6f580*/  LEA R8, P6, R9, R0, 0x1 ;  /* 0x0000000009087211 */ /* 0x000fe200078c08ff */
[----:B------:R0:W-:Y:S01]  /*6f590*/  @P3 STG.E.U16 [R4.64], R6 ;  /* 0x0000000604003986 */ /* 0x0001e2000c10150a */
[----:B------:R-:W-:Y:S02]  /*6f5a0*/  PRMT R10, R27, 0x7632, R10 ;  /* 0x000076321b0a7816 */ /* 0x000fe4000000000a */
[----:B------:R-:W-:Y:S01]  /*6f5b0*/  LEA.HI.X.SX32 R9, R9, R2, 0x1, P6 ;  /* 0x0000000209097211 */ /* 0x000fe200030f0eff */
[----:B------:R-:W-:Y:S01]  /*6f5c0*/  IMAD R12, R16, 0x4, R3 ;  /* 0x00000004100c7824 */ /* 0x000fe200078e0203 */
[----:B0-----:R-:W-:-:S03]  /*6f5d0*/  LEA R4, P6, R3, R0, 0x1 ;  /* 0x0000000003047211 */ /* 0x001fc600078c08ff */
[----:B------:R0:W-:Y:S01]  /*6f5e0*/  @P1 STG.E.U16 [R8.64], R10 ;  /* 0x0000000a08001986 */ /* 0x0001e2000c10150a */
[----:B------:R-:W-:Y:S02]  /*6f5f0*/  PRMT R6, R24, 0x7632, R6 ;  /* 0x0000763218067816 */ /* 0x000fe40000000006 */
[----:B------:R-:W-:Y:S02]  /*6f600*/  LEA.HI.X.SX32 R5, R3, R2, 0x1, P6 ;  /* 0x0000000203057211 */ /* 0x000fe400030f0eff */
[----:B-----5:R-:W-:Y:S02]  /*6f610*/  ISETP.LT.AND P3, PT, R29, c[0x0][0x17c], !P0 ;  /* 0x00005f001d007a0c */ /* 0x020fe40004761270 */
[----:B------:R-:W5:Y:S01]  /*6f620*/  LDL.LU R29, [R1+0x270] ;  /* 0x00027000011d7983 */ /* 0x000f620000300800 */
[----:B0-----:R-:W-:-:S03]  /*6f630*/  LEA R8, P6, R12, R0, 0x1 ;  /* 0x000000000c087211 */ /* 0x001fc600078c08ff */
[----:B------:R0:W-:Y:S01]  /*6f640*/  @P2 STG.E.U16 [R4.64], R6 ;  /* 0x0000000604002986 */ /* 0x0001e2000c10150a */
[----:B------:R-:W-:-:S03]  /*6f650*/  LEA.HI.X.SX32 R9, R12, R2, 0x1, P6 ;  /* 0x000000020c097211 */ /* 0x000fc600030f0eff */
[----:B------:R-:W5:Y:S04]  /*6f660*/  LDL.LU R27, [R1+0x274] ;  /* 0x00027400011b7983 */ /* 0x000f680000300800 */
[----:B------:R-:W5:Y:S01]  /*6f670*/  LDL.LU R24, [R1+0x278] ;  /* 0x0002780001187983 */ /* 0x000f620000300800 */
[----:B0-----:R-:W-:-:S05]  /*6f680*/  PRMT R5, R6, 0x7632, R5 ;  /* 0x0000763206057816 */ /* 0x001fca0000000005 */
[----:B------:R0:W-:Y:S01]  /*6f690*/  @P5 STG.E.U16 [R8.64], R5 ;  /* 0x0000000508005986 */ /* 0x0001e2000c10150a */
[----:B----4-:R-:W-:-:S03]  /*6f6a0*/  ISETP.LT.AND P5, PT, R28, c[0x0][0x17c], !P0 ;  /* 0x00005f001c007a0c */ /* 0x010fc600047a1270 */
[----:B------:R-:W4:Y:S01]  /*6f6b0*/  LDL.LU R28, [R1+0x27c] ;  /* 0x00027c00011c7983 */ /* 0x000f220000300800 */
[----:B------:R-:W-:Y:S01]  /*6f6c0*/  IMAD R3, R16, 0x4, R12 ;  /* 0x0000000410037824 */ /* 0x000fe200078e020c */
[----:B------:R-:W-:Y:S02]  /*6f6d0*/  ISETP.LT.AND P4, PT, R26, c[0x0][0x17c], !P0 ;  /* 0x00005f001a007a0c */ /* 0x000fe40004781270 */
[----:B--2---:R-:W-:Y:S01]  /*6f6e0*/  ISETP.LT.AND P1, PT, R25, c[0x0][0x17c], !P0 ;  /* 0x00005f0019007a0c */ /* 0x004fe20004721270 */
[----:B------:R-:W2:Y:S01]  /*6f6f0*/  LDL.LU R13, [R1+0x280] ;  /* 0x00028000010d7983 */ /* 0x000ea20000300800 */
[C---:B------:R-:W-:Y:S01]  /*6f700*/  LEA R4, P6, R3.reuse, R0, 0x1 ;  /* 0x0000000003047211 */ /* 0x040fe200078c08ff */
[----:B------:R-:W-:Y:S02]  /*6f710*/  IMAD R6, R16, 0x4, R3 ;  /* 0x0000000410067824 */ /* 0x000fe400078e0203 */
[----:B------:R-:W2:Y:S01]  /*6f720*/  LDL.LU R25, [R1+0x2c] ;  /* 0x00002c0001197983 */ /* 0x000ea20000300800 */
[----:B0-----:R-:W-:-:S02]  /*6f730*/  LEA.HI.X.SX32 R5, R3, R2, 0x1, P6 ;  /* 0x0000000203057211 */ /* 0x001fc400030f0eff */
[----:B------:R-:W-:Y:S01]  /*6f740*/  PRMT R10, R10, 0x7632, R10 ;  /* 0x000076320a0a7816 */ /* 0x000fe2000000000a */
[----:B------:R-:W-:Y:S01]  /*6f750*/  IMAD R3, R16, 0x4, R6 ;  /* 0x0000000410037824 */ /* 0x000fe200078e0206 */
[----:B---3--:R-:W-:Y:S02]  /*6f760*/  ISETP.LT.AND P2, PT, R20, c[0x0][0x17c], !P0 ;  /* 0x00005f0014007a0c */ /* 0x008fe40004741270 */
[----:B------:R-:W3:Y:S01]  /*6f770*/  LDL.LU R20, [R1+0x1c] ;  /* 0x00001c0001147983 */ /* 0x000ee20000300800 */
[----:B------:R-:W-:Y:S02]  /*6f780*/  LEA R8, P6, R6, R0, 0x1 ;  /* 0x0000000006087211 */ /* 0x000fe400078c08ff */
[----:B------:R-:W-:Y:S01]  /*6f790*/  PRMT R14, R14, 0x7632, R14 ;  /* 0x000076320e0e7816 */ /* 0x000fe2000000000e */
[----:B------:R0:W-:Y:S01]  /*6f7a0*/  @P4 STG.E.U16 [R4.64], R10 ;  /* 0x0000000a04004986 */ /* 0x0001e2000c10150a */
[----:B------:R-:W-:Y:S01]  /*6f7b0*/  LEA.HI.X.SX32 R9, R6, R2, 0x1, P6 ;  /* 0x0000000206097211 */ /* 0x000fe200030f0eff */
[----:B------:R-:W-:-:S02]  /*6f7c0*/  IMAD R6, R16, 0x4, R3 ;  /* 0x0000000410067824 */ /* 0x000fc400078e0203 */
[----:B------:R-:W3:Y:S01]  /*6f7d0*/  LDL.LU R26, [R1+0x284] ;  /* 0x00028400011a7983 */ /* 0x000ee20000300800 */
[----:B------:R-:W-:-:S03]  /*6f7e0*/  PRMT R18, R18, 0x7632, R18 ;  /* 0x0000763212127816 */ /* 0x000fc60000000012 */
[----:B------:R1:W-:Y:S01]  /*6f7f0*/  @P3 STG.E.U16 [R8.64], R14 ;  /* 0x0000000e08003986 */ /* 0x0003e2000c10150a */
[----:B0-----:R-:W-:-:S04]  /*6f800*/  LEA R4, P6, R3, R0, 0x1 ;  /* 0x0000000003047211 */ /* 0x001fc800078c08ff */
[----:B------:R-:W-:Y:S02]  /*6f810*/  LEA.HI.X.SX32 R5, R3, R2, 0x1, P6 ;  /* 0x0000000203057211 */ /* 0x000fe400030f0eff */
[----:B-1----:R-:W-:Y:S02]  /*6f820*/  LEA R8, P6, R6, R0, 0x1 ;  /* 0x0000000006087211 */ /* 0x002fe400078c08ff */
[----:B------:R-:W-:Y:S02]  /*6f830*/  PRMT R22, R22, 0x7632, R22 ;  /* 0x0000763216167816 */ /* 0x000fe40000000016 */
[----:B------:R-:W-:Y:S01]  /*6f840*/  LEA.HI.X.SX32 R9, R6, R2, 0x1, P6 ;  /* 0x0000000206097211 */ /* 0x000fe200030f0eff */
[----:B------:R0:W-:Y:S01]  /*6f850*/  @P1 STG.E.U16 [R4.64], R18 ;  /* 0x0000001204001986 */ /* 0x0001e2000c10150a */
[----:B-----5:R-:W-:-:S03]  /*6f860*/  ISETP.LT.AND P4, PT, R29, c[0x0][0x17c], !P0 ;  /* 0x00005f001d007a0c */ /* 0x020fc60004781270 */
[----:B------:R-:W5:Y:S04]  /*6f870*/  LDL.LU R29, [R1+0xc] ;  /* 0x00000c00011d7983 */ /* 0x000f680000300800 */
[----:B------:R-:W5:Y:S01]  /*6f880*/  LDL.LU R17, [R1+0x288] ;  /* 0x0002880001117983 */ /* 0x000f620000300800 */
[----:B------:R-:W-:-:S03]  /*6f890*/  ISETP.LT.AND P3, PT, R27, c[0x0][0x17c], !P0 ;  /* 0x00005f001b007a0c */ /* 0x000fc60004761270 */
[----:B------:R-:W5:Y:S01]  /*6f8a0*/  LDL.LU R27, [R1+0x28c] ;  /* 0x00028c00011b7983 */ /* 0x000f620000300800 */
[----:B------:R-:W-:-:S03]  /*6f8b0*/  ISETP.LT.AND P1, PT, R24, c[0x0][0x17c], !P0 ;  /* 0x00005f0018007a0c */ /* 0x000fc60004721270 */
[----:B------:R-:W5:Y:S04]  /*6f8c0*/  LDL.LU R24, [R1+0x290] ;  /* 0x0002900001187983 */ /* 0x000f680000300800 */
[----:B------:R1:W-:Y:S01]  /*6f8d0*/  @P2 STG.E.U16 [R8.64], R22 ;  /* 0x0000001608002986 */ /* 0x0003e2000c10150a */
[----:B----4-:R-:W-:-:S03]  /*6f8e0*/  ISETP.LT.AND P2, PT, R28, c[0x0][0x17c], !P0 ;  /* 0x00005f001c007a0c */ /* 0x010fc60004741270 */
        /* <DEDUP_REMOVED lines=8> */
[----:B--2---:R0:W-:Y:S01]  /*6f970*/  @P5 STG.E.U16 [R4.64], R25 ;  /* 0x0000001904005986 */ /* 0x0041e2000c10150a */
[----:B------:R-:W-:Y:S02]  /*6f980*/  LEA.HI.X.SX32 R9, R6, R2, 0x1, P6 ;  /* 0x0000000206097211 */ /* 0x000fe400030f0eff */
[----:B------:R-:W-:Y:S01]  /*6f990*/  ISETP.LT.AND P5, PT, R13, c[0x0][0x17c], !P0 ;  /* 0x00005f000d007a0c */ /* 0x000fe200047a1270 */
[----:B------:R-:W-:Y:S02]  /*6f9a0*/  IMAD R13, R16, 0x4, R3 ;  /* 0x00000004100d7824 */ /* 0x000fe400078e0203 */
[----:B---3--:R1:W-:Y:S01]  /*6f9b0*/  @P4 STG.E.U16 [R8.64], R20 ;  /* 0x0000001408004986 */ /* 0x0083e2000c10150a */
[----:B0-----:R-:W-:-:S04]  /*6f9c0*/  LEA R4, P6, R3, R0, 0x1 ;  /* 0x0000000003047211 */ /* 0x001fc800078c08ff */
[----:B------:R-:W-:Y:S01]  /*6f9d0*/  LEA.HI.X.SX32 R5, R3, R2, 0x1, P6 ;  /* 0x0000000203057211 */ /* 0x000fe200030f0eff */
[----:B------:R-:W-:Y:S01]  /*6f9e0*/  IMAD R3, R16, 0x4, R13 ;  /* 0x0000000410037824 */ /* 0x000fe200078e020d */
[----:B-1----:R-:W-:-:S04]  /*6f9f0*/  LEA R8, P6, R13, R0, 0x1 ;  /* 0x000000000d087211 */ /* 0x002fc800078c08ff */
[----:B------:R-:W-:Y:S01]  /*6fa00*/  LEA.HI.X.SX32 R9, R13, R2, 0x1, P6 ;  /* 0x000000020d097211 */ /* 0x000fe200030f0eff */
[----:B------:R-:W-:Y:S01]  /*6fa10*/  IMAD R13, R16, 0x4, R3 ;  /* 0x00000004100d7824 */ /* 0x000fe200078e0203 */
[----:B------:R-:W-:Y:S02]  /*6fa20*/  ISETP.LT.AND P4, PT, R26, c[0x0][0x17c], !P0 ;  /* 0x00005f001a007a0c */ /* 0x000fe40004781270 */
[----:B------:R-:W2:Y:S04]  /*6fa30*/  LDL.LU R26, [R1+0x29c] ;  /* 0x00029c00011a7983 */ /* 0x000ea80000300800 */
[----:B-----5:R0:W-:Y:S04]  /*6fa40*/  @P3 STG.E.U16 [R4.64], R29 ;  /* 0x0000001d04003986 */ /* 0x0201e8000c10150a */
[----:B------:R1:W-:Y:S01]  /*6fa50*/  @P1 STG.E.U16 [R8.64], R7 ;  /* 0x0000000708001986 */ /* 0x0003e2000c10150a */
[----:B0-----:R-:W-:-:S04]  /*6fa60*/  LEA R4, P6, R3, R0, 0x1 ;  /* 0x0000000003047211 */ /* 0x001fc800078c08ff */
[----:B------:R-:W-:Y:S02]  /*6fa70*/  LEA.HI.X.SX32 R5, R3, R2, 0x1, P6 ;  /* 0x0000000203057211 */ /* 0x000fe400030f0eff */
[----:B-1----:R-:W-:-:S04]  /*6fa80*/  LEA R8, P6, R13, R0, 0x1 ;  /* 0x000000000d087211 */ /* 0x002fc800078c08ff */
[----:B------:R-:W-:Y:S01]  /*6fa90*/  LEA.HI.X.SX32 R9, R13, R2, 0x1, P6 ;  /* 0x000000020d097211 */ /* 0x000fe200030f0eff */
[----:B------:R0:W-:Y:S01]  /*6faa0*/  @P2 STG.E.U16 [R4.64], R11 ;  /* 0x0000000b04002986 */ /* 0x0001e2000c10150a */
[----:B------:R-:W-:Y:S02]  /*6fab0*/  ISETP.LT.AND P2, PT, R24, c[0x0][0x17c], !P0 ;  /* 0x00005f0018007a0c */ /* 0x000fe40004741270 */
[----:B------:R-:W-:Y:S01]  /*6fac0*/  ISETP.LT.AND P1, PT, R27, c[0x0][0x17c], !P0 ;  /* 0x00005f001b007a0c */ /* 0x000fe20004721270 */
[----:B------:R-:W3:Y:S04]  /*6fad0*/  LDL.LU R24, [R1+0x2a0] ;  /* 0x0002a00001187983 */ /* 0x000ee80000300800 */
[----:B------:R1:W-:Y:S04]  /*6fae0*/  @P5 STG.E.U16 [R8.64], R15 ;  /* 0x0000000f08005986 */ /* 0x0003e8000c10150a */
[----:B------:R-:W5:Y:S01]  /*6faf0*/  LDL.LU R27, [R1+0x2a4] ;  /* 0x0002a400011b7983 */ /* 0x000f620000300800 */
[----:B----4-:R-:W-:-:S03]  /*6fb00*/  ISETP.LT.AND P5, PT, R28, c[0x0][0x17c], !P0 ;  /* 0x00005f001c007a0c */ /* 0x010fc600047a1270 */
[----:B------:R-:W4:Y:S01]  /*6fb10*/  LDL.LU R28, [R1+0x234] ;  /* 0x00023400011c7983 */ /* 0x000f220000300800 */
[----:B------:R-:W-:Y:S01]  /*6fb20*/  IMAD R3, R16, 0x4, R13 ;  /* 0x0000000410037824 */ /* 0x000fe200078e020d */
[----:B------:R-:W-:-:S03]  /*6fb30*/  ISETP.LT.AND P3, PT, R17, c[0x0][0x17c], !P0 ;  /* 0x00005f0011007a0c */ /* 0x000fc60004761270 */
[----:B------:R-:W-:Y:S01]  /*6fb40*/  IMAD R13, R16, 0x4, R3 ;  /* 0x00000004100d7824 */ /* 0x000fe200078e0203 */
[----:B0-----:R-:W-:-:S03]  /*6fb50*/  LEA R4, P6, R3, R0, 0x1 ;  /* 0x0000000003047211 */ /* 0x001fc600078c08ff */
[C---:B------:R-:W-:Y:S01]  /*6fb60*/  IMAD R17, R16.reuse, 0x4, R13 ;  /* 0x0000000410117824 */ /* 0x040fe200078e020d */
[----:B------:R-:W-:Y:S02]  /*6fb70*/  LEA.HI.X.SX32 R5, R3, R2, 0x1, P6 ;  /* 0x0000000203057211 */ /* 0x000fe400030f0eff */
[C---:B-1----:R-:W-:Y:S01]  /*6fb80*/  LEA R8, P6, R13.reuse, R0, 0x1 ;  /* 0x000000000d087211 */ /* 0x042fe200078c08ff */
[C---:B------:R-:W-:Y:S02]  /*6fb90*/  IMAD R21, R16.reuse, 0x4, R17 ;  /* 0x0000000410157824 */ /* 0x040fe400078e0211 */
[----:B------:R0:W-:Y:S01]  /*6fba0*/  @P4 STG.E.U16 [R4.64], R19 ;  /* 0x0000001304004986 */ /* 0x0001e2000c10150a */
[----:B------:R-:W-:Y:S01]  /*6fbb0*/  LEA.HI.X.SX32 R9, R13, R2, 0x1, P6 ;  /* 0x000000020d097211 */ /* 0x000fe200030f0eff */
[----:B------:R-:W-:-:S04]  /*6fbc0*/  IMAD R3, R16, 0x4, R21 ;  /* 0x0000000410037824 */ /* 0x000fc800078e0215 */
[----:B------:R-:W-:Y:S01]  /*6fbd0*/  IMAD R13, R16, 0x4, R3 ;  /* 0x00000004100d7824 */ /* 0x000fe200078e0203 */
[----:B------:R1:W-:Y:S01]  /*6fbe0*/  @P3 STG.E.U16 [R8.64], R23 ;  /* 0x0000001708003986 */ /* 0x0003e2000c10150a */
[----:B0-----:R-:W-:-:S04]  /*6fbf0*/  LEA R4, P6, R17, R0, 0x1 ;  /* 0x0000000011047211 */ /* 0x001fc800078c08ff */
[----:B------:R-:W-:Y:S01]  /*6fc00*/  LEA.HI.X.SX32 R5, R17, R2, 0x1, P6 ;  /* 0x0000000211057211 */ /* 0x000fe200030f0eff */
[C---:B------:R-:W-:Y:S01]  /*6fc10*/  IMAD R17, R16.reuse, 0x4, R13 ;  /* 0x0000000410117824 */ /* 0x040fe200078e020d */
[----:B-1----:R-:W-:Y:S02]  /*6fc20*/  LEA R8, P6, R21, R0, 0x1 ;  /* 0x0000000015087211 */ /* 0x002fe400078c08ff */
[----:B------:R-:W-:Y:S02]  /*6fc30*/  PRMT R6, R25, 0x7632, R6 ;  /* 0x0000763219067816 */ /* 0x000fe40000000006 */
[----:B------:R-:W-:Y:S01]  /*6fc40*/  LEA.HI.X.SX32 R9, R21, R2, 0x1, P6 ;  /* 0x0000000215097211 */ /* 0x000fe200030f0eff */
[----:B------:R-:W-:Y:S01]  /*6fc50*/  IMAD R21, R16, 0x4, R17 ;  /* 0x0000000410157824 */ /* 0x000fe200078e0211 */
[----:B------:R-:W-:Y:S01]  /*6fc60*/  PRMT R7, R20, 0x7632, R7 ;  /* 0x0000763214077816 */ /* 0x000fe20000000007 */
[----:B------:R0:W-:Y:S02]  /*6fc70*/  @P1 STG.E.U16 [R4.64], R6 ;  /* 0x0000000604001986 */ /* 0x0001e4000c10150a */
[----:B------:R-:W-:-:S02]  /*6fc80*/  IMAD R25, R16, 0x4, R21 ;  /* 0x0000000410197824 */ /* 0x000fc400078e0215 */
[----:B------:R1:W-:Y:S01]  /*6fc90*/  @P2 STG.E.U16 [R8.64], R7 ;  /* 0x0000000708002986 */ /* 0x0003e2000c10150a */
[----:B------:R-:W-:Y:S02]  /*6fca0*/  ISETP.LT.AND P4, PT, R12, c[0x0][0x17c], !P0 ;  /* 0x00005f000c007a0c */ /* 0x000fe40004781270 */
[----:B0-----:R-:W-:-:S04]  /*6fcb0*/  LEA R4, P1, R3, R0, 0x1 ;  /* 0x0000000003047211 */ /* 0x001fc800078208ff */
[----:B------:R-:W-:Y:S01]  /*6fcc0*/  LEA.HI.X.SX32 R5, R3, R2, 0x1, P1 ;  /* 0x0000000203057211 */ /* 0x000fe200008f0eff */
[----:B------:R-:W-:Y:S01]  /*6fcd0*/  IMAD R3, R16, 0x4, R25 ;  /* 0x0000000410037824 */ /* 0x000fe200078e0219 */
[-C--:B-1----:R-:W-:Y:S02]  /*6fce0*/  LEA R8, P1, R17, R0.reuse, 0x1 ;  /* 0x0000000011087211 */ /* 0x082fe400078208ff */
[-C--:B------:R-:W-:Y:S02]  /*6fcf0*/  LEA R12, P2, R13, R0.reuse, 0x1 ;  /* 0x000000000d0c7211 */ /* 0x080fe400078408ff */
[----:B------:R-:W-:Y:S02]  /*6fd00*/  LEA R20, P6, R21, R0, 0x1 ;  /* 0x0000000015147211 */ /* 0x000fe400078c08ff */
[----:B------:R-:W-:Y:S02]  /*6fd10*/  LEA.HI.X.SX32 R9, R17, R2, 0x1, P1 ;  /* 0x0000000211097211 */ /* 0x000fe400008f0eff */
[----:B------:R-:W-:-:S02]  /*6fd20*/  LEA R16, P1, R3, R0, 0x1 ;  /* 0x0000000003107211 */ /* 0x000fc400078208ff */
[-C--:B------:R-:W-:Y:S02]  /*6fd30*/  LEA.HI.X.SX32 R13, R13, R2.reuse, 0x1, P2 ;  /* 0x000000020d0d7211 */ /* 0x080fe400010f0eff */
[----:B--2---:R-:W-:Y:S02]  /*6fd40*/  ISETP.LT.AND P3, PT, R26, c[0x0][0x17c], !P0 ;  /* 0x00005f001a007a0c */ /* 0x004fe40004761270 */
[-C--:B------:R-:W-:Y:S02]  /*6fd50*/  LEA.HI.X.SX32 R21, R21, R2.reuse, 0x1, P6 ;  /* 0x0000000215157211 */ /* 0x080fe400030f0eff */
[----:B------:R-:W-:Y:S02]  /*6fd60*/  LEA.HI.X.SX32 R17, R3, R2, 0x1, P1 ;  /* 0x0000000203117211 */ /* 0x000fe400008f0eff */
[----:B------:R-:W-:Y:S02]  /*6fd70*/  PRMT R6, R7, 0x7632, R6 ;  /* 0x0000763207067816 */ /* 0x000fe40000000006 */
[----:B---3--:R-:W-:-:S02]  /*6fd80*/  ISETP.LT.AND P2, PT, R24, c[0x0][0x17c], !P0 ;  /* 0x00005f0018007a0c */ /* 0x008fc40004741270 */
[----:B------:R-:W-:Y:S02]  /*6fd90*/  LEA R24, P6, R25, R0, 0x1 ;  /* 0x0000000019187211 */ /* 0x000fe400078c08ff */
[----:B-----5:R-:W-:Y:S02]  /*6fda0*/  ISETP.LT.AND P1, PT, R27, c[0x0][0x17c], !P0 ;  /* 0x00005f001b007a0c */ /* 0x020fe40004721270 */
[----:B------:R-:W-:Y:S02]  /*6fdb0*/  LEA.HI.X.SX32 R25, R25, R2, 0x1, P6 ;  /* 0x0000000219197211 */ /* 0x000fe400030f0eff */
[----:B------:R-:W-:Y:S02]  /*6fdc0*/  PRMT R2, R29, 0x7632, R2 ;  /* 0x000076321d027816 */ /* 0x000fe40000000002 */
[----:B------:R-:W-:Y:S02]  /*6fdd0*/  PRMT R11, R11, 0x7632, R11 ;  /* 0x000076320b0b7816 */ /* 0x000fe4000000000b */
[----:B------:R-:W-:Y:S01]  /*6fde0*/  PRMT R10, R15, 0x7632, R10 ;  /* 0x000076320f0a7816 */ /* 0x000fe2000000000a */
[----:B------:R0:W-:Y:S01]  /*6fdf0*/  @P5 STG.E.U16 [R4.64], R2 ;  /* 0x0000000204005986 */ /* 0x0001e2000c10150a */
[----:B------:R-:W-:-:S03]  /*6fe00*/  PRMT R19, R19, 0x7632, R19 ;  /* 0x0000763213137816 */ /* 0x000fc60000000013 */
[----:B------:R0:W-:Y:S04]  /*6fe10*/  @P4 STG.E.U16 [R12.64], R6 ;  /* 0x000000060c004986 */ /* 0x0001e8000c10150a */
[----:B------:R0:W-:Y:S04]  /*6fe20*/  @P3 STG.E.U16 [R8.64], R11 ;  /* 0x0000000b08003986 */ /* 0x0001e8000c10150a */
[----:B------:R0:W-:Y:S04]  /*6fe30*/  @P2 STG.E.U16 [R20.64], R10 ;  /* 0x0000000a14002986 */ /* 0x0001e8000c10150a */
[----:B------:R0:W-:Y:S01]  /*6fe40*/  @P1 STG.E.U16 [R24.64], R19 ;  /* 0x0000001318001986 */ /* 0x0001e2000c10150a */
[----:B----4-:R-:W-:-:S13]  /*6fe50*/  ISETP.LT.AND P0, PT, R28, c[0x0][0x17c], !P0 ;  /* 0x00005f001c007a0c */ /* 0x010fda0004701270 */
[----:B------:R-:W-:Y:S05]  /*6fe60*/  @!P0 EXIT ;  /* 0x000000000000894d */ /* 0x000fea0003800000 */
[----:B0-----:R-:W-:-:S05]  /*6fe70*/  PRMT R8, R23, 0x7632, R8 ;  /* 0x0000763217087816 */ /* 0x001fca0000000008 */
[----:B------:R-:W-:Y:S01]  /*6fe80*/  STG.E.U16 [R16.64], R8 ;  /* 0x0000000810007986 */ /* 0x000fe2000c10150a */
[----:B------:R-:W-:Y:S05]  /*6fe90*/  EXIT ;  /* 0x000000000000794d */ /* 0x000fea0003800000 */
.L_x_4:
[----:B------:R-:W-:-:S00]  /*6fea0*/  BRA `(.L_x_4) ;  /* 0xfffffff000007947 */ /* 0x000fc0000383ffff */
[----:B------:R-:W-:-:S00]  /*6feb0*/  NOP ;  /* 0x0000000000007918 */ /* 0x000fc00000000000 */
        /* <DEDUP_REMOVED lines=12> */
.L_x_5:


//--------------------- .nv.shared.matmul_kernel  --------------------------
	.section	.nv.shared.matmul_kernel,"aw",@nobits
	.sectionflags	@""
	.align	16
